	.target	sm_90a

	.elftype	@"ET_EXEC"


//--------------------- .note.nv.tkinfo           --------------------------
	.section	.note.nv.tkinfo,"",@"SHT_NOTE"
	.sectionflags	@"SHF_NOTE_NV_TKINFO"
	.tkinfo
        /*0018*/ 	.word	0x00000002
        /*0030*/ 	.string	""
        /*0030*/ 	.string	"ptxas"
        /*0030*/ 	.string	"Cuda compilation tools, release 13.0, V13.0.88"
        /*0030*/ 	.string	"Build cuda_13.0.r13.0/compiler.36424714_0"
        /*0030*/ 	.string	"-v  -suppress-debug-info  -lineinfo  -arch sm_90a "



//--------------------- .note.nv.cuinfo           --------------------------
	.section	.note.nv.cuinfo,"",@"SHT_NOTE"
	.sectionflags	@"SHF_NOTE_NV_CUINFO"
        /*0018*/ 	.short	0x0002
        /*001a*/ 	.short	0x005a
        /*001c*/ 	.short	0x0082
	.zero		2


//--------------------- .nv.info                  --------------------------
	.section	.nv.info,"",@"SHT_CUDA_INFO"
	.align	4


	//----- nvinfo : EIATTR_REGCOUNT
	.align		4
        /*0000*/ 	.byte	0x04, 0x2f
        /*0002*/ 	.short	(.L_1 - .L_0)
	.align		4
.L_0:
        /*0004*/ 	.word	index@(matmul_kernel)
        /*0008*/ 	.word	0x000000ff


	//----- nvinfo : EIATTR_FRAME_SIZE
	.align		4
.L_1:
        /*000c*/ 	.byte	0x04, 0x11
        /*000e*/ 	.short	(.L_3 - .L_2)
	.align		4
.L_2:
        /*0010*/ 	.word	index@(matmul_kernel)
        /*0014*/ 	.word	0x00001e58


	//----- nvinfo : EIATTR_MIN_STACK_SIZE
	.align		4
.L_3:
        /*0018*/ 	.byte	0x04, 0x12
        /*001a*/ 	.short	(.L_5 - .L_4)
	.align		4
.L_4:
        /*001c*/ 	.word	index@(matmul_kernel)
        /*0020*/ 	.word	0x00001e58
.L_5:


//--------------------- .nv.compat                --------------------------
	.section	.nv.compat,"",@"SHT_CUDA_COMPAT_INFO"
	.align	4
        /*0000*/ 	.byte	0x02, 0x09, 0x01, 0x00, 0x02, 0x02, 0x04, 0x00, 0x02, 0x05, 0x05, 0x00, 0x03, 0x07, 0x01, 0x01
        /*0010*/ 	.byte	0x02, 0x03, 0x00, 0x00, 0x02, 0x06, 0x01, 0x00, 0x04, 0x0b, 0x08, 0x00, 0x00, 0x00, 0x00, 0x00
        /*0020*/ 	.byte	0x00, 0x00, 0x00, 0x00


//--------------------- .nv.info.matmul_kernel    --------------------------
	.section	.nv.info.matmul_kernel,"",@"SHT_CUDA_INFO"
	.sectionflags	@""
	.align	4


	//----- nvinfo : EIATTR_CUDA_API_VERSION
	.align		4
        /*0000*/ 	.byte	0x04, 0x37
        /*0002*/ 	.short	(.L_7 - .L_6)
.L_6:
        /*0004*/ 	.word	0x00000082


	//----- nvinfo : EIATTR_KPARAM_INFO
	.align		4
.L_7:
        /*0008*/ 	.byte	0x04, 0x17
        /*000a*/ 	.short	(.L_9 - .L_8)
.L_8:
        /*000c*/ 	.word	0x00000000
        /*0010*/ 	.short	0x000d
        /*0012*/ 	.short	0x0048
        /*0014*/ 	.byte	0x00, 0xf4, 0x21, 0x00


	//----- nvinfo : EIATTR_KPARAM_INFO
	.align		4
.L_9:
        /*0018*/ 	.byte	0x04, 0x17
        /*001a*/ 	.short	(.L_11 - .L_10)
.L_10:
        /*001c*/ 	.word	0x00000000
        /*0020*/ 	.short	0x000c
        /*0022*/ 	.short	0x0040
        /*0024*/ 	.byte	0x00, 0xf4, 0x21, 0x00


	//----- nvinfo : EIATTR_KPARAM_INFO
	.align		4
.L_11:
        /*0028*/ 	.byte	0x04, 0x17
        /*002a*/ 	.short	(.L_13 - .L_12)
.L_12:
        /*002c*/ 	.word	0x00000000
        /*0030*/ 	.short	0x000b
        /*0032*/ 	.short	0x0038
        /*0034*/ 	.byte	0x00, 0xf0, 0x11, 0x00


	//----- nvinfo : EIATTR_KPARAM_INFO
	.align		4
.L_13:
        /*0038*/ 	.byte	0x04, 0x17
        /*003a*/ 	.short	(.L_15 - .L_14)
.L_14:
        /*003c*/ 	.word	0x00000000
        /*0040*/ 	.short	0x000a
        /*0042*/ 	.short	0x0034
        /*0044*/ 	.byte	0x00, 0xf0, 0x11, 0x00


	//----- nvinfo : EIATTR_KPARAM_INFO
	.align		4
.L_15:
        /*0048*/ 	.byte	0x04, 0x17
        /*004a*/ 	.short	(.L_17 - .L_16)
.L_16:
        /*004c*/ 	.word	0x00000000
        /*0050*/ 	.short	0x0009
        /*0052*/ 	.short	0x0030
        /*0054*/ 	.byte	0x00, 0xf0, 0x11, 0x00


	//----- nvinfo : EIATTR_KPARAM_INFO
	.align		4
.L_17:
        /*0058*/ 	.byte	0x04, 0x17
        /*005a*/ 	.short	(.L_19 - .L_18)
.L_18:
        /*005c*/ 	.word	0x00000000
        /*0060*/ 	.short	0x0008
        /*0062*/ 	.short	0x002c
        /*0064*/ 	.byte	0x00, 0xf0, 0x11, 0x00


	//----- nvinfo : EIATTR_KPARAM_INFO
	.align		4
.L_19:
        /*0068*/ 	.byte	0x04, 0x17
        /*006a*/ 	.short	(.L_21 - .L_20)
.L_20:
        /*006c*/ 	.word	0x00000000
        /*0070*/ 	.short	0x0007
        /*0072*/ 	.short	0x0028
        /*0074*/ 	.byte	0x00, 0xf0, 0x11, 0x00


	//----- nvinfo : EIATTR_KPARAM_INFO
	.align		4
.L_21:
        /*0078*/ 	.byte	0x04, 0x17
        /*007a*/ 	.short	(.L_23 - .L_22)
.L_22:
        /*007c*/ 	.word	0x00000000
        /*0080*/ 	.short	0x0006
        /*0082*/ 	.short	0x0024
        /*0084*/ 	.byte	0x00, 0xf0, 0x11, 0x00


	//----- nvinfo : EIATTR_KPARAM_INFO
	.align		4
.L_23:
        /*0088*/ 	.byte	0x04, 0x17
        /*008a*/ 	.short	(.L_25 - .L_24)
.L_24:
        /*008c*/ 	.word	0x00000000
        /*0090*/ 	.short	0x0005
        /*0092*/ 	.short	0x0020
        /*0094*/ 	.byte	0x00, 0xf0, 0x11, 0x00


	//----- nvinfo : EIATTR_KPARAM_INFO
	.align		4
.L_25:
        /*0098*/ 	.byte	0x04, 0x17
        /*009a*/ 	.short	(.L_27 - .L_26)
.L_26:
        /*009c*/ 	.word	0x00000000
        /*00a0*/ 	.short	0x0004
        /*00a2*/ 	.short	0x001c
        /*00a4*/ 	.byte	0x00, 0xf0, 0x11, 0x00


	//----- nvinfo : EIATTR_KPARAM_INFO
	.align		4
.L_27:
        /*00a8*/ 	.byte	0x04, 0x17
        /*00aa*/ 	.short	(.L_29 - .L_28)
.L_28:
        /*00ac*/ 	.word	0x00000000
        /*00b0*/ 	.short	0x0003
        /*00b2*/ 	.short	0x0018
        /*00b4*/ 	.byte	0x00, 0xf0, 0x11, 0x00


	//----- nvinfo : EIATTR_KPARAM_INFO
	.align		4
.L_29:
        /*00b8*/ 	.byte	0x04, 0x17
        /*00ba*/ 	.short	(.L_31 - .L_30)
.L_30:
        /*00bc*/ 	.word	0x00000000
        /*00c0*/ 	.short	0x0002
        /*00c2*/ 	.short	0x0010
        /*00c4*/ 	.byte	0x00, 0xf4, 0x21, 0x00


	//----- nvinfo : EIATTR_KPARAM_INFO
	.align		4
.L_31:
        /*00c8*/ 	.byte	0x04, 0x17
        /*00ca*/ 	.short	(.L_33 - .L_32)
.L_32:
        /*00cc*/ 	.word	0x00000000
        /*00d0*/ 	.short	0x0001
        /*00d2*/ 	.short	0x0008
        /*00d4*/ 	.byte	0x00, 0xf4, 0x21, 0x00


	//----- nvinfo : EIATTR_KPARAM_INFO
	.align		4
.L_33:
        /*00d8*/ 	.byte	0x04, 0x17
        /*00da*/ 	.short	(.L_35 - .L_34)
.L_34:
        /*00dc*/ 	.word	0x00000000
        /*00e0*/ 	.short	0x0000
        /*00e2*/ 	.short	0x0000
        /*00e4*/ 	.byte	0x00, 0xf4, 0x21, 0x00


	//----- nvinfo : EIATTR_SPARSE_MMA_MASK
	.align		4
.L_35:
        /*00e8*/ 	.byte	0x03, 0x50
        /*00ea*/ 	.short	0x0000


	//----- nvinfo : EIATTR_MAXREG_COUNT
	.align		4
        /*00ec*/ 	.byte	0x03, 0x1b
        /*00ee*/ 	.short	0x00ff


	//----- nvinfo : EIATTR_NUM_BARRIERS
	.align		4
        /*00f0*/ 	.byte	0x02, 0x4c
        /*00f2*/ 	.byte	0x01
	.zero		1


	//----- nvinfo : EIATTR_ANNOTATIONS
	.align		4
        /*00f4*/ 	.byte	0x04, 0x55
        /*00f6*/ 	.short	(.L_37 - .L_36)


	//   ....[0]....
.L_36:
        /*00f8*/ 	.word	0x00000001
        /*00fc*/ 	.byte	0x20, 0x01, 0x00, 0x00, 0x01, 0x00, 0x00, 0x00, 0x30, 0x08, 0x00, 0x00, 0x01, 0x00, 0x00, 0x00
        /* <DEDUP_REMOVED lines=2575> */
        /*a1fc*/ 	.byte	0x10, 0x6e, 0x04, 0x00


	//----- nvinfo : EIATTR_MERCURY_ISA_VERSION
	.align		4
.L_37:
        /*a200*/ 	.byte	0x03, 0x5f
        /*a202*/ 	.short	0x0101


	//----- nvinfo : EIATTR_EXIT_INSTR_OFFSETS
	.align		4
        /*a204*/ 	.byte	0x04, 0x1c
        /*a206*/ 	.short	(.L_39 - .L_38)


	//   ....[0]....
.L_38:
        /*a208*/ 	.word	0x00046e00


	//   ....[1]....
        /*a20c*/ 	.word	0x00046e30


	//----- nvinfo : EIATTR_REQNTID
	.align		4
.L_39:
        /*a210*/ 	.byte	0x04, 0x10
        /*a212*/ 	.short	(.L_41 - .L_40)
.L_40:
        /*a214*/ 	.word	0x00000080
        /*a218*/ 	.word	0x00000001
        /*a21c*/ 	.word	0x00000001


	//----- nvinfo : EIATTR_CBANK_PARAM_SIZE
	.align		4
.L_41:
        /*a220*/ 	.byte	0x03, 0x19
        /*a222*/ 	.short	0x0050


	//----- nvinfo : EIATTR_PARAM_CBANK
	.align		4
        /*a224*/ 	.byte	0x04, 0x0a
        /*a226*/ 	.short	(.L_43 - .L_42)
	.align		4
.L_42:
        /*a228*/ 	.word	index@(.nv.constant0.matmul_kernel)
        /*a22c*/ 	.short	0x0210
        /*a22e*/ 	.short	0x0050


	//----- nvinfo : EIATTR_SW_WAR
	.align		4
.L_43:
        /*a230*/ 	.byte	0x04, 0x36
        /*a232*/ 	.short	(.L_45 - .L_44)
.L_44:
        /*a234*/ 	.word	0x00000008
.L_45:


//--------------------- .nv.callgraph             --------------------------
	.section	.nv.callgraph,"",@"SHT_CUDA_CALLGRAPH"
	.align	4
	.sectionentsize	8
	.align		4
        /*0000*/ 	.word	0x00000000
	.align		4
        /*0004*/ 	.word	0xffffffff
	.align		4
        /*0008*/ 	.word	0x00000000
	.align		4
        /*000c*/ 	.word	0xfffffffe
	.align		4
        /*0010*/ 	.word	0x00000000
	.align		4
        /*0014*/ 	.word	0xfffffffd
	.align		4
        /*0018*/ 	.word	0x00000000
	.align		4
        /*001c*/ 	.word	0xfffffffc


//--------------------- .text.matmul_kernel       --------------------------
	.section	.text.matmul_kernel,"ax",@progbits
	.align	128
        .global         matmul_kernel
        .type           matmul_kernel,@function
        .size           matmul_kernel,(.L_x_3 - matmul_kernel)
        .other          matmul_kernel,@"STO_CUDA_ENTRY STV_DEFAULT"
matmul_kernel:
.text.matmul_kernel:
[----:B------:R-:W1:Y:S08]  /*0000*/  LDC R1, c[0x0][0x28] ;  /* 0x00000a00ff017b82 */ /* 0x000e700000000800 */
[----:B------:R-:W2:Y:S01]  /*0010*/  LDC.64 R2, c[0x0][0x228] ;  /* 0x00008a00ff027b82 */ /* 0x000ea20000000a00 */
[----:B-1----:R-:W-:Y:S01]  /*0020*/  VIADD R1, R1, 0xffffe1a8 ;  /* 0xffffe1a801017836 */ /* 0x002fe20000000000 */
[----:B------:R-:W1:Y:S01]  /*0030*/  S2R R5, SR_CTAID.X ;  /* 0x0000000000057919 */ /* 0x000e620000002500 */
[----:B------:R-:W-:Y:S01]  /*0040*/  ULDC.64 UR4, c[0x0][0x230] ;  /* 0x00008c0000047ab9 */ /* 0x000fe20000000a00 */
[----:B------:R-:W-:Y:S01]  /*0050*/  ULDC UR7, c[0x0][0x230] ;  /* 0x00008c0000077ab9 */ /* 0x000fe20000000800 */
[----:B------:R-:W-:Y:S01]  /*0060*/  UIADD3 UR4, UR4, 0x1f, URZ ;  /* 0x0000001f04047890 */ /* 0x000fe2000fffe03f */
[----:B------:R-:W3:Y:S01]  /*0070*/  S2R R40, SR_TID.X ;  /* 0x0000000000287919 */ /* 0x000ee20000002100 */
[----:B------:R-:W-:Y:S01]  /*0080*/  ULDC.64 UR12, c[0x0][0x218] ;  /* 0x00008600000c7ab9 */ /* 0x000fe20000000a00 */
[----:B------:R-:W4:Y:S01]  /*0090*/  LDC.64 R216, c[0x0][0x238] ;  /* 0x00008e00ffd87b82 */ /* 0x000f220000000a00 */
[----:B------:R-:W-:Y:S01]  /*00a0*/  UISETP.GT.AND UP0, UPT, UR4, 0x1f, UPT ;  /* 0x0000001f0400788c */ /* 0x000fe2000bf04270 */
[----:B------:R-:W-:Y:S01]  /*00b0*/  ULDC.64 UR8, c[0x0][0x210] ;  /* 0x0000840000087ab9 */ /* 0x000fe20000000a00 */
[----:B------:R-:W-:-:S02]  /*00c0*/  ULDC.64 UR10, c[0x0][0x208] ;  /* 0x00008200000a7ab9 */ /* 0x000fc40000000a00 */
[----:B------:R-:W-:Y:S02]  /*00d0*/  USEL UR6, URZ, 0x4, !UP0 ;  /* 0x000000043f067887 */ /* 0x000fe4000c000000 */
[----:B------:R-:W-:Y:S01]  /*00e0*/  UISETP.GT.AND UP0, UPT, UR4, 0x3f, UPT ;  /* 0x0000003f0400788c */ /* 0x000fe2000bf04270 */
[----:B------:R-:W3:Y:S01]  /*00f0*/  LDC R250, c[0x0][0x230] ;  /* 0x00008c00fffa7b82 */ /* 0x000ee20000000800 */
[----:B------:R-:W-:Y:S01]  /*0100*/  UISETP.GT.AND UP1, UPT, UR4, 0x5f, UPT ;  /* 0x0000005f0400788c */ /* 0x000fe2000bf24270 */
[----:B--2---:R-:W-:Y:S01]  /*0110*/  IMAD.MOV.U32 R32, RZ, RZ, R3 ;  /* 0x000000ffff207224 */ /* 0x004fe200078e0003 */
[----:B------:R2:W-:Y:S01]  /*0120*/  STL.64 [R1+0x958], R2 ;  /* 0x0009580201007387 */ /* 0x0005e20000100a00 */
[----:B------:R-:W-:Y:S02]  /*0130*/  IMAD.MOV.U32 R138, RZ, RZ, R2 ;  /* 0x000000ffff8a7224 */ /* 0x000fe400078e0002 */
[----:B------:R-:W-:Y:S02]  /*0140*/  VIADD R0, R32, 0x1ff ;  /* 0x000001ff20007836 */ /* 0x000fe40000000000 */
[C---:B----4-:R-:W-:Y:S01]  /*0150*/  IMAD R164, R216.reuse, 0x3, RZ ;  /* 0x00000003d8a47824 */ /* 0x050fe200078e02ff */
[----:B-1----:R-:W-:Y:S01]  /*0160*/  IABS R8, R5 ;  /* 0x0000000500087213 */ /* 0x002fe20000000000 */
[C---:B------:R-:W-:Y:S01]  /*0170*/  IMAD R162, R216.reuse, 0x5, RZ ;  /* 0x00000005d8a27824 */ /* 0x040fe200078e02ff */
[----:B--2---:R-:W-:Y:S01]  /*0180*/  SHF.R.S32.HI R3, RZ, 0x1f, R0 ;  /* 0x0000001fff037819 */ /* 0x004fe20000011400 */
[----:B------:R-:W-:Y:S01]  /*0190*/  IMAD R160, R216, 0x7, RZ ;  /* 0x00000007d8a07824 */ /* 0x000fe200078e02ff */
[----:B---3--:R-:W-:Y:S01]  /*01a0*/  LOP3.LUT R142, R40, 0x7f, RZ, 0xc0, !PT ;  /* 0x0000007f288e7812 */ /* 0x008fe200078ec0ff */
[C---:B------:R-:W-:Y:S01]  /*01b0*/  IMAD R158, R216.reuse, 0x9, RZ ;  /* 0x00000009d89e7824 */ /* 0x040fe200078e02ff */
[----:B------:R-:W-:Y:S01]  /*01c0*/  LEA.HI R3, R3, R0, RZ, 0x9 ;  /* 0x0000000003037211 */ /* 0x000fe200078f48ff */
[----:B------:R-:W-:Y:S01]  /*01d0*/  IMAD R140, R216, 0xb, RZ ;  /* 0x0000000bd88c7824 */ /* 0x000fe200078e02ff */
[----:B------:R-:W-:Y:S01]  /*01e0*/  LOP3.LUT R146, R40, 0x1f, RZ, 0xc0, !PT ;  /* 0x0000001f28927812 */ /* 0x000fe200078ec0ff */
[C---:B------:R-:W-:Y:S01]  /*01f0*/  IMAD R156, R216.reuse, 0xf, RZ ;  /* 0x0000000fd89c7824 */ /* 0x040fe200078e02ff */
[----:B------:R-:W-:Y:S01]  /*0200*/  SHF.R.S32.HI R3, RZ, 0x9, R3 ;  /* 0x00000009ff037819 */ /* 0x000fe20000011403 */
[----:B------:R-:W-:-:S02]  /*0210*/  IMAD R154, R216, 0x11, RZ ;  /* 0x00000011d89a7824 */ /* 0x000fc400078e02ff */
[C---:B------:R-:W-:Y:S02]  /*0220*/  IMAD R152, R216.reuse, 0x13, RZ ;  /* 0x00000013d8987824 */ /* 0x040fe400078e02ff */
[----:B------:R-:W-:Y:S02]  /*0230*/  IMAD.SHL.U32 R4, R3, 0x8, RZ ;  /* 0x0000000803047824 */ /* 0x000fe400078e00ff */
[C---:B------:R-:W-:Y:S02]  /*0240*/  IMAD R150, R216.reuse, 0x15, RZ ;  /* 0x00000015d8967824 */ /* 0x040fe400078e02ff */
[C---:B------:R-:W-:Y:S01]  /*0250*/  IMAD R148, R216.reuse, 0x17, RZ ;  /* 0x00000017d8947824 */ /* 0x040fe200078e02ff */
[-C--:B------:R-:W-:Y:S01]  /*0260*/  IABS R7, R4.reuse ;  /* 0x0000000400077213 */ /* 0x080fe20000000000 */
[----:B------:R-:W-:Y:S01]  /*0270*/  IMAD R144, R216, 0x1a, RZ ;  /* 0x0000001ad8907824 */ /* 0x000fe200078e02ff */
[----:B------:R-:W-:Y:S02]  /*0280*/  IABS R10, R4 ;  /* 0x00000004000a7213 */ /* 0x000fe40000000000 */
[----:B------:R-:W1:Y:S08]  /*0290*/  I2F.RP R0, R7 ;  /* 0x0000000700007306 */ /* 0x000e700000209400 */
[----:B-1----:R-:W1:Y:S02]  /*02a0*/  MUFU.RCP R0, R0 ;  /* 0x0000000000007308 */ /* 0x002e640000001000 */
[----:B-1----:R-:W-:-:S02]  /*02b0*/  VIADD R2, R0, 0xffffffe ;  /* 0x0ffffffe00027836 */ /* 0x002fc40000000000 */
[----:B------:R-:W-:Y:S01]  /*02c0*/  IMAD.MOV R0, RZ, RZ, -R10 ;  /* 0x000000ffff007224 */ /* 0x000fe200078e0a0a */
[----:B------:R-:W-:-:S03]  /*02d0*/  IABS R10, R138 ;  /* 0x0000008a000a7213 */ /* 0x000fc60000000000 */
[----:B------:R1:W2:Y:S02]  /*02e0*/  F2I.FTZ.U32.TRUNC.NTZ R3, R2 ;  /* 0x0000000200037305 */ /* 0x0002a4000021f000 */
[----:B-1----:R-:W-:Y:S02]  /*02f0*/  IMAD.MOV.U32 R2, RZ, RZ, RZ ;  /* 0x000000ffff027224 */ /* 0x002fe400078e00ff */
[----:B--2---:R-:W-:-:S04]  /*0300*/  IMAD.MOV R6, RZ, RZ, -R3 ;  /* 0x000000ffff067224 */ /* 0x004fc800078e0a03 */
[----:B------:R-:W-:Y:S02]  /*0310*/  IMAD R9, R6, R7, RZ ;  /* 0x0000000706097224 */ /* 0x000fe400078e02ff */
[----:B------:R-:W-:Y:S02]  /*0320*/  IMAD.MOV.U32 R6, RZ, RZ, R8 ;  /* 0x000000ffff067224 */ /* 0x000fe400078e0008 */
[----:B------:R-:W-:-:S06]  /*0330*/  IMAD.HI.U32 R3, R3, R9, R2 ;  /* 0x0000000903037227 */ /* 0x000fcc00078e0002 */
[----:B------:R-:W-:-:S04]  /*0340*/  IMAD.HI.U32 R3, R3, R6, RZ ;  /* 0x0000000603037227 */ /* 0x000fc800078e00ff */
[----:B------:R-:W-:-:S05]  /*0350*/  IMAD R0, R3, R0, R6 ;  /* 0x0000000003007224 */ /* 0x000fca00078e0206 */
[----:B------:R-:W-:-:S13]  /*0360*/  ISETP.GT.U32.AND P1, PT, R7, R0, PT ;  /* 0x000000000700720c */ /* 0x000fda0003f24070 */
[----:B------:R-:W-:Y:S02]  /*0370*/  @!P1 IMAD.IADD R0, R0, 0x1, -R7 ;  /* 0x0000000100009824 */ /* 0x000fe400078e0a07 */
[----:B------:R-:W-:Y:S01]  /*0380*/  @!P1 VIADD R3, R3, 0x1 ;  /* 0x0000000103039836 */ /* 0x000fe20000000000 */
[----:B------:R-:W-:Y:S02]  /*0390*/  ISETP.NE.AND P1, PT, R4, RZ, PT ;  /* 0x000000ff0400720c */ /* 0x000fe40003f25270 */
[----:B------:R-:W-:Y:S02]  /*03a0*/  ISETP.GE.U32.AND P0, PT, R0, R7, PT ;  /* 0x000000070000720c */ /* 0x000fe40003f06070 */
[----:B------:R-:W-:-:S04]  /*03b0*/  LOP3.LUT R0, R5, R4, RZ, 0x3c, !PT ;  /* 0x0000000405007212 */ /* 0x000fc800078e3cff */
[----:B------:R-:W-:Y:S01]  /*03c0*/  ISETP.GE.AND P2, PT, R0, RZ, PT ;  /* 0x000000ff0000720c */ /* 0x000fe20003f46270 */
[----:B------:R-:W-:-:S06]  /*03d0*/  VIADD R0, R138, 0x7f ;  /* 0x0000007f8a007836 */ /* 0x000fcc0000000000 */
[----:B------:R-:W-:-:S04]  /*03e0*/  @P0 VIADD R3, R3, 0x1 ;  /* 0x0000000103030836 */ /* 0x000fc80000000000 */
[----:B------:R-:W-:Y:S01]  /*03f0*/  IMAD.MOV.U32 R2, RZ, RZ, R3 ;  /* 0x000000ffff027224 */ /* 0x000fe200078e0003 */
[----:B------:R-:W-:-:S03]  /*0400*/  SHF.R.S32.HI R3, RZ, 0x1f, R0 ;  /* 0x0000001fff037819 */ /* 0x000fc60000011400 */
[----:B------:R-:W-:Y:S01]  /*0410*/  @!P2 IMAD.MOV R2, RZ, RZ, -R2 ;  /* 0x000000ffff02a224 */ /* 0x000fe200078e0a02 */
[----:B------:R-:W-:Y:S02]  /*0420*/  @!P1 LOP3.LUT R2, RZ, R4, RZ, 0x33, !PT ;  /* 0x00000004ff029212 */ /* 0x000fe400078e33ff */
[----:B------:R-:W-:-:S03]  /*0430*/  LEA.HI R3, R3, R0, RZ, 0x7 ;  /* 0x0000000003037211 */ /* 0x000fc600078f38ff */
[----:B------:R-:W-:Y:S02]  /*0440*/  IMAD.SHL.U32 R11, R2, 0x8, RZ ;  /* 0x00000008020b7824 */ /* 0x000fe400078e00ff */
[----:B------:R-:W-:-:S03]  /*0450*/  IMAD.MOV R2, RZ, RZ, -R2 ;  /* 0x000000ffff027224 */ /* 0x000fc600078e0a02 */
[----:B------:R-:W-:Y:S01]  /*0460*/  LEA.HI.SX32 R3, R3, -R11, 0x19 ;  /* 0x8000000b03037211 */ /* 0x000fe200078fcaff */
[----:B------:R-:W-:Y:S02]  /*0470*/  IMAD R12, R4, R2, R5 ;  /* 0x00000002040c7224 */ /* 0x000fe400078e0205 */
[----:B------:R-:W-:Y:S01]  /*0480*/  IMAD.MOV.U32 R2, RZ, RZ, RZ ;  /* 0x000000ffff027224 */ /* 0x000fe200078e00ff */
[----:B------:R-:W-:-:S04]  /*0490*/  VIMNMX R13, R3, 0x8, PT ;  /* 0x00000008030d7848 */ /* 0x000fc80003fe0100 */
[-C--:B------:R-:W-:Y:S02]  /*04a0*/  IABS R6, R13.reuse ;  /* 0x0000000d00067213 */ /* 0x080fe40000000000 */
[----:B------:R-:W-:Y:S02]  /*04b0*/  IABS R4, R13 ;  /* 0x0000000d00047213 */ /* 0x000fe40000000000 */
[----:B------:R-:W1:Y:S08]  /*04c0*/  I2F.RP R0, R6 ;  /* 0x0000000600007306 */ /* 0x000e700000209400 */
[----:B-1----:R-:W1:Y:S02]  /*04d0*/  MUFU.RCP R0, R0 ;  /* 0x0000000000007308 */ /* 0x002e640000001000 */
[----:B-1----:R-:W-:Y:S01]  /*04e0*/  VIADD R3, R0, 0xffffffe ;  /* 0x0ffffffe00037836 */ /* 0x002fe20000000000 */
[----:B------:R-:W-:-:S05]  /*04f0*/  IABS R0, R32 ;  /* 0x0000002000007213 */ /* 0x000fca0000000000 */
[----:B------:R-:W1:Y:S02]  /*0500*/  F2I.FTZ.U32.TRUNC.NTZ R3, R3 ;  /* 0x0000000300037305 */ /* 0x000e64000021f000 */
[----:B-1----:R-:W-:-:S04]  /*0510*/  IMAD.MOV R7, RZ, RZ, -R3 ;  /* 0x000000ffff077224 */ /* 0x002fc800078e0a03 */
[----:B------:R-:W-:Y:S01]  /*0520*/  IMAD.MOV.U32 R5, RZ, RZ, R7 ;  /* 0x000000ffff057224 */ /* 0x000fe200078e0007 */
[----:B------:R-:W-:-:S03]  /*0530*/  IABS R7, R12 ;  /* 0x0000000c00077213 */ /* 0x000fc60000000000 */
[----:B------:R-:W-:-:S04]  /*0540*/  IMAD R5, R5, R6, RZ ;  /* 0x0000000605057224 */ /* 0x000fc800078e02ff */
[----:B------:R-:W-:Y:S02]  /*0550*/  IMAD.HI.U32 R2, R3, R5, R2 ;  /* 0x0000000503027227 */ /* 0x000fe400078e0002 */
[----:B------:R-:W1:Y:S02]  /*0560*/  I2F.RP R5, R0 ;  /* 0x0000000000057306 */ /* 0x000e640000209400 */
[----:B------:R-:W-:Y:S02]  /*0570*/  IMAD.MOV R3, RZ, RZ, -R4 ;  /* 0x000000ffff037224 */ /* 0x000fe400078e0a04 */
[----:B------:R-:W-:-:S04]  /*0580*/  IMAD.HI.U32 R2, R2, R7, RZ ;  /* 0x0000000702027227 */ /* 0x000fc800078e00ff */
[----:B------:R-:W-:Y:S01]  /*0590*/  IMAD R3, R2, R3, R7 ;  /* 0x0000000302037224 */ /* 0x000fe200078e0207 */
[----:B------:R-:W2:Y:S04]  /*05a0*/  I2F.RP R4, R10 ;  /* 0x0000000a00047306 */ /* 0x000ea80000209400 */
[----:B------:R-:W-:-:S04]  /*05b0*/  ISETP.GT.U32.AND P1, PT, R6, R3, PT ;  /* 0x000000030600720c */ /* 0x000fc80003f24070 */
[----:B-1----:R-:W1:Y:S08]  /*05c0*/  MUFU.RCP R5, R5 ;  /* 0x0000000500057308 */ /* 0x002e700000001000 */
[----:B--2---:R-:W2:Y:S01]  /*05d0*/  MUFU.RCP R4, R4 ;  /* 0x0000000400047308 */ /* 0x004ea20000001000 */
[----:B------:R-:W-:Y:S02]  /*05e0*/  @!P1 IMAD.IADD R3, R3, 0x1, -R6 ;  /* 0x0000000103039824 */ /* 0x000fe400078e0a06 */
[----:B------:R-:W-:Y:S01]  /*05f0*/  @!P1 VIADD R2, R2, 0x1 ;  /* 0x0000000102029836 */ /* 0x000fe20000000000 */
[----:B------:R-:W-:-:S02]  /*0600*/  ISETP.NE.AND P1, PT, R13, RZ, PT ;  /* 0x000000ff0d00720c */ /* 0x000fc40003f25270 */
[----:B------:R-:W-:Y:S02]  /*0610*/  ISETP.GE.U32.AND P0, PT, R3, R6, PT ;  /* 0x000000060300720c */ /* 0x000fe40003f06070 */
[----:B------:R-:W-:Y:S01]  /*0620*/  LOP3.LUT R3, R12, R13, RZ, 0x3c, !PT ;  /* 0x0000000d0c037212 */ /* 0x000fe200078e3cff */
[----:B-1----:R-:W-:-:S03]  /*0630*/  VIADD R8, R5, 0xffffffe ;  /* 0x0ffffffe05087836 */ /* 0x002fc60000000000 */
[----:B------:R-:W-:Y:S01]  /*0640*/  ISETP.GE.AND P2, PT, R3, RZ, PT ;  /* 0x000000ff0300720c */ /* 0x000fe20003f46270 */
[----:B------:R1:W3:Y:S01]  /*0650*/  F2I.FTZ.U32.TRUNC.NTZ R9, R8 ;  /* 0x0000000800097305 */ /* 0x0002e2000021f000 */
[----:B------:R-:W-:Y:S01]  /*0660*/  SHF.R.U32.HI R3, RZ, 0x5, R40 ;  /* 0x00000005ff037819 */ /* 0x000fe20000011628 */
[----:B--2---:R-:W-:-:S03]  /*0670*/  VIADD R6, R4, 0xffffffe ;  /* 0x0ffffffe04067836 */ /* 0x004fc60000000000 */
[----:B------:R-:W-:Y:S01]  /*0680*/  SGXT.U32 R3, R3, 0x2 ;  /* 0x000000020303781a */ /* 0x000fe20000000000 */
[----:B------:R-:W-:Y:S02]  /*0690*/  @P0 VIADD R2, R2, 0x1 ;  /* 0x0000000102020836 */ /* 0x000fe40000000000 */
[----:B------:R2:W4:Y:S01]  /*06a0*/  F2I.FTZ.U32.TRUNC.NTZ R7, R6 ;  /* 0x0000000600077305 */ /* 0x000522000021f000 */
[----:B-1----:R-:W-:Y:S02]  /*06b0*/  IMAD.MOV.U32 R8, RZ, RZ, RZ ;  /* 0x000000ffff087224 */ /* 0x002fe400078e00ff */
[----:B------:R-:W-:-:S04]  /*06c0*/  IMAD.MOV.U32 R14, RZ, RZ, R2 ;  /* 0x000000ffff0e7224 */ /* 0x000fc800078e0002 */
[----:B------:R-:W-:Y:S01]  /*06d0*/  @!P2 IMAD.MOV R14, RZ, RZ, -R14 ;  /* 0x000000ffff0ea224 */ /* 0x000fe200078e0a0e */
[----:B------:R-:W-:Y:S01]  /*06e0*/  @!P1 LOP3.LUT R14, RZ, R13, RZ, 0x33, !PT ;  /* 0x0000000dff0e9212 */ /* 0x000fe200078e33ff */
[----:B--2---:R-:W-:-:S04]  /*06f0*/  IMAD.MOV.U32 R6, RZ, RZ, RZ ;  /* 0x000000ffff067224 */ /* 0x004fc800078e00ff */
[----:B------:R-:W-:Y:S02]  /*0700*/  IMAD.MOV R2, RZ, RZ, -R14 ;  /* 0x000000ffff027224 */ /* 0x000fe400078e0a0e */
[----:B------:R-:W-:Y:S02]  /*0710*/  IMAD.SHL.U32 R4, R14, 0x200, RZ ;  /* 0x000002000e047824 */ /* 0x000fe400078e00ff */
[----:B------:R-:W-:Y:S02]  /*0720*/  IMAD R2, R13, R2, R12 ;  /* 0x000000020d027224 */ /* 0x000fe400078e020c */
[----:B---3--:R-:W-:Y:S02]  /*0730*/  IMAD.MOV R13, RZ, RZ, -R9 ;  /* 0x000000ffff0d7224 */ /* 0x008fe400078e0a09 */
[----:B------:R-:W-:Y:S01]  /*0740*/  IMAD.IADD R5, R11, 0x1, R2 ;  /* 0x000000010b057824 */ /* 0x000fe200078e0202 */
[----:B------:R-:W-:Y:S01]  /*0750*/  LOP3.LUT R2, R4, R3, RZ, 0xfc, !PT ;  /* 0x0000000304027212 */ /* 0x000fe200078efcff */
[----:B------:R-:W-:-:S02]  /*0760*/  IMAD R3, R13, R0, RZ ;  /* 0x000000000d037224 */ /* 0x000fc400078e02ff */
[----:B----4-:R-:W-:Y:S01]  /*0770*/  IMAD.MOV R11, RZ, RZ, -R7 ;  /* 0x000000ffff0b7224 */ /* 0x010fe200078e0a07 */
[C---:B------:R-:W-:Y:S01]  /*0780*/  LOP3.LUT R12, R2.reuse, 0x1fc, RZ, 0xfc, !PT ;  /* 0x000001fc020c7812 */ /* 0x040fe200078efcff */
[----:B------:R-:W-:Y:S01]  /*0790*/  IMAD.HI.U32 R3, R9, R3, R8 ;  /* 0x0000000309037227 */ /* 0x000fe200078e0008 */
[----:B------:R-:W-:Y:S02]  /*07a0*/  IABS R35, R2 ;  /* 0x0000000200237213 */ /* 0x000fe40000000000 */
[----:B------:R-:W-:Y:S01]  /*07b0*/  IABS R33, R12 ;  /* 0x0000000c00217213 */ /* 0x000fe20000000000 */
[----:B------:R-:W-:Y:S01]  /*07c0*/  IMAD R30, R5, 0x80, R142 ;  /* 0x00000080051e7824 */ /* 0x000fe200078e028e */
[----:B------:R-:W-:Y:S01]  /*07d0*/  LOP3.LUT R9, R2, 0xc, RZ, 0xfc, !PT ;  /* 0x0000000c02097812 */ /* 0x000fe200078efcff */
[----:B------:R-:W-:Y:S01]  /*07e0*/  IMAD R5, R11, R10, RZ ;  /* 0x0000000a0b057224 */ /* 0x000fe200078e02ff */
[----:B------:R-:W-:Y:S02]  /*07f0*/  ISETP.GE.AND P3, PT, R12, RZ, PT ;  /* 0x000000ff0c00720c */ /* 0x000fe40003f66270 */
[----:B------:R-:W-:Y:S01]  /*0800*/  IABS R251, R30 ;  /* 0x0000001e00fb7213 */ /* 0x000fe20000000000 */
[----:B------:R-:W-:Y:S01]  /*0810*/  IMAD.HI.U32 R6, R7, R5, R6 ;  /* 0x0000000507067227 */ /* 0x000fe200078e0006 */
[----:B------:R-:W-:Y:S01]  /*0820*/  IABS R39, R9 ;  /* 0x0000000900277213 */ /* 0x000fe20000000000 */
[----:B------:R1:W-:Y:S01]  /*0830*/  STL [R1+0xa48], R30 ;  /* 0x000a481e01007387 */ /* 0x0003e20000100800 */
[C---:B------:R-:W-:Y:S01]  /*0840*/  LOP3.LUT R8, R2.reuse, 0x8, RZ, 0xfc, !PT ;  /* 0x0000000802087812 */ /* 0x040fe200078efcff */
[----:B------:R-:W-:Y:S01]  /*0850*/  IMAD.HI.U32 R7, R3, R33, RZ ;  /* 0x0000002103077227 */ /* 0x000fe200078e00ff */
[----:B------:R-:W-:-:S02]  /*0860*/  LOP3.LUT R11, R2, 0x28, RZ, 0xfc, !PT ;  /* 0x00000028020b7812 */ /* 0x000fc400078efcff */
[----:B------:R-:W-:Y:S01]  /*0870*/  IABS R135, R8 ;  /* 0x0000000800877213 */ /* 0x000fe20000000000 */
[----:B------:R-:W-:Y:S01]  /*0880*/  IMAD.MOV R7, RZ, RZ, -R7 ;  /* 0x000000ffff077224 */ /* 0x000fe200078e0a07 */
[----:B------:R-:W-:Y:S01]  /*0890*/  ISETP.GE.AND P4, PT, R8, RZ, PT ;  /* 0x000000ff0800720c */ /* 0x000fe20003f86270 */
[----:B------:R-:W-:Y:S01]  /*08a0*/  IMAD.HI.U32 R6, R6, R251, RZ ;  /* 0x000000fb06067227 */ /* 0x000fe200078e00ff */
[----:B------:R-:W-:Y:S02]  /*08b0*/  LOP3.LUT R8, R2, 0x14, RZ, 0xfc, !PT ;  /* 0x0000001402087812 */ /* 0x000fe400078efcff */
[----:B------:R-:W-:Y:S01]  /*08c0*/  IABS R127, R11 ;  /* 0x0000000b007f7213 */ /* 0x000fe20000000000 */
[----:B------:R-:W-:Y:S01]  /*08d0*/  IMAD R33, R0, R7, R33 ;  /* 0x0000000700217224 */ /* 0x000fe200078e0221 */
[----:B------:R-:W-:Y:S01]  /*08e0*/  LOP3.LUT R7, R2, 0x4, RZ, 0xfc, !PT ;  /* 0x0000000402077812 */ /* 0x000fe200078efcff */
[----:B------:R-:W-:Y:S01]  /*08f0*/  IMAD.HI.U32 R5, R3, R35, RZ ;  /* 0x0000002303057227 */ /* 0x000fe200078e00ff */
[----:B------:R-:W-:-:S02]  /*0900*/  IABS R41, R8 ;  /* 0x0000000800297213 */ /* 0x000fc40000000000 */
[----:B------:R-:W-:Y:S01]  /*0910*/  ISETP.GT.U32.AND P2, PT, R0, R33, PT ;  /* 0x000000210000720c */ /* 0x000fe20003f44070 */
[----:B------:R-:W-:Y:S01]  /*0920*/  IMAD.MOV R6, RZ, RZ, -R6 ;  /* 0x000000ffff067224 */ /* 0x000fe200078e0a06 */
[----:B------:R-:W-:Y:S01]  /*0930*/  IABS R37, R7 ;  /* 0x0000000700257213 */ /* 0x000fe20000000000 */
[----:B------:R-:W-:Y:S01]  /*0940*/  IMAD.MOV R5, RZ, RZ, -R5 ;  /* 0x000000ffff057224 */ /* 0x000fe200078e0a05 */
[----:B------:R-:W-:Y:S01]  /*0950*/  LOP3.LUT R13, R2, 0x38, RZ, 0xfc, !PT ;  /* 0x00000038020d7812 */ /* 0x000fe200078efcff */
[----:B------:R-:W-:Y:S01]  /*0960*/  IMAD R251, R10, R6, R251 ;  /* 0x000000060afb7224 */ /* 0x000fe200078e02fb */
[----:B------:R-:W-:Y:S01]  /*0970*/  LOP3.LUT R12, R2, 0x34, RZ, 0xfc, !PT ;  /* 0x00000034020c7812 */ /* 0x000fe200078efcff */
[----:B------:R-:W-:Y:S01]  /*0980*/  IMAD R35, R0, R5, R35 ;  /* 0x0000000500237224 */ /* 0x000fe200078e0223 */
[----:B------:R-:W-:Y:S01]  /*0990*/  IABS R123, R13 ;  /* 0x0000000d007b7213 */ /* 0x000fe20000000000 */
[----:B------:R-:W-:Y:S01]  /*09a0*/  IMAD.HI.U32 R5, R3, R37, RZ ;  /* 0x0000002503057227 */ /* 0x000fe200078e00ff */
[----:B------:R-:W-:-:S02]  /*09b0*/  ISETP.GT.U32.AND P0, PT, R10, R251, PT ;  /* 0x000000fb0a00720c */ /* 0x000fc40003f04070 */
[----:B------:R-:W-:Y:S01]  /*09c0*/  ISETP.GT.U32.AND P1, PT, R0, R35, PT ;  /* 0x000000230000720c */ /* 0x000fe20003f24070 */
[----:B------:R-:W-:Y:S01]  /*09d0*/  @!P2 IMAD.IADD R33, R33, 0x1, -R0 ;  /* 0x000000012121a824 */ /* 0x000fe200078e0a00 */
[----:B------:R-:W-:Y:S01]  /*09e0*/  IABS R49, R12 ;  /* 0x0000000c00317213 */ /* 0x000fe20000000000 */
[----:B------:R-:W-:Y:S01]  /*09f0*/  IMAD.MOV R6, RZ, RZ, -R5 ;  /* 0x000000ffff067224 */ /* 0x000fe200078e0a05 */
[----:B------:R-:W-:Y:S01]  /*0a00*/  LOP3.LUT R14, R2, 0x18c, RZ, 0xfc, !PT ;  /* 0x0000018c020e7812 */ /* 0x000fe200078efcff */
[C---:B------:R-:W-:Y:S01]  /*0a10*/  IMAD.HI.U32 R5, R3.reuse, R135, RZ ;  /* 0x0000008703057227 */ /* 0x040fe200078e00ff */
[C---:B------:R-:W-:Y:S02]  /*0a20*/  ISETP.GT.U32.AND P6, PT, R0.reuse, R33, PT ;  /* 0x000000210000720c */ /* 0x040fe40003fc4070 */
[----:B------:R-:W-:Y:S01]  /*0a30*/  IABS R38, R14 ;  /* 0x0000000e00267213 */ /* 0x000fe20000000000 */
[----:B------:R-:W-:Y:S01]  /*0a40*/  IMAD R37, R0, R6, R37 ;  /* 0x0000000600257224 */ /* 0x000fe200078e0225 */
[C---:B------:R-:W-:Y:S01]  /*0a50*/  LOP3.LUT R15, R2.reuse, 0x1a4, RZ, 0xfc, !PT ;  /* 0x000001a4020f7812 */ /* 0x040fe200078efcff */
[----:B------:R-:W-:Y:S01]  /*0a60*/  IMAD.HI.U32 R6, R3, R39, RZ ;  /* 0x0000002703067227 */ /* 0x000fe200078e00ff */
[----:B------:R-:W-:-:S02]  /*0a70*/  LOP3.LUT R17, R2, 0x1a8, RZ, 0xfc, !PT ;  /* 0x000001a802117812 */ /* 0x000fc400078efcff */
[----:B------:R-:W-:Y:S01]  /*0a80*/  IABS R153, R15 ;  /* 0x0000000f00997213 */ /* 0x000fe20000000000 */
[----:B------:R-:W-:Y:S01]  /*0a90*/  @!P0 IMAD.IADD R251, R251, 0x1, -R10 ;  /* 0x00000001fbfb8824 */ /* 0x000fe200078e0a0a */
[----:B------:R-:W-:Y:S01]  /*0aa0*/  ISETP.GT.U32.AND P0, PT, R0, R37, PT ;  /* 0x000000250000720c */ /* 0x000fe20003f04070 */
[----:B------:R-:W-:Y:S01]  /*0ab0*/  IMAD.MOV R6, RZ, RZ, -R6 ;  /* 0x000000ffff067224 */ /* 0x000fe200078e0a06 */
[----:B------:R-:W-:Y:S01]  /*0ac0*/  IABS R31, R17 ;  /* 0x00000011001f7213 */ /* 0x000fe20000000000 */
[--C-:B------:R-:W-:Y:S01]  /*0ad0*/  @!P1 IMAD.IADD R35, R35, 0x1, -R0.reuse ;  /* 0x0000000123239824 */ /* 0x100fe200078e0a00 */
[----:B------:R-:W-:Y:S01]  /*0ae0*/  ISETP.GT.U32.AND P5, PT, R10, R251, PT ;  /* 0x000000fb0a00720c */ /* 0x000fe20003fa4070 */
[--C-:B------:R-:W-:Y:S01]  /*0af0*/  @!P6 IMAD.IADD R33, R33, 0x1, -R0.reuse ;  /* 0x000000012121e824 */ /* 0x100fe200078e0a00 */
[----:B------:R-:W-:Y:S01]  /*0b00*/  ISETP.GE.AND P1, PT, R7, RZ, PT ;  /* 0x000000ff0700720c */ /* 0x000fe20003f26270 */
[C---:B------:R-:W-:Y:S01]  /*0b10*/  IMAD R39, R0.reuse, R6, R39 ;  /* 0x0000000600277224 */ /* 0x040fe200078e0227 */
[C---:B------:R-:W-:Y:S01]  /*0b20*/  ISETP.GT.U32.AND P2, PT, R0.reuse, R35, PT ;  /* 0x000000230000720c */ /* 0x040fe20003f44070 */
[----:B------:R-:W-:Y:S01]  /*0b30*/  @!P3 IMAD.MOV R33, RZ, RZ, -R33 ;  /* 0x000000ffff21b224 */ /* 0x000fe200078e0a21 */
[----:B------:R-:W-:Y:S01]  /*0b40*/  ISETP.GE.AND P6, PT, R9, RZ, PT ;  /* 0x000000ff0900720c */ /* 0x000fe20003fc6270 */
[----:B------:R-:W-:Y:S01]  /*0b50*/  IMAD.MOV R5, RZ, RZ, -R5 ;  /* 0x000000ffff057224 */ /* 0x000fe200078e0a05 */
[----:B------:R-:W-:Y:S01]  /*0b60*/  ISETP.GT.U32.AND P3, PT, R0, R39, PT ;  /* 0x000000270000720c */ /* 0x000fe20003f64070 */
[----:B------:R-:W-:Y:S01]  /*0b70*/  @!P0 IMAD.IADD R37, R37, 0x1, -R0 ;  /* 0x0000000125258824 */ /* 0x000fe200078e0a00 */
[----:B------:R-:W-:Y:S01]  /*0b80*/  LOP3.LUT R9, R2, 0x18, RZ, 0xfc, !PT ;  /* 0x0000001802097812 */ /* 0x000fe200078efcff */
[----:B------:R-:W-:Y:S01]  /*0b90*/  IMAD R135, R0, R5, R135 ;  /* 0x0000000500877224 */ /* 0x000fe200078e0287 */
[----:B------:R-:W-:Y:S01]  /*0ba0*/  LOP3.LUT R5, R2, 0x10, RZ, 0xfc, !PT ;  /* 0x0000001002057812 */ /* 0x000fe200078efcff */
[----:B------:R-:W-:Y:S01]  /*0bb0*/  @!P5 IMAD.IADD R251, R251, 0x1, -R10 ;  /* 0x00000001fbfbd824 */ /* 0x000fe200078e0a0a */
[C---:B------:R-:W-:Y:S01]  /*0bc0*/  ISETP.GT.U32.AND P0, PT, R0.reuse, R37, PT ;  /* 0x000000250000720c */ /* 0x040fe20003f04070 */
[----:B------:R-:W-:Y:S01]  /*0bd0*/  IMAD.HI.U32 R6, R3, R41, RZ ;  /* 0x0000002903067227 */ /* 0x000fe200078e00ff */
[----:B------:R-:W-:-:S02]  /*0be0*/  ISETP.GT.U32.AND P5, PT, R0, R135, PT ;  /* 0x000000870000720c */ /* 0x000fc40003fa4070 */
[----:B------:R-:W-:Y:S01]  /*0bf0*/  IABS R133, R5 ;  /* 0x0000000500857213 */ /* 0x000fe20000000000 */
[--C-:B------:R-:W-:Y:S01]  /*0c00*/  @!P2 IMAD.IADD R35, R35, 0x1, -R0.reuse ;  /* 0x000000012323a824 */ /* 0x100fe200078e0a00 */
[C---:B------:R-:W-:Y:S01]  /*0c10*/  ISETP.GE.AND P2, PT, R2.reuse, RZ, PT ;  /* 0x000000ff0200720c */ /* 0x040fe20003f46270 */
[----:B------:R-:W-:Y:S01]  /*0c20*/  @!P3 IMAD.IADD R39, R39, 0x1, -R0 ;  /* 0x000000012727b824 */ /* 0x000fe200078e0a00 */
[----:B------:R-:W-:Y:S01]  /*0c30*/  IABS R131, R9 ;  /* 0x0000000900837213 */ /* 0x000fe20000000000 */
[----:B------:R-:W-:Y:S01]  /*0c40*/  IMAD.MOV R6, RZ, RZ, -R6 ;  /* 0x000000ffff067224 */ /* 0x000fe200078e0a06 */
[----:B------:R-:W-:Y:S02]  /*0c50*/  LOP3.LUT R10, R2, 0x24, RZ, 0xfc, !PT ;  /* 0x00000024020a7812 */ /* 0x000fe400078efcff */
[C---:B------:R-:W-:Y:S01]  /*0c60*/  ISETP.GT.U32.AND P3, PT, R0.reuse, R39, PT ;  /* 0x000000270000720c */ /* 0x040fe20003f64070 */
[----:B------:R-:W-:Y:S01]  /*0c70*/  IMAD R41, R0, R6, R41 ;  /* 0x0000000600297224 */ /* 0x000fe200078e0229 */
[----:B------:R-:W-:Y:S01]  /*0c80*/  IABS R45, R10 ;  /* 0x0000000a002d7213 */ /* 0x000fe20000000000 */
[--C-:B------:R-:W-:Y:S01]  /*0c90*/  @!P5 IMAD.IADD R135, R135, 0x1, -R0.reuse ;  /* 0x000000018787d824 */ /* 0x100fe200078e0a00 */
[----:B------:R-:W-:Y:S01]  /*0ca0*/  LOP3.LUT R18, R2, 0x1d8, RZ, 0xfc, !PT ;  /* 0x000001d802127812 */ /* 0x000fe200078efcff */
[----:B------:R-:W-:Y:S01]  /*0cb0*/  @!P0 IMAD.IADD R37, R37, 0x1, -R0 ;  /* 0x0000000125258824 */ /* 0x000fe200078e0a00 */
[----:B------:R-:W-:Y:S01]  /*0cc0*/  ISETP.GE.AND P0, PT, R8, RZ, PT ;  /* 0x000000ff0800720c */ /* 0x000fe20003f06270 */
[----:B------:R-:W-:Y:S01]  /*0cd0*/  @!P2 IMAD.MOV R35, RZ, RZ, -R35 ;  /* 0x000000ffff23a224 */ /* 0x000fe200078e0a23 */
[----:B------:R-:W-:Y:S01]  /*0ce0*/  ISETP.GT.U32.AND P5, PT, R0, R135, PT ;  /* 0x000000870000720c */ /* 0x000fe20003fa4070 */
[----:B------:R-:W-:Y:S01]  /*0cf0*/  IMAD.HI.U32 R7, R3, R131, RZ ;  /* 0x0000008303077227 */ /* 0x000fe200078e00ff */
[----:B------:R-:W-:-:S02]  /*0d00*/  ISETP.GE.AND P2, PT, R5, RZ, PT ;  /* 0x000000ff0500720c */ /* 0x000fc40003f46270 */
[C---:B------:R-:W-:Y:S01]  /*0d10*/  LOP3.LUT R20, R2.reuse, 0x1dc, RZ, 0xfc, !PT ;  /* 0x000001dc02147812 */ /* 0x040fe200078efcff */
[----:B------:R-:W-:Y:S01]  /*0d20*/  IMAD.HI.U32 R5, R3, R133, RZ ;  /* 0x0000008503057227 */ /* 0x000fe200078e00ff */
[----:B------:R-:W-:Y:S02]  /*0d30*/  IABS R19, R18 ;  /* 0x0000001200137213 */ /* 0x000fe40000000000 */
[----:B------:R-:W-:Y:S01]  /*0d40*/  LOP3.LUT R22, R2, 0x1e0, RZ, 0xfc, !PT ;  /* 0x000001e002167812 */ /* 0x000fe200078efcff */
[--C-:B------:R-:W-:Y:S01]  /*0d50*/  @!P3 IMAD.IADD R39, R39, 0x1, -R0.reuse ;  /* 0x000000012727b824 */ /* 0x100fe200078e0a00 */
[C---:B------:R-:W-:Y:S01]  /*0d60*/  ISETP.GT.U32.AND P3, PT, R0.reuse, R41, PT ;  /* 0x000000290000720c */ /* 0x040fe20003f64070 */
[----:B------:R-:W-:Y:S01]  /*0d70*/  IMAD.MOV R5, RZ, RZ, -R5 ;  /* 0x000000ffff057224 */ /* 0x000fe200078e0a05 */
[----:B------:R-:W-:Y:S01]  /*0d80*/  IABS R139, R20 ;  /* 0x00000014008b7213 */ /* 0x000fe20000000000 */
[--C-:B------:R-:W-:Y:S01]  /*0d90*/  @!P5 IMAD.IADD R135, R135, 0x1, -R0.reuse ;  /* 0x000000018787d824 */ /* 0x100fe200078e0a00 */
[----:B------:R-:W-:Y:S01]  /*0da0*/  ISETP.GE.AND P5, PT, R9, RZ, PT ;  /* 0x000000ff0900720c */ /* 0x000fe20003fa6270 */
[----:B------:R-:W-:Y:S01]  /*0db0*/  IMAD R133, R0, R5, R133 ;  /* 0x0000000500857224 */ /* 0x000fe200078e0285 */
[C---:B------:R-:W-:Y:S01]  /*0dc0*/  LOP3.LUT R5, R2.reuse, 0x1c, RZ, 0xfc, !PT ;  /* 0x0000001c02057812 */ /* 0x040fe200078efcff */
[----:B------:R-:W-:Y:S01]  /*0dd0*/  @!P1 IMAD.MOV R37, RZ, RZ, -R37 ;  /* 0x000000ffff259224 */ /* 0x000fe200078e0a25 */
[----:B------:R-:W-:Y:S01]  /*0de0*/  LOP3.LUT R9, R2, 0x20, RZ, 0xfc, !PT ;  /* 0x0000002002097812 */ /* 0x000fe200078efcff */
[----:B------:R-:W-:Y:S01]  /*0df0*/  IMAD.MOV R7, RZ, RZ, -R7 ;  /* 0x000000ffff077224 */ /* 0x000fe200078e0a07 */
[C---:B------:R-:W-:Y:S01]  /*0e00*/  ISETP.GT.U32.AND P1, PT, R0.reuse, R133, PT ;  /* 0x000000850000720c */ /* 0x040fe20003f24070 */
[----:B------:R-:W-:Y:S01]  /*0e10*/  @!P4 IMAD.MOV R135, RZ, RZ, -R135 ;  /* 0x000000ffff87c224 */ /* 0x000fe200078e0a87 */
[----:B------:R-:W-:Y:S01]  /*0e20*/  IABS R43, R5 ;  /* 0x00000005002b7213 */ /* 0x000fe20000000000 */
[C---:B------:R-:W-:Y:S01]  /*0e30*/  IMAD R131, R0.reuse, R7, R131 ;  /* 0x0000000700837224 */ /* 0x040fe200078e0283 */
[----:B------:R-:W-:Y:S01]  /*0e40*/  IABS R129, R9 ;  /* 0x0000000900817213 */ /* 0x000fe20000000000 */
[----:B------:R-:W-:Y:S01]  /*0e50*/  @!P3 IMAD.IADD R41, R41, 0x1, -R0 ;  /* 0x000000012929b824 */ /* 0x000fe200078e0a00 */
[----:B------:R-:W-:Y:S01]  /*0e60*/  ISETP.GE.AND P4, PT, R5, RZ, PT ;  /* 0x000000ff0500720c */ /* 0x000fe20003f86270 */
[----:B------:R-:W-:Y:S01]  /*0e70*/  @!P6 IMAD.MOV R39, RZ, RZ, -R39 ;  /* 0x000000ffff27e224 */ /* 0x000fe200078e0a27 */
[C---:B------:R-:W-:Y:S01]  /*0e80*/  ISETP.GT.U32.AND P6, PT, R0.reuse, R131, PT ;  /* 0x000000830000720c */ /* 0x040fe20003fc4070 */
[----:B------:R-:W-:Y:S01]  /*0e90*/  IMAD.HI.U32 R5, R3, R43, RZ ;  /* 0x0000002b03057227 */ /* 0x000fe200078e00ff */
[----:B------:R-:W-:-:S02]  /*0ea0*/  ISETP.GT.U32.AND P3, PT, R0, R41, PT ;  /* 0x000000290000720c */ /* 0x000fc40003f64070 */
[C---:B------:R-:W-:Y:S01]  /*0eb0*/  LOP3.LUT R24, R2.reuse, 0x1e4, RZ, 0xfc, !PT ;  /* 0x000001e402187812 */ /* 0x040fe200078efcff */
[----:B------:R-:W-:Y:S01]  /*0ec0*/  IMAD.HI.U32 R6, R3, R129, RZ ;  /* 0x0000008103067227 */ /* 0x000fe200078e00ff */
[C---:B------:R-:W-:Y:S02]  /*0ed0*/  LOP3.LUT R26, R2.reuse, 0x1e8, RZ, 0xfc, !PT ;  /* 0x000001e8021a7812 */ /* 0x040fe400078efcff */
[----:B------:R-:W-:Y:S01]  /*0ee0*/  LOP3.LUT R28, R2, 0x1ec, RZ, 0xfc, !PT ;  /* 0x000001ec021c7812 */ /* 0x000fe200078efcff */
[----:B------:R-:W-:Y:S01]  /*0ef0*/  @!P1 IMAD.IADD R133, R133, 0x1, -R0 ;  /* 0x0000000185859824 */ /* 0x000fe200078e0a00 */
[----:B------:R-:W-:Y:S01]  /*0f00*/  IABS R137, R26 ;  /* 0x0000001a00897213 */ /* 0x000fe20000000000 */
[----:B------:R-:W-:Y:S02]  /*0f10*/  IMAD.MOV R5, RZ, RZ, -R5 ;  /* 0x000000ffff057224 */ /* 0x000fe400078e0a05 */
[----:B------:R-:W-:Y:S01]  /*0f20*/  IMAD.MOV R6, RZ, RZ, -R6 ;  /* 0x000000ffff067224 */ /* 0x000fe200078e0a06 */
[C---:B------:R-:W-:Y:S01]  /*0f30*/  ISETP.GT.U32.AND P1, PT, R0.reuse, R133, PT ;  /* 0x000000850000720c */ /* 0x040fe20003f24070 */
[----:B------:R-:W-:-:S02]  /*0f40*/  IMAD R43, R0, R5, R43 ;  /* 0x00000005002b7224 */ /* 0x000fc400078e022b */
[C---:B------:R-:W-:Y:S02]  /*0f50*/  IMAD R129, R0.reuse, R6, R129 ;  /* 0x0000000600817224 */ /* 0x040fe400078e0281 */
[--C-:B------:R-:W-:Y:S01]  /*0f60*/  @!P3 IMAD.IADD R41, R41, 0x1, -R0.reuse ;  /* 0x000000012929b824 */ /* 0x100fe200078e0a00 */
[C---:B------:R-:W-:Y:S01]  /*0f70*/  ISETP.GT.U32.AND P3, PT, R0.reuse, R43, PT ;  /* 0x0000002b0000720c */ /* 0x040fe20003f64070 */
[----:B------:R-:W-:Y:S01]  /*0f80*/  @!P6 IMAD.IADD R131, R131, 0x1, -R0 ;  /* 0x000000018383e824 */ /* 0x000fe200078e0a00 */
[----:B------:R-:W-:Y:S01]  /*0f90*/  ISETP.GT.U32.AND P6, PT, R0, R129, PT ;  /* 0x000000810000720c */ /* 0x000fe20003fc4070 */
[----:B------:R-:W-:-:S04]  /*0fa0*/  IMAD.HI.U32 R8, R3, R127, RZ ;  /* 0x0000007f03087227 */ /* 0x000fc800078e00ff */
[----:B------:R-:W-:Y:S02]  /*0fb0*/  IMAD.MOV R8, RZ, RZ, -R8 ;  /* 0x000000ffff087224 */ /* 0x000fe400078e0a08 */
[--C-:B------:R-:W-:Y:S01]  /*0fc0*/  @!P1 IMAD.IADD R133, R133, 0x1, -R0.reuse ;  /* 0x0000000185859824 */ /* 0x100fe200078e0a00 */
[----:B------:R-:W-:Y:S01]  /*0fd0*/  ISETP.GE.AND P1, PT, R9, RZ, PT ;  /* 0x000000ff0900720c */ /* 0x000fe20003f26270 */
[----:B------:R-:W-:Y:S01]  /*0fe0*/  IMAD R127, R0, R8, R127 ;  /* 0x00000008007f7224 */ /* 0x000fe200078e027f */
[C---:B------:R-:W-:Y:S01]  /*0ff0*/  LOP3.LUT R8, R2.reuse, 0x2c, RZ, 0xfc, !PT ;  /* 0x0000002c02087812 */ /* 0x040fe200078efcff */
[--C-:B------:R-:W-:Y:S01]  /*1000*/  @!P3 IMAD.IADD R43, R43, 0x1, -R0.reuse ;  /* 0x000000012b2bb824 */ /* 0x100fe200078e0a00 */
[----:B------:R-:W-:Y:S01]  /*1010*/  LOP3.LUT R9, R2, 0x30, RZ, 0xfc, !PT ;  /* 0x0000003002097812 */ /* 0x000fe200078efcff */
[----:B------:R-:W-:Y:S01]  /*1020*/  @!P6 IMAD.IADD R129, R129, 0x1, -R0 ;  /* 0x000000018181e824 */ /* 0x000fe200078e0a00 */
[----:B------:R-:W-:Y:S01]  /*1030*/  IABS R47, R8 ;  /* 0x00000008002f7213 */ /* 0x000fe20000000000 */
[----:B------:R-:W-:Y:S01]  /*1040*/  IMAD.HI.U32 R7, R3, R45, RZ ;  /* 0x0000002d03077227 */ /* 0x000fe200078e00ff */
[----:B------:R-:W-:-:S02]  /*1050*/  IABS R125, R9 ;  /* 0x00000009007d7213 */ /* 0x000fc40000000000 */
[C---:B------:R-:W-:Y:S01]  /*1060*/  ISETP.GT.U32.AND P3, PT, R0.reuse, R131, PT ;  /* 0x000000830000720c */ /* 0x040fe20003f64070 */
[----:B------:R-:W-:Y:S01]  /*1070*/  @!P2 IMAD.MOV R133, RZ, RZ, -R133 ;  /* 0x000000ffff85a224 */ /* 0x000fe200078e0a85 */
[C---:B------:R-:W-:Y:S01]  /*1080*/  ISETP.GT.U32.AND P2, PT, R0.reuse, R43, PT ;  /* 0x0000002b0000720c */ /* 0x040fe20003f44070 */
[----:B------:R-:W-:Y:S01]  /*1090*/  IMAD.MOV R7, RZ, RZ, -R7 ;  /* 0x000000ffff077224 */ /* 0x000fe200078e0a07 */
[----:B------:R-:W-:Y:S01]  /*10a0*/  ISETP.GT.U32.AND P6, PT, R0, R129, PT ;  /* 0x000000810000720c */ /* 0x000fe20003fc4070 */
[----:B------:R-:W-:-:S04]  /*10b0*/  IMAD.HI.U32 R5, R3, R47, RZ ;  /* 0x0000002f03057227 */ /* 0x000fc800078e00ff */
[----:B------:R-:W-:-:S04]  /*10c0*/  IMAD.HI.U32 R6, R3, R125, RZ ;  /* 0x0000007d03067227 */ /* 0x000fc800078e00ff */
[C---:B------:R-:W-:Y:S02]  /*10d0*/  IMAD R45, R0.reuse, R7, R45 ;  /* 0x00000007002d7224 */ /* 0x040fe400078e022d */
[----:B------:R-:W-:Y:S02]  /*10e0*/  IMAD.MOV R5, RZ, RZ, -R5 ;  /* 0x000000ffff057224 */ /* 0x000fe400078e0a05 */
[----:B------:R-:W-:Y:S02]  /*10f0*/  IMAD.MOV R7, RZ, RZ, -R6 ;  /* 0x000000ffff077224 */ /* 0x000fe400078e0a06 */
[----:B------:R-:W-:Y:S01]  /*1100*/  @!P0 IMAD.MOV R41, RZ, RZ, -R41 ;  /* 0x000000ffff298224 */ /* 0x000fe200078e0a29 */
[C---:B------:R-:W-:Y:S01]  /*1110*/  ISETP.GT.U32.AND P0, PT, R0.reuse, R45, PT ;  /* 0x0000002d0000720c */ /* 0x040fe20003f04070 */
[----:B------:R-:W-:Y:S01]  /*1120*/  @!P3 IMAD.IADD R131, R131, 0x1, -R0 ;  /* 0x000000018383b824 */ /* 0x000fe200078e0a00 */
[C---:B------:R-:W-:Y:S01]  /*1130*/  ISETP.GT.U32.AND P3, PT, R0.reuse, R127, PT ;  /* 0x0000007f0000720c */ /* 0x040fe20003f64070 */
[----:B------:R-:W-:-:S02]  /*1140*/  IMAD R47, R0, R5, R47 ;  /* 0x00000005002f7224 */ /* 0x000fc400078e022f */
[----:B------:R-:W-:Y:S01]  /*1150*/  IMAD R125, R0, R7, R125 ;  /* 0x00000007007d7224 */ /* 0x000fe200078e027d */
[----:B------:R-:W-:Y:S01]  /*1160*/  LOP3.LUT R7, R2, 0x3c, RZ, 0xfc, !PT ;  /* 0x0000003c02077812 */ /* 0x000fe200078efcff */
[--C-:B------:R-:W-:Y:S01]  /*1170*/  @!P2 IMAD.IADD R43, R43, 0x1, -R0.reuse ;  /* 0x000000012b2ba824 */ /* 0x100fe200078e0a00 */
[C---:B------:R-:W-:Y:S01]  /*1180*/  ISETP.GT.U32.AND P2, PT, R0.reuse, R47, PT ;  /* 0x0000002f0000720c */ /* 0x040fe20003f44070 */
[----:B------:R-:W-:Y:S01]  /*1190*/  @!P6 IMAD.IADD R129, R129, 0x1, -R0 ;  /* 0x000000018181e824 */ /* 0x000fe200078e0a00 */
[----:B------:R-:W-:Y:S01]  /*11a0*/  ISETP.GT.U32.AND P6, PT, R0, R125, PT ;  /* 0x0000007d0000720c */ /* 0x000fe20003fc4070 */
[----:B------:R-:W-:Y:S01]  /*11b0*/  IMAD.HI.U32 R6, R3, R123, RZ ;  /* 0x0000007b03067227 */ /* 0x000fe200078e00ff */
[----:B------:R-:W-:-:S03]  /*11c0*/  IABS R51, R7 ;  /* 0x0000000700337213 */ /* 0x000fc60000000000 */
[--C-:B------:R-:W-:Y:S01]  /*11d0*/  @!P0 IMAD.IADD R45, R45, 0x1, -R0.reuse ;  /* 0x000000012d2d8824 */ /* 0x100fe200078e0a00 */
[----:B------:R-:W-:Y:S01]  /*11e0*/  ISETP.GE.AND P0, PT, R10, RZ, PT ;  /* 0x000000ff0a00720c */ /* 0x000fe20003f06270 */
[--C-:B------:R-:W-:Y:S01]  /*11f0*/  @!P3 IMAD.IADD R127, R127, 0x1, -R0.reuse ;  /* 0x000000017f7fb824 */ /* 0x100fe200078e0a00 */
[----:B------:R-:W-:Y:S01]  /*1200*/  LOP3.LUT R10, R2, 0x40, RZ, 0xfc, !PT ;  /* 0x00000040020a7812 */ /* 0x000fe200078efcff */
[----:B------:R-:W-:Y:S01]  /*1210*/  @!P5 IMAD.MOV R131, RZ, RZ, -R131 ;  /* 0x000000ffff83d224 */ /* 0x000fe200078e0a83 */
[----:B------:R-:W-:Y:S01]  /*1220*/  ISETP.GE.AND P3, PT, R11, RZ, PT ;  /* 0x000000ff0b00720c */ /* 0x000fe20003f66270 */
[--C-:B------:R-:W-:Y:S01]  /*1230*/  @!P2 IMAD.IADD R47, R47, 0x1, -R0.reuse ;  /* 0x000000012f2fa824 */ /* 0x100fe200078e0a00 */
[C---:B------:R-:W-:Y:S01]  /*1240*/  ISETP.GT.U32.AND P2, PT, R0.reuse, R45, PT ;  /* 0x0000002d0000720c */ /* 0x040fe20003f44070 */
[----:B------:R-:W-:Y:S01]  /*1250*/  @!P6 IMAD.IADD R125, R125, 0x1, -R0 ;  /* 0x000000017d7de824 */ /* 0x000fe200078e0a00 */
[C---:B------:R-:W-:Y:S01]  /*1260*/  ISETP.GT.U32.AND P6, PT, R0.reuse, R127, PT ;  /* 0x0000007f0000720c */ /* 0x040fe20003fc4070 */
[----:B------:R-:W-:Y:S01]  /*1270*/  IMAD.MOV R6, RZ, RZ, -R6 ;  /* 0x000000ffff067224 */ /* 0x000fe200078e0a06 */
[----:B------:R-:W-:Y:S01]  /*1280*/  ISETP.GT.U32.AND P5, PT, R0, R47, PT ;  /* 0x0000002f0000720c */ /* 0x000fe20003fa4070 */
[----:B------:R-:W-:Y:S01]  /*1290*/  IMAD.HI.U32 R5, R3, R49, RZ ;  /* 0x0000003103057227 */ /* 0x000fe200078e00ff */
[----:B------:R-:W-:-:S02]  /*12a0*/  IABS R121, R10 ;  /* 0x0000000a00797213 */ /* 0x000fc40000000000 */
[----:B------:R-:W-:Y:S01]  /*12b0*/  LOP3.LUT R11, R2, 0x68, RZ, 0xfc, !PT ;  /* 0x00000068020b7812 */ /* 0x000fe200078efcff */
[C---:B------:R-:W-:Y:S02]  /*12c0*/  IMAD R123, R0.reuse, R6, R123 ;  /* 0x00000006007b7224 */ /* 0x040fe400078e027b */
[----:B------:R-:W-:Y:S01]  /*12d0*/  IMAD.MOV R5, RZ, RZ, -R5 ;  /* 0x000000ffff057224 */ /* 0x000fe200078e0a05 */
[----:B------:R-:W-:Y:S01]  /*12e0*/  IABS R111, R11 ;  /* 0x0000000b006f7213 */ /* 0x000fe20000000000 */
[----:B------:R-:W-:Y:S01]  /*12f0*/  @!P4 IMAD.MOV R43, RZ, RZ, -R43 ;  /* 0x000000ffff2bc224 */ /* 0x000fe200078e0a2b */
[----:B------:R-:W-:Y:S01]  /*1300*/  ISETP.GT.U32.AND P4, PT, R0, R125, PT ;  /* 0x0000007d0000720c */ /* 0x000fe20003f84070 */
[--C-:B------:R-:W-:Y:S01]  /*1310*/  @!P2 IMAD.IADD R45, R45, 0x1, -R0.reuse ;  /* 0x000000012d2da824 */ /* 0x100fe200078e0a00 */
[----:B------:R-:W-:Y:S01]  /*1320*/  ISETP.GE.AND P2, PT, R8, RZ, PT ;  /* 0x000000ff0800720c */ /* 0x000fe20003f46270 */
[----:B------:R-:W-:Y:S01]  /*1330*/  @!P6 IMAD.IADD R127, R127, 0x1, -R0 ;  /* 0x000000017f7fe824 */ /* 0x000fe200078e0a00 */
[C---:B------:R-:W-:Y:S01]  /*1340*/  ISETP.GT.U32.AND P6, PT, R0.reuse, R123, PT ;  /* 0x0000007b0000720c */ /* 0x040fe20003fc4070 */
[----:B------:R-:W-:Y:S01]  /*1350*/  IMAD R49, R0, R5, R49 ;  /* 0x0000000500317224 */ /* 0x000fe200078e0231 */
[----:B------:R-:W-:Y:S01]  /*1360*/  LOP3.LUT R8, R2, 0x58, RZ, 0xfc, !PT ;  /* 0x0000005802087812 */ /* 0x000fe200078efcff */
[----:B------:R-:W-:-:S03]  /*1370*/  IMAD.HI.U32 R5, R3, R51, RZ ;  /* 0x0000003303057227 */ /* 0x000fc600078e00ff */
[----:B------:R-:W-:Y:S01]  /*1380*/  IABS R115, R8 ;  /* 0x0000000800737213 */ /* 0x000fe20000000000 */
[----:B------:R-:W-:Y:S01]  /*1390*/  @!P5 IMAD.IADD R47, R47, 0x1, -R0 ;  /* 0x000000012f2fd824 */ /* 0x000fe200078e0a00 */
[----:B------:R-:W-:Y:S01]  /*13a0*/  ISETP.GE.AND P5, PT, R9, RZ, PT ;  /* 0x000000ff0900720c */ /* 0x000fe20003fa6270 */
[----:B------:R-:W-:Y:S01]  /*13b0*/  IMAD.HI.U32 R6, R3, R121, RZ ;  /* 0x0000007903067227 */ /* 0x000fe200078e00ff */
[----:B------:R-:W-:-:S03]  /*13c0*/  LOP3.LUT R9, R2, 0x60, RZ, 0xfc, !PT ;  /* 0x0000006002097812 */ /* 0x000fc600078efcff */
[----:B------:R-:W-:Y:S01]  /*13d0*/  IMAD.MOV R5, RZ, RZ, -R5 ;  /* 0x000000ffff057224 */ /* 0x000fe200078e0a05 */
[----:B------:R-:W-:Y:S01]  /*13e0*/  IABS R113, R9 ;  /* 0x0000000900717213 */ /* 0x000fe20000000000 */
[----:B------:R-:W-:Y:S01]  /*13f0*/  @!P1 IMAD.MOV R129, RZ, RZ, -R129 ;  /* 0x000000ffff819224 */ /* 0x000fe200078e0a81 */
[C---:B------:R-:W-:Y:S01]  /*1400*/  ISETP.GT.U32.AND P1, PT, R0.reuse, R49, PT ;  /* 0x000000310000720c */ /* 0x040fe20003f24070 */
[----:B------:R-:W-:Y:S02]  /*1410*/  IMAD.MOV R6, RZ, RZ, -R6 ;  /* 0x000000ffff067224 */ /* 0x000fe400078e0a06 */
[----:B------:R-:W-:Y:S01]  /*1420*/  IMAD R51, R0, R5, R51 ;  /* 0x0000000500337224 */ /* 0x000fe200078e0233 */
[----:B------:R-:W-:Y:S01]  /*1430*/  LOP3.LUT R5, R2, 0x44, RZ, 0xfc, !PT ;  /* 0x0000004402057812 */ /* 0x000fe200078efcff */
[--C-:B------:R-:W-:Y:S01]  /*1440*/  @!P4 IMAD.IADD R125, R125, 0x1, -R0.reuse ;  /* 0x000000017d7dc824 */ /* 0x100fe200078e0a00 */
[----:B------:R-:W-:Y:S01]  /*1450*/  ISETP.GE.AND P4, PT, R12, RZ, PT ;  /* 0x000000ff0c00720c */ /* 0x000fe20003f86270 */
[--C-:B------:R-:W-:Y:S01]  /*1460*/  @!P6 IMAD.IADD R123, R123, 0x1, -R0.reuse ;  /* 0x000000017b7be824 */ /* 0x100fe200078e0a00 */
[----:B------:R-:W-:Y:S01]  /*1470*/  IABS R53, R5 ;  /* 0x0000000500357213 */ /* 0x000fe20000000000 */
[----:B------:R-:W-:Y:S01]  /*1480*/  IMAD R121, R0, R6, R121 ;  /* 0x0000000600797224 */ /* 0x000fe200078e0279 */
[----:B------:R-:W-:Y:S01]  /*1490*/  LOP3.LUT R6, R2, 0x48, RZ, 0xfc, !PT ;  /* 0x0000004802067812 */ /* 0x000fe200078efcff */
[----:B------:R-:W-:Y:S01]  /*14a0*/  @!P2 IMAD.MOV R47, RZ, RZ, -R47 ;  /* 0x000000ffff2fa224 */ /* 0x000fe200078e0a2f */
[C---:B------:R-:W-:Y:S01]  /*14b0*/  ISETP.GT.U32.AND P2, PT, R0.reuse, R51, PT ;  /* 0x000000330000720c */ /* 0x040fe20003f44070 */
[----:B------:R-:W-:Y:S01]  /*14c0*/  @!P3 IMAD.MOV R127, RZ, RZ, -R127 ;  /* 0x000000ffff7fb224 */ /* 0x000fe200078e0a7f */
[C---:B------:R-:W-:Y:S01]  /*14d0*/  ISETP.GT.U32.AND P3, PT, R0.reuse, R123, PT ;  /* 0x0000007b0000720c */ /* 0x040fe20003f64070 */
[----:B------:R-:W-:Y:S01]  /*14e0*/  @!P5 IMAD.MOV R125, RZ, RZ, -R125 ;  /* 0x000000ffff7dd224 */ /* 0x000fe200078e0a7d */
[----:B------:R-:W-:Y:S01]  /*14f0*/  ISETP.GT.U32.AND P5, PT, R0, R121, PT ;  /* 0x000000790000720c */ /* 0x000fe20003fa4070 */
[----:B------:R-:W-:Y:S01]  /*1500*/  @!P1 IMAD.IADD R49, R49, 0x1, -R0 ;  /* 0x0000000131319824 */ /* 0x000fe200078e0a00 */
[----:B------:R-:W-:Y:S01]  /*1510*/  IABS R119, R6 ;  /* 0x0000000600777213 */ /* 0x000fe20000000000 */
[----:B------:R-:W-:Y:S01]  /*1520*/  @!P0 IMAD.MOV R45, RZ, RZ, -R45 ;  /* 0x000000ffff2d8224 */ /* 0x000fe200078e0a2d */
[----:B------:R-:W-:-:S02]  /*1530*/  ISETP.GE.AND P6, PT, R7, RZ, PT ;  /* 0x000000ff0700720c */ /* 0x000fc40003fc6270 */
[----:B------:R-:W-:Y:S02]  /*1540*/  ISETP.GT.U32.AND P0, PT, R0, R49, PT ;  /* 0x000000310000720c */ /* 0x000fe40003f04070 */
[----:B------:R-:W-:Y:S01]  /*1550*/  ISETP.GE.AND P1, PT, R13, RZ, PT ;  /* 0x000000ff0d00720c */ /* 0x000fe20003f26270 */
[--C-:B------:R-:W-:Y:S01]  /*1560*/  @!P2 IMAD.IADD R51, R51, 0x1, -R0.reuse ;  /* 0x000000013333a824 */ /* 0x100fe200078e0a00 */
[----:B------:R-:W-:Y:S01]  /*1570*/  ISETP.GE.AND P2, PT, R6, RZ, PT ;  /* 0x000000ff0600720c */ /* 0x000fe20003f46270 */
[--C-:B------:R-:W-:Y:S01]  /*1580*/  @!P3 IMAD.IADD R123, R123, 0x1, -R0.reuse ;  /* 0x000000017b7bb824 */ /* 0x100fe200078e0a00 */
[----:B------:R-:W-:Y:S01]  /*1590*/  ISETP.GE.AND P3, PT, R5, RZ, PT ;  /* 0x000000ff0500720c */ /* 0x000fe20003f66270 */
[----:B------:R-:W-:Y:S01]  /*15a0*/  @!P5 IMAD.IADD R121, R121, 0x1, -R0 ;  /* 0x000000017979d824 */ /* 0x000fe200078e0a00 */
[----:B------:R-:W-:Y:S01]  /*15b0*/  ISETP.GT.U32.AND P5, PT, R0, R51, PT ;  /* 0x000000330000720c */ /* 0x000fe20003fa4070 */
[----:B------:R-:W-:Y:S01]  /*15c0*/  IMAD.HI.U32 R5, R3, R53, RZ ;  /* 0x0000003503057227 */ /* 0x000fe200078e00ff */
[----:B------:R-:W-:-:S02]  /*15d0*/  LOP3.LUT R7, R2, 0x4c, RZ, 0xfc, !PT ;  /* 0x0000004c02077812 */ /* 0x000fc400078efcff */
[----:B------:R-:W-:Y:S01]  /*15e0*/  LOP3.LUT R12, R2, 0xdc, RZ, 0xfc, !PT ;  /* 0x000000dc020c7812 */ /* 0x000fe200078efcff */
[----:B------:R-:W-:Y:S01]  /*15f0*/  IMAD.MOV R5, RZ, RZ, -R5 ;  /* 0x000000ffff057224 */ /* 0x000fe200078e0a05 */
[----:B------:R-:W-:Y:S01]  /*1600*/  IABS R55, R7 ;  /* 0x0000000700377213 */ /* 0x000fe20000000000 */
[--C-:B------:R-:W-:Y:S01]  /*1610*/  @!P0 IMAD.IADD R49, R49, 0x1, -R0.reuse ;  /* 0x0000000131318824 */ /* 0x100fe200078e0a00 */
[----:B------:R-:W-:Y:S01]  /*1620*/  ISETP.GE.AND P0, PT, R10, RZ, PT ;  /* 0x000000ff0a00720c */ /* 0x000fe20003f06270 */
[----:B------:R-:W-:Y:S01]  /*1630*/  IMAD R53, R0, R5, R53 ;  /* 0x0000000500357224 */ /* 0x000fe200078e0235 */
[C---:B------:R-:W-:Y:S01]  /*1640*/  LOP3.LUT R5, R2.reuse, 0x50, RZ, 0xfc, !PT ;  /* 0x0000005002057812 */ /* 0x040fe200078efcff */
[----:B------:R-:W-:Y:S01]  /*1650*/  IMAD.HI.U32 R6, R3, R119, RZ ;  /* 0x0000007703067227 */ /* 0x000fe200078e00ff */
[----:B------:R-:W-:Y:S02]  /*1660*/  LOP3.LUT R10, R2, 0x64, RZ, 0xfc, !PT ;  /* 0x00000064020a7812 */ /* 0x000fe400078efcff */
[----:B------:R-:W-:Y:S01]  /*1670*/  IABS R117, R5 ;  /* 0x0000000500757213 */ /* 0x000fe20000000000 */
[----:B------:R-:W-:Y:S01]  /*1680*/  @!P4 IMAD.MOV R49, RZ, RZ, -R49 ;  /* 0x000000ffff31c224 */ /* 0x000fe200078e0a31 */
[C---:B------:R-:W-:Y:S01]  /*1690*/  ISETP.GT.U32.AND P4, PT, R0.reuse, R121, PT ;  /* 0x000000790000720c */ /* 0x040fe20003f84070 */
[----:B------:R-:W-:Y:S01]  /*16a0*/  @!P5 IMAD.IADD R51, R51, 0x1, -R0 ;  /* 0x000000013333d824 */ /* 0x000fe200078e0a00 */
[----:B------:R-:W-:Y:S01]  /*16b0*/  ISETP.GT.U32.AND P5, PT, R0, R53, PT ;  /* 0x000000350000720c */ /* 0x000fe20003fa4070 */
[----:B------:R-:W-:Y:S01]  /*16c0*/  IMAD.MOV R6, RZ, RZ, -R6 ;  /* 0x000000ffff067224 */ /* 0x000fe200078e0a06 */
[----:B------:R-:W-:Y:S01]  /*16d0*/  IABS R61, R10 ;  /* 0x0000000a003d7213 */ /* 0x000fe20000000000 */
[----:B------:R-:W-:Y:S01]  /*16e0*/  @!P6 IMAD.MOV R51, RZ, RZ, -R51 ;  /* 0x000000ffff33e224 */ /* 0x000fe200078e0a33 */
[----:B------:R-:W-:Y:S01]  /*16f0*/  LOP3.LUT R13, R2, 0xe0, RZ, 0xfc, !PT ;  /* 0x000000e0020d7812 */ /* 0x000fe200078efcff */
[----:B------:R-:W-:Y:S01]  /*1700*/  IMAD R119, R0, R6, R119 ;  /* 0x0000000600777224 */ /* 0x000fe200078e0277 */
[----:B------:R-:W-:Y:S01]  /*1710*/  IABS R163, R12 ;  /* 0x0000000c00a37213 */ /* 0x000fe20000000000 */
[----:B------:R-:W-:Y:S01]  /*1720*/  @!P1 IMAD.MOV R123, RZ, RZ, -R123 ;  /* 0x000000ffff7b9224 */ /* 0x000fe200078e0a7b */
[----:B------:R-:W-:-:S02]  /*1730*/  ISETP.GE.AND P1, PT, R7, RZ, PT ;  /* 0x000000ff0700720c */ /* 0x000fc40003f26270 */
[----:B------:R-:W-:Y:S01]  /*1740*/  ISETP.GT.U32.AND P6, PT, R0, R119, PT ;  /* 0x000000770000720c */ /* 0x000fe20003fc4070 */
[--C-:B------:R-:W-:Y:S01]  /*1750*/  @!P4 IMAD.IADD R121, R121, 0x1, -R0.reuse ;  /* 0x000000017979c824 */ /* 0x100fe200078e0a00 */
[----:B------:R-:W-:Y:S01]  /*1760*/  ISETP.GE.AND P4, PT, R5, RZ, PT ;  /* 0x000000ff0500720c */ /* 0x000fe20003f86270 */
[----:B------:R-:W-:Y:S01]  /*1770*/  @!P5 IMAD.IADD R53, R53, 0x1, -R0 ;  /* 0x000000013535d824 */ /* 0x000fe200078e0a00 */
[----:B------:R-:W-:Y:S01]  /*1780*/  LOP3.LUT R7, R2, 0x54, RZ, 0xfc, !PT ;  /* 0x0000005402077812 */ /* 0x000fe200078efcff */
[C---:B------:R-:W-:Y:S01]  /*1790*/  IMAD.HI.U32 R5, R3.reuse, R55, RZ ;  /* 0x0000003703057227 */ /* 0x040fe200078e00ff */
[----:B------:R-:W-:Y:S02]  /*17a0*/  IABS R165, R13 ;  /* 0x0000000d00a57213 */ /* 0x000fe40000000000 */
[----:B------:R-:W-:Y:S01]  /*17b0*/  ISETP.GT.U32.AND P5, PT, R0, R53, PT ;  /* 0x000000350000720c */ /* 0x000fe20003fa4070 */
[----:B------:R-:W-:Y:S01]  /*17c0*/  IMAD.MOV R6, RZ, RZ, -R5 ;  /* 0x000000ffff067224 */ /* 0x000fe200078e0a05 */
[----:B------:R-:W-:Y:S01]  /*17d0*/  IABS R57, R7 ;  /* 0x0000000700397213 */ /* 0x000fe20000000000 */
[----:B------:R-:W-:-:S04]  /*17e0*/  IMAD.HI.U32 R5, R3, R117, RZ ;  /* 0x0000007503057227 */ /* 0x000fc800078e00ff */
[----:B------:R-:W-:Y:S02]  /*17f0*/  @!P6 IMAD.IADD R119, R119, 0x1, -R0 ;  /* 0x000000017777e824 */ /* 0x000fe400078e0a00 */
[----:B------:R-:W-:Y:S02]  /*1800*/  IMAD.MOV R5, RZ, RZ, -R5 ;  /* 0x000000ffff057224 */ /* 0x000fe400078e0a05 */
[C---:B------:R-:W-:Y:S01]  /*1810*/  IMAD R55, R0.reuse, R6, R55 ;  /* 0x0000000600377224 */ /* 0x040fe200078e0237 */
[C---:B------:R-:W-:Y:S01]  /*1820*/  ISETP.GT.U32.AND P6, PT, R0.reuse, R119, PT ;  /* 0x000000770000720c */ /* 0x040fe20003fc4070 */
[----:B------:R-:W-:Y:S02]  /*1830*/  IMAD R117, R0, R5, R117 ;  /* 0x0000000500757224 */ /* 0x000fe400078e0275 */
[----:B------:R-:W-:-:S04]  /*1840*/  IMAD.HI.U32 R5, R3, R57, RZ ;  /* 0x0000003903057227 */ /* 0x000fc800078e00ff */
[----:B------:R-:W-:Y:S01]  /*1850*/  @!P5 IMAD.IADD R53, R53, 0x1, -R0 ;  /* 0x000000013535d824 */ /* 0x000fe200078e0a00 */
[----:B------:R-:W-:Y:S01]  /*1860*/  ISETP.GT.U32.AND P5, PT, R0, R55, PT ;  /* 0x000000370000720c */ /* 0x000fe20003fa4070 */
[----:B------:R-:W-:-:S04]  /*1870*/  IMAD.HI.U32 R6, R3, R115, RZ ;  /* 0x0000007303067227 */ /* 0x000fc800078e00ff */
[----:B------:R-:W-:Y:S02]  /*1880*/  IMAD.MOV R5, RZ, RZ, -R5 ;  /* 0x000000ffff057224 */ /* 0x000fe400078e0a05 */
[----:B------:R-:W-:Y:S02]  /*1890*/  IMAD.MOV R6, RZ, RZ, -R6 ;  /* 0x000000ffff067224 */ /* 0x000fe400078e0a06 */
[C---:B------:R-:W-:Y:S02]  /*18a0*/  IMAD R57, R0.reuse, R5, R57 ;  /* 0x0000000500397224 */ /* 0x040fe400078e0239 */
[----:B------:R-:W-:Y:S01]  /*18b0*/  @!P0 IMAD.MOV R121, RZ, RZ, -R121 ;  /* 0x000000ffff798224 */ /* 0x000fe200078e0a79 */
[----:B------:R-:W-:Y:S01]  /*18c0*/  ISETP.GE.AND P0, PT, R7, RZ, PT ;  /* 0x000000ff0700720c */ /* 0x000fe20003f06270 */
[----:B------:R-:W-:Y:S01]  /*18d0*/  IMAD R115, R0, R6, R115 ;  /* 0x0000000600737224 */ /* 0x000fe200078e0273 */
[----:B------:R-:W-:Y:S01]  /*18e0*/  LOP3.LUT R7, R2, 0x5c, RZ, 0xfc, !PT ;  /* 0x0000005c02077812 */ /* 0x000fe200078efcff */
[--C-:B------:R-:W-:Y:S01]  /*18f0*/  @!P6 IMAD.IADD R119, R119, 0x1, -R0.reuse ;  /* 0x000000017777e824 */ /* 0x100fe200078e0a00 */
[C---:B------:R-:W-:Y:S01]  /*1900*/  ISETP.GT.U32.AND P6, PT, R0.reuse, R57, PT ;  /* 0x000000390000720c */ /* 0x040fe20003fc4070 */
[----:B------:R-:W-:Y:S01]  /*1910*/  @!P5 IMAD.IADD R55, R55, 0x1, -R0 ;  /* 0x000000013737d824 */ /* 0x000fe200078e0a00 */
[C---:B------:R-:W-:Y:S01]  /*1920*/  ISETP.GT.U32.AND P5, PT, R0.reuse, R115, PT ;  /* 0x000000730000720c */ /* 0x040fe20003fa4070 */
[----:B------:R-:W-:Y:S01]  /*1930*/  @!P3 IMAD.MOV R53, RZ, RZ, -R53 ;  /* 0x000000ffff35b224 */ /* 0x000fe200078e0a35 */
[----:B------:R-:W-:Y:S01]  /*1940*/  IABS R59, R7 ;  /* 0x00000007003b7213 */ /* 0x000fe20000000000 */
[----:B------:R-:W-:Y:S01]  /*1950*/  @!P2 IMAD.MOV R119, RZ, RZ, -R119 ;  /* 0x000000ffff77a224 */ /* 0x000fe200078e0a77 */
[----:B------:R-:W-:Y:S01]  /*1960*/  ISETP.GT.U32.AND P3, PT, R0, R117, PT ;  /* 0x000000750000720c */ /* 0x000fe20003f64070 */
[----:B------:R-:W-:-:S04]  /*1970*/  IMAD.HI.U32 R6, R3, R111, RZ ;  /* 0x0000006f03067227 */ /* 0x000fc800078e00ff */
[----:B------:R-:W-:-:S04]  /*1980*/  IMAD.HI.U32 R5, R3, R59, RZ ;  /* 0x0000003b03057227 */ /* 0x000fc800078e00ff */
[--C-:B------:R-:W-:Y:S02]  /*1990*/  @!P6 IMAD.IADD R57, R57, 0x1, -R0.reuse ;  /* 0x000000013939e824 */ /* 0x100fe400078e0a00 */
[----:B------:R-:W-:Y:S02]  /*19a0*/  IMAD.MOV R5, RZ, RZ, -R5 ;  /* 0x000000ffff057224 */ /* 0x000fe400078e0a05 */
[----:B------:R-:W-:Y:S01]  /*19b0*/  @!P5 IMAD.IADD R115, R115, 0x1, -R0 ;  /* 0x000000017373d824 */ /* 0x000fe200078e0a00 */
[C---:B------:R-:W-:Y:S01]  /*19c0*/  ISETP.GT.U32.AND P5, PT, R0.reuse, R57, PT ;  /* 0x000000390000720c */ /* 0x040fe20003fa4070 */
[C---:B------:R-:W-:Y:S02]  /*19d0*/  IMAD R59, R0.reuse, R5, R59 ;  /* 0x00000005003b7224 */ /* 0x040fe400078e023b */
[----:B------:R-:W-:Y:S01]  /*19e0*/  IMAD.HI.U32 R5, R3, R113, RZ ;  /* 0x0000007103057227 */ /* 0x000fe200078e00ff */
[----:B------:R-:W-:-:S03]  /*19f0*/  ISETP.GT.U32.AND P2, PT, R0, R115, PT ;  /* 0x000000730000720c */ /* 0x000fc60003f44070 */
[----:B------:R-:W-:Y:S01]  /*1a00*/  @!P3 IMAD.IADD R117, R117, 0x1, -R0 ;  /* 0x000000017575b824 */ /* 0x000fe200078e0a00 */
[C---:B------:R-:W-:Y:S01]  /*1a10*/  ISETP.GT.U32.AND P3, PT, R0.reuse, R55, PT ;  /* 0x000000370000720c */ /* 0x040fe20003f64070 */
[----:B------:R-:W-:Y:S02]  /*1a20*/  IMAD.MOV R5, RZ, RZ, -R5 ;  /* 0x000000ffff057224 */ /* 0x000fe400078e0a05 */
[----:B------:R-:W-:Y:S01]  /*1a30*/  IMAD.MOV R6, RZ, RZ, -R6 ;  /* 0x000000ffff067224 */ /* 0x000fe200078e0a06 */
[C---:B------:R-:W-:Y:S01]  /*1a40*/  ISETP.GT.U32.AND P6, PT, R0.reuse, R117, PT ;  /* 0x000000750000720c */ /* 0x040fe20003fc4070 */
[C---:B------:R-:W-:Y:S02]  /*1a50*/  IMAD R113, R0.reuse, R5, R113 ;  /* 0x0000000500717224 */ /* 0x040fe400078e0271 */
[----:B------:R-:W-:Y:S02]  /*1a60*/  @!P5 IMAD.IADD R57, R57, 0x1, -R0 ;  /* 0x000000013939d824 */ /* 0x000fe400078e0a00 */
[----:B------:R-:W-:Y:S01]  /*1a70*/  IMAD.HI.U32 R5, R3, R61, RZ ;  /* 0x0000003d03057227 */ /* 0x000fe200078e00ff */
[----:B------:R-:W-:-:S03]  /*1a80*/  ISETP.GT.U32.AND P5, PT, R0, R113, PT ;  /* 0x000000710000720c */ /* 0x000fc60003fa4070 */
[----:B------:R-:W-:Y:S02]  /*1a90*/  IMAD.MOV R5, RZ, RZ, -R5 ;  /* 0x000000ffff057224 */ /* 0x000fe400078e0a05 */
[--C-:B------:R-:W-:Y:S01]  /*1aa0*/  @!P3 IMAD.IADD R55, R55, 0x1, -R0.reuse ;  /* 0x000000013737b824 */ /* 0x100fe200078e0a00 */
[----:B------:R-:W-:Y:S01]  /*1ab0*/  ISETP.GT.U32.AND P3, PT, R0, R59, PT ;  /* 0x0000003b0000720c */ /* 0x000fe20003f64070 */
[--C-:B------:R-:W-:Y:S01]  /*1ac0*/  @!P6 IMAD.IADD R117, R117, 0x1, -R0.reuse ;  /* 0x000000017575e824 */ /* 0x100fe200078e0a00 */
[----:B------:R-:W-:Y:S01]  /*1ad0*/  ISETP.GE.AND P6, PT, R8, RZ, PT ;  /* 0x000000ff0800720c */ /* 0x000fe20003fc6270 */
[----:B------:R-:W-:Y:S01]  /*1ae0*/  IMAD R61, R0, R5, R61 ;  /* 0x00000005003d7224 */ /* 0x000fe200078e023d */
[----:B------:R-:W-:Y:S01]  /*1af0*/  LOP3.LUT R8, R2, 0x6c, RZ, 0xfc, !PT ;  /* 0x0000006c02087812 */ /* 0x000fe200078efcff */
[--C-:B------:R-:W-:Y:S01]  /*1b00*/  @!P2 IMAD.IADD R115, R115, 0x1, -R0.reuse ;  /* 0x000000017373a824 */ /* 0x100fe200078e0a00 */
[----:B------:R-:W-:Y:S01]  /*1b10*/  ISETP.GE.AND P2, PT, R7, RZ, PT ;  /* 0x000000ff0700720c */ /* 0x000fe20003f46270 */
[----:B------:R-:W-:Y:S01]  /*1b20*/  @!P5 IMAD.IADD R113, R113, 0x1, -R0 ;  /* 0x000000017171d824 */ /* 0x000fe200078e0a00 */
[----:B------:R-:W-:Y:S01]  /*1b30*/  IABS R63, R8 ;  /* 0x00000008003f7213 */ /* 0x000fe20000000000 */
[----:B------:R-:W-:Y:S01]  /*1b40*/  IMAD R111, R0, R6, R111 ;  /* 0x00000006006f7224 */ /* 0x000fe200078e026f */
[----:B------:R-:W-:Y:S01]  /*1b50*/  LOP3.LUT R7, R2, 0x70, RZ, 0xfc, !PT ;  /* 0x0000007002077812 */ /* 0x000fe200078efcff */
[----:B------:R-:W-:Y:S01]  /*1b60*/  @!P4 IMAD.MOV R117, RZ, RZ, -R117 ;  /* 0x000000ffff75c224 */ /* 0x000fe200078e0a75 */
[C---:B------:R-:W-:Y:S01]  /*1b70*/  ISETP.GT.U32.AND P5, PT, R0.reuse, R113, PT ;  /* 0x000000710000720c */ /* 0x040fe20003fa4070 */
[----:B------:R-:W-:Y:S01]  /*1b80*/  IMAD.HI.U32 R5, R3, R63, RZ ;  /* 0x0000003f03057227 */ /* 0x000fe200078e00ff */
[----:B------:R-:W-:-:S02]  /*1b90*/  ISETP.GT.U32.AND P4, PT, R0, R61, PT ;  /* 0x0000003d0000720c */ /* 0x000fc40003f84070 */
[----:B------:R-:W-:Y:S01]  /*1ba0*/  IABS R109, R7 ;  /* 0x00000007006d7213 */ /* 0x000fe20000000000 */
[----:B------:R-:W-:Y:S02]  /*1bb0*/  IMAD.MOV R5, RZ, RZ, -R5 ;  /* 0x000000ffff057224 */ /* 0x000fe400078e0a05 */
[--C-:B------:R-:W-:Y:S01]  /*1bc0*/  @!P3 IMAD.IADD R59, R59, 0x1, -R0.reuse ;  /* 0x000000013b3bb824 */ /* 0x100fe200078e0a00 */
[----:B------:R-:W-:Y:S01]  /*1bd0*/  ISETP.GE.AND P3, PT, R9, RZ, PT ;  /* 0x000000ff0900720c */ /* 0x000fe20003f66270 */
[----:B------:R-:W-:Y:S01]  /*1be0*/  IMAD R63, R0, R5, R63 ;  /* 0x00000005003f7224 */ /* 0x000fe200078e023f */
[----:B------:R-:W-:Y:S01]  /*1bf0*/  LOP3.LUT R9, R2, 0x74, RZ, 0xfc, !PT ;  /* 0x0000007402097812 */ /* 0x000fe200078efcff */
[----:B------:R-:W-:Y:S01]  /*1c00*/  @!P1 IMAD.MOV R55, RZ, RZ, -R55 ;  /* 0x000000ffff379224 */ /* 0x000fe200078e0a37 */
[C---:B------:R-:W-:Y:S01]  /*1c10*/  ISETP.GT.U32.AND P1, PT, R0.reuse, R59, PT ;  /* 0x0000003b0000720c */ /* 0x040fe20003f24070 */
[----:B------:R-:W-:Y:S01]  /*1c20*/  @!P5 IMAD.IADD R113, R113, 0x1, -R0 ;  /* 0x000000017171d824 */ /* 0x000fe200078e0a00 */
[C---:B------:R-:W-:Y:S01]  /*1c30*/  ISETP.GT.U32.AND P5, PT, R0.reuse, R63, PT ;  /* 0x0000003f0000720c */ /* 0x040fe20003fa4070 */
[----:B------:R-:W-:Y:S01]  /*1c40*/  @!P6 IMAD.MOV R115, RZ, RZ, -R115 ;  /* 0x000000ffff73e224 */ /* 0x000fe200078e0a73 */
[----:B------:R-:W-:Y:S01]  /*1c50*/  ISETP.GT.U32.AND P6, PT, R0, R111, PT ;  /* 0x0000006f0000720c */ /* 0x000fe20003fc4070 */
[----:B------:R-:W-:Y:S01]  /*1c60*/  IMAD.HI.U32 R5, R3, R109, RZ ;  /* 0x0000006d03057227 */ /* 0x000fe200078e00ff */
[----:B------:R-:W-:-:S03]  /*1c70*/  IABS R65, R9 ;  /* 0x0000000900417213 */ /* 0x000fc60000000000 */
[----:B------:R-:W-:Y:S02]  /*1c80*/  IMAD.MOV R6, RZ, RZ, -R5 ;  /* 0x000000ffff067224 */ /* 0x000fe400078e0a05 */
[----:B------:R-:W-:Y:S01]  /*1c90*/  @!P4 IMAD.IADD R61, R61, 0x1, -R0 ;  /* 0x000000013d3dc824 */ /* 0x000fe200078e0a00 */
[----:B------:R-:W-:Y:S01]  /*1ca0*/  ISETP.GE.AND P4, PT, R8, RZ, PT ;  /* 0x000000ff0800720c */ /* 0x000fe20003f86270 */
[----:B------:R-:W-:Y:S01]  /*1cb0*/  IMAD.HI.U32 R5, R3, R65, RZ ;  /* 0x0000004103057227 */ /* 0x000fe200078e00ff */
[----:B------:R-:W-:-:S03]  /*1cc0*/  LOP3.LUT R8, R2, 0x78, RZ, 0xfc, !PT ;  /* 0x0000007802087812 */ /* 0x000fc600078efcff */
[--C-:B------:R-:W-:Y:S01]  /*1cd0*/  @!P5 IMAD.IADD R63, R63, 0x1, -R0.reuse ;  /* 0x000000013f3fd824 */ /* 0x100fe200078e0a00 */
[----:B------:R-:W-:Y:S01]  /*1ce0*/  IABS R107, R8 ;  /* 0x00000008006b7213 */ /* 0x000fe20000000000 */
[--C-:B------:R-:W-:Y:S01]  /*1cf0*/  @!P1 IMAD.IADD R59, R59, 0x1, -R0.reuse ;  /* 0x000000013b3b9824 */ /* 0x100fe200078e0a00 */
[----:B------:R-:W-:Y:S01]  /*1d00*/  ISETP.GE.AND P1, PT, R11, RZ, PT ;  /* 0x000000ff0b00720c */ /* 0x000fe20003f26270 */
[----:B------:R-:W-:Y:S01]  /*1d10*/  @!P6 IMAD.IADD R111, R111, 0x1, -R0 ;  /* 0x000000016f6fe824 */ /* 0x000fe200078e0a00 */
[C---:B------:R-:W-:Y:S01]  /*1d20*/  ISETP.GT.U32.AND P5, PT, R0.reuse, R63, PT ;  /* 0x0000003f0000720c */ /* 0x040fe20003fa4070 */
[----:B------:R-:W-:Y:S01]  /*1d30*/  IMAD.MOV R5, RZ, RZ, -R5 ;  /* 0x000000ffff057224 */ /* 0x000fe200078e0a05 */
[C---:B------:R-:W-:Y:S01]  /*1d40*/  ISETP.GT.U32.AND P6, PT, R0.reuse, R61, PT ;  /* 0x0000003d0000720c */ /* 0x040fe20003fc4070 */
[----:B------:R-:W-:Y:S01]  /*1d50*/  @!P2 IMAD.MOV R59, RZ, RZ, -R59 ;  /* 0x000000ffff3ba224 */ /* 0x000fe200078e0a3b */
[C---:B------:R-:W-:Y:S01]  /*1d60*/  ISETP.GT.U32.AND P2, PT, R0.reuse, R111, PT ;  /* 0x0000006f0000720c */ /* 0x040fe20003f44070 */
[----:B------:R-:W-:Y:S01]  /*1d70*/  IMAD R65, R0, R5, R65 ;  /* 0x0000000500417224 */ /* 0x000fe200078e0241 */
[----:B------:R-:W-:Y:S01]  /*1d80*/  LOP3.LUT R11, R2, 0xd8, RZ, 0xfc, !PT ;  /* 0x000000d8020b7812 */ /* 0x000fe200078efcff */
[----:B------:R-:W-:-:S02]  /*1d90*/  IMAD R109, R0, R6, R109 ;  /* 0x00000006006d7224 */ /* 0x000fc400078e026d */
[----:B------:R-:W-:Y:S01]  /*1da0*/  @!P0 IMAD.MOV R57, RZ, RZ, -R57 ;  /* 0x000000ffff398224 */ /* 0x000fe200078e0a39 */
[----:B------:R-:W-:Y:S01]  /*1db0*/  ISETP.GE.AND P0, PT, R10, RZ, PT ;  /* 0x000000ff0a00720c */ /* 0x000fe20003f06270 */
[----:B------:R-:W-:Y:S01]  /*1dc0*/  IMAD.HI.U32 R5, R3, R107, RZ ;  /* 0x0000006b03057227 */ /* 0x000fe200078e00ff */
[----:B------:R-:W-:Y:S02]  /*1dd0*/  LOP3.LUT R10, R2, 0x7c, RZ, 0xfc, !PT ;  /* 0x0000007c020a7812 */ /* 0x000fe400078efcff */
[----:B------:R-:W-:Y:S01]  /*1de0*/  IABS R155, R11 ;  /* 0x0000000b009b7213 */ /* 0x000fe20000000000 */
[--C-:B------:R-:W-:Y:S01]  /*1df0*/  @!P5 IMAD.IADD R63, R63, 0x1, -R0.reuse ;  /* 0x000000013f3fd824 */ /* 0x100fe200078e0a00 */
[C---:B------:R-:W-:Y:S01]  /*1e00*/  ISETP.GT.U32.AND P5, PT, R0.reuse, R65, PT ;  /* 0x000000410000720c */ /* 0x040fe20003fa4070 */
[--C-:B------:R-:W-:Y:S01]  /*1e10*/  @!P6 IMAD.IADD R61, R61, 0x1, -R0.reuse ;  /* 0x000000013d3de824 */ /* 0x100fe200078e0a00 */
[----:B------:R-:W-:Y:S01]  /*1e20*/  ISETP.GT.U32.AND P6, PT, R0, R109, PT ;  /* 0x0000006d0000720c */ /* 0x000fe20003fc4070 */
[----:B------:R-:W-:Y:S01]  /*1e30*/  @!P2 IMAD.IADD R111, R111, 0x1, -R0 ;  /* 0x000000016f6fa824 */ /* 0x000fe200078e0a00 */
[----:B------:R-:W-:Y:S01]  /*1e40*/  ISETP.GE.AND P2, PT, R7, RZ, PT ;  /* 0x000000ff0700720c */ /* 0x000fe20003f46270 */
[----:B------:R-:W-:Y:S01]  /*1e50*/  IMAD.MOV R5, RZ, RZ, -R5 ;  /* 0x000000ffff057224 */ /* 0x000fe200078e0a05 */
[----:B------:R-:W-:Y:S01]  /*1e60*/  LOP3.LUT R7, R2, 0x80, RZ, 0xfc, !PT ;  /* 0x0000008002077812 */ /* 0x000fe200078efcff */
[----:B------:R-:W-:Y:S01]  /*1e70*/  @!P3 IMAD.MOV R113, RZ, RZ, -R113 ;  /* 0x000000ffff71b224 */ /* 0x000fe200078e0a71 */
[----:B------:R-:W-:Y:S01]  /*1e80*/  IABS R67, R10 ;  /* 0x0000000a00437213 */ /* 0x000fe20000000000 */
[----:B------:R-:W-:Y:S01]  /*1e90*/  IMAD R107, R0, R5, R107 ;  /* 0x00000005006b7224 */ /* 0x000fe200078e026b */
[----:B------:R-:W-:Y:S01]  /*1ea0*/  IABS R105, R7 ;  /* 0x0000000700697213 */ /* 0x000fe20000000000 */
[----:B------:R-:W-:-:S02]  /*1eb0*/  @!P0 IMAD.MOV R61, RZ, RZ, -R61 ;  /* 0x000000ffff3d8224 */ /* 0x000fc400078e0a3d */
[--C-:B------:R-:W-:Y:S01]  /*1ec0*/  @!P5 IMAD.IADD R65, R65, 0x1, -R0.reuse ;  /* 0x000000014141d824 */ /* 0x100fe200078e0a00 */
[C---:B------:R-:W-:Y:S01]  /*1ed0*/  ISETP.GT.U32.AND P0, PT, R0.reuse, R107, PT ;  /* 0x0000006b0000720c */ /* 0x040fe20003f04070 */
[----:B------:R-:W-:Y:S01]  /*1ee0*/  @!P6 IMAD.IADD R109, R109, 0x1, -R0 ;  /* 0x000000016d6de824 */ /* 0x000fe200078e0a00 */
[----:B------:R-:W-:Y:S01]  /*1ef0*/  ISETP.GE.AND P6, PT, R9, RZ, PT ;  /* 0x000000ff0900720c */ /* 0x000fe20003fc6270 */
[C---:B------:R-:W-:Y:S01]  /*1f00*/  IMAD.HI.U32 R5, R3.reuse, R105, RZ ;  /* 0x0000006903057227 */ /* 0x040fe200078e00ff */
[C---:B------:R-:W-:Y:S02]  /*1f10*/  ISETP.GT.U32.AND P3, PT, R0.reuse, R65, PT ;  /* 0x000000410000720c */ /* 0x040fe40003f64070 */
[----:B------:R-:W-:Y:S01]  /*1f20*/  ISETP.GT.U32.AND P5, PT, R0, R109, PT ;  /* 0x0000006d0000720c */ /* 0x000fe20003fa4070 */
[----:B------:R-:W-:Y:S01]  /*1f30*/  IMAD.MOV R5, RZ, RZ, -R5 ;  /* 0x000000ffff057224 */ /* 0x000fe200078e0a05 */
[----:B------:R-:W-:Y:S01]  /*1f40*/  LOP3.LUT R9, R2, 0x84, RZ, 0xfc, !PT ;  /* 0x0000008402097812 */ /* 0x000fe200078efcff */
[----:B------:R-:W-:-:S03]  /*1f50*/  IMAD.HI.U32 R6, R3, R67, RZ ;  /* 0x0000004303067227 */ /* 0x000fc600078e00ff */
[----:B------:R-:W-:Y:S01]  /*1f60*/  IABS R69, R9 ;  /* 0x0000000900457213 */ /* 0x000fe20000000000 */
[C---:B------:R-:W-:Y:S02]  /*1f70*/  IMAD R105, R0.reuse, R5, R105 ;  /* 0x0000000500697224 */ /* 0x040fe400078e0269 */
[----:B------:R-:W-:Y:S02]  /*1f80*/  IMAD.MOV R6, RZ, RZ, -R6 ;  /* 0x000000ffff067224 */ /* 0x000fe400078e0a06 */
[--C-:B------:R-:W-:Y:S01]  /*1f90*/  @!P3 IMAD.IADD R65, R65, 0x1, -R0.reuse ;  /* 0x000000014141b824 */ /* 0x100fe200078e0a00 */
[----:B------:R-:W-:Y:S01]  /*1fa0*/  ISETP.GT.U32.AND P3, PT, R0, R105, PT ;  /* 0x000000690000720c */ /* 0x000fe20003f64070 */
[--C-:B------:R-:W-:Y:S01]  /*1fb0*/  @!P5 IMAD.IADD R109, R109, 0x1, -R0.reuse ;  /* 0x000000016d6dd824 */ /* 0x100fe200078e0a00 */
[----:B------:R-:W-:Y:S01]  /*1fc0*/  ISETP.GE.AND P5, PT, R10, RZ, PT ;  /* 0x000000ff0a00720c */ /* 0x000fe20003fa6270 */
[----:B------:R-:W-:Y:S01]  /*1fd0*/  @!P0 IMAD.IADD R107, R107, 0x1, -R0 ;  /* 0x000000016b6b8824 */ /* 0x000fe200078e0a00 */
[----:B------:R-:W-:Y:S01]  /*1fe0*/  ISETP.GE.AND P0, PT, R7, RZ, PT ;  /* 0x000000ff0700720c */ /* 0x000fe20003f06270 */
[----:B------:R-:W-:Y:S01]  /*1ff0*/  IMAD R67, R0, R6, R67 ;  /* 0x0000000600437224 */ /* 0x000fe200078e0243 */
[----:B------:R-:W-:Y:S01]  /*2000*/  LOP3.LUT R6, R2, 0x88, RZ, 0xfc, !PT ;  /* 0x0000008802067812 */ /* 0x000fe200078efcff */
[----:B------:R-:W-:Y:S01]  /*2010*/  @!P2 IMAD.MOV R109, RZ, RZ, -R109 ;  /* 0x000000ffff6da224 */ /* 0x000fe200078e0a6d */
[----:B------:R-:W-:Y:S01]  /*2020*/  ISETP.GT.U32.AND P2, PT, R0, R107, PT ;  /* 0x0000006b0000720c */ /* 0x000fe20003f44070 */
[----:B------:R-:W-:Y:S01]  /*2030*/  IMAD.HI.U32 R5, R3, R69, RZ ;  /* 0x0000004503057227 */ /* 0x000fe200078e00ff */
[----:B------:R-:W-:-:S02]  /*2040*/  IABS R103, R6 ;  /* 0x0000000600677213 */ /* 0x000fc40000000000 */
[----:B------:R-:W-:Y:S01]  /*2050*/  LOP3.LUT R7, R2, 0x8c, RZ, 0xfc, !PT ;  /* 0x0000008c02077812 */ /* 0x000fe200078efcff */
[----:B------:R-:W-:Y:S01]  /*2060*/  @!P4 IMAD.MOV R63, RZ, RZ, -R63 ;  /* 0x000000ffff3fc224 */ /* 0x000fe200078e0a3f */
[----:B------:R-:W-:Y:S01]  /*2070*/  ISETP.GT.U32.AND P4, PT, R0, R67, PT ;  /* 0x000000430000720c */ /* 0x000fe20003f84070 */
[----:B------:R-:W-:Y:S01]  /*2080*/  @!P3 IMAD.IADD R105, R105, 0x1, -R0 ;  /* 0x000000016969b824 */ /* 0x000fe200078e0a00 */
[----:B------:R-:W-:Y:S01]  /*2090*/  IABS R71, R7 ;  /* 0x0000000700477213 */ /* 0x000fe20000000000 */
[----:B------:R-:W-:Y:S01]  /*20a0*/  IMAD.MOV R5, RZ, RZ, -R5 ;  /* 0x000000ffff057224 */ /* 0x000fe200078e0a05 */
[----:B------:R-:W-:Y:S01]  /*20b0*/  LOP3.LUT R10, R2, 0xb0, RZ, 0xfc, !PT ;  /* 0x000000b0020a7812 */ /* 0x000fe200078efcff */
[----:B------:R-:W-:Y:S01]  /*20c0*/  @!P1 IMAD.MOV R111, RZ, RZ, -R111 ;  /* 0x000000ffff6f9224 */ /* 0x000fe200078e0a6f */
[C---:B------:R-:W-:Y:S01]  /*20d0*/  ISETP.GT.U32.AND P3, PT, R0.reuse, R105, PT ;  /* 0x000000690000720c */ /* 0x040fe20003f64070 */
[----:B------:R-:W-:Y:S01]  /*20e0*/  IMAD R69, R0, R5, R69 ;  /* 0x0000000500457224 */ /* 0x000fe200078e0245 */
[----:B------:R-:W-:Y:S01]  /*20f0*/  ISETP.GE.AND P1, PT, R8, RZ, PT ;  /* 0x000000ff0800720c */ /* 0x000fe20003f26270 */
[----:B------:R-:W-:Y:S01]  /*2100*/  IMAD.HI.U32 R5, R3, R103, RZ ;  /* 0x0000006703057227 */ /* 0x000fe200078e00ff */
[----:B------:R-:W-:-:S02]  /*2110*/  LOP3.LUT R8, R2, 0x90, RZ, 0xfc, !PT ;  /* 0x0000009002087812 */ /* 0x000fc400078efcff */
[----:B------:R-:W-:Y:S01]  /*2120*/  IABS R93, R10 ;  /* 0x0000000a005d7213 */ /* 0x000fe20000000000 */
[----:B------:R-:W-:Y:S01]  /*2130*/  IMAD.MOV R5, RZ, RZ, -R5 ;  /* 0x000000ffff057224 */ /* 0x000fe200078e0a05 */
[----:B------:R-:W-:Y:S01]  /*2140*/  IABS R101, R8 ;  /* 0x0000000800657213 */ /* 0x000fe20000000000 */
[--C-:B------:R-:W-:Y:S01]  /*2150*/  @!P2 IMAD.IADD R107, R107, 0x1, -R0.reuse ;  /* 0x000000016b6ba824 */ /* 0x100fe200078e0a00 */
[C---:B------:R-:W-:Y:S01]  /*2160*/  ISETP.GT.U32.AND P2, PT, R0.reuse, R69, PT ;  /* 0x000000450000720c */ /* 0x040fe20003f44070 */
[--C-:B------:R-:W-:Y:S02]  /*2170*/  @!P4 IMAD.IADD R67, R67, 0x1, -R0.reuse ;  /* 0x000000014343c824 */ /* 0x100fe400078e0a00 */
[C---:B------:R-:W-:Y:S02]  /*2180*/  IMAD R103, R0.reuse, R5, R103 ;  /* 0x0000000500677224 */ /* 0x040fe400078e0267 */
[----:B------:R-:W-:Y:S01]  /*2190*/  @!P3 IMAD.IADD R105, R105, 0x1, -R0 ;  /* 0x000000016969b824 */ /* 0x000fe200078e0a00 */
[C---:B------:R-:W-:Y:S01]  /*21a0*/  ISETP.GT.U32.AND P4, PT, R0.reuse, R67, PT ;  /* 0x000000430000720c */ /* 0x040fe20003f84070 */
[----:B------:R-:W-:Y:S01]  /*21b0*/  @!P6 IMAD.MOV R65, RZ, RZ, -R65 ;  /* 0x000000ffff41e224 */ /* 0x000fe200078e0a41 */
[----:B------:R-:W-:Y:S01]  /*21c0*/  ISETP.GT.U32.AND P3, PT, R0, R103, PT ;  /* 0x000000670000720c */ /* 0x000fe20003f64070 */
[----:B------:R-:W-:Y:S01]  /*21d0*/  IMAD.HI.U32 R5, R3, R71, RZ ;  /* 0x0000004703057227 */ /* 0x000fe200078e00ff */
[----:B------:R-:W-:-:S02]  /*21e0*/  ISETP.GE.AND P6, PT, R9, RZ, PT ;  /* 0x000000ff0900720c */ /* 0x000fc40003fc6270 */
[----:B------:R-:W-:Y:S01]  /*21f0*/  LOP3.LUT R9, R2, 0x94, RZ, 0xfc, !PT ;  /* 0x0000009402097812 */ /* 0x000fe200078efcff */
[--C-:B------:R-:W-:Y:S01]  /*2200*/  @!P2 IMAD.IADD R69, R69, 0x1, -R0.reuse ;  /* 0x000000014545a824 */ /* 0x100fe200078e0a00 */
[----:B------:R-:W-:Y:S01]  /*2210*/  ISETP.GE.AND P2, PT, R7, RZ, PT ;  /* 0x000000ff0700720c */ /* 0x000fe20003f46270 */
[----:B------:R-:W-:Y:S01]  /*2220*/  IMAD.MOV R5, RZ, RZ, -R5 ;  /* 0x000000ffff057224 */ /* 0x000fe200078e0a05 */
[----:B------:R-:W-:Y:S01]  /*2230*/  IABS R73, R9 ;  /* 0x0000000900497213 */ /* 0x000fe20000000000 */
[----:B------:R-:W-:Y:S01]  /*2240*/  @!P1 IMAD.MOV R107, RZ, RZ, -R107 ;  /* 0x000000ffff6b9224 */ /* 0x000fe200078e0a6b */
[----:B------:R-:W-:Y:S01]  /*2250*/  ISETP.GT.U32.AND P1, PT, R0, R69, PT ;  /* 0x000000450000720c */ /* 0x000fe20003f24070 */
[--C-:B------:R-:W-:Y:S01]  /*2260*/  @!P4 IMAD.IADD R67, R67, 0x1, -R0.reuse ;  /* 0x000000014343c824 */ /* 0x100fe200078e0a00 */
[----:B------:R-:W-:Y:S01]  /*2270*/  ISETP.GE.AND P4, PT, R6, RZ, PT ;  /* 0x000000ff0600720c */ /* 0x000fe20003f86270 */
[----:B------:R-:W-:Y:S01]  /*2280*/  IMAD R71, R0, R5, R71 ;  /* 0x0000000500477224 */ /* 0x000fe200078e0247 */
[----:B------:R-:W-:Y:S01]  /*2290*/  LOP3.LUT R7, R2, 0x98, RZ, 0xfc, !PT ;  /* 0x0000009802077812 */ /* 0x000fe200078efcff */
[----:B------:R-:W-:-:S02]  /*22a0*/  @!P3 IMAD.IADD R103, R103, 0x1, -R0 ;  /* 0x000000016767b824 */ /* 0x000fc400078e0a00 */
[C---:B------:R-:W-:Y:S01]  /*22b0*/  IMAD.HI.U32 R6, R3.reuse, R73, RZ ;  /* 0x0000004903067227 */ /* 0x040fe200078e00ff */
[----:B------:R-:W-:Y:S02]  /*22c0*/  IABS R99, R7 ;  /* 0x0000000700637213 */ /* 0x000fe40000000000 */
[C---:B------:R-:W-:Y:S01]  /*22d0*/  ISETP.GT.U32.AND P3, PT, R0.reuse, R103, PT ;  /* 0x000000670000720c */ /* 0x040fe20003f64070 */
[----:B------:R-:W-:Y:S01]  /*22e0*/  @!P5 IMAD.MOV R67, RZ, RZ, -R67 ;  /* 0x000000ffff43d224 */ /* 0x000fe200078e0a43 */
[----:B------:R-:W-:Y:S01]  /*22f0*/  ISETP.GT.U32.AND P5, PT, R0, R71, PT ;  /* 0x000000470000720c */ /* 0x000fe20003fa4070 */
[----:B------:R-:W-:-:S04]  /*2300*/  IMAD.HI.U32 R5, R3, R101, RZ ;  /* 0x0000006503057227 */ /* 0x000fc800078e00ff */
[----:B------:R-:W-:Y:S02]  /*2310*/  IMAD.MOV R6, RZ, RZ, -R6 ;  /* 0x000000ffff067224 */ /* 0x000fe400078e0a06 */
[----:B------:R-:W-:Y:S02]  /*2320*/  IMAD.MOV R5, RZ, RZ, -R5 ;  /* 0x000000ffff057224 */ /* 0x000fe400078e0a05 */
[--C-:B------:R-:W-:Y:S01]  /*2330*/  @!P1 IMAD.IADD R69, R69, 0x1, -R0.reuse ;  /* 0x0000000145459824 */ /* 0x100fe200078e0a00 */
[----:B------:R-:W-:Y:S01]  /*2340*/  ISETP.GE.AND P1, PT, R9, RZ, PT ;  /* 0x000000ff0900720c */ /* 0x000fe20003f26270 */
[----:B------:R-:W-:Y:S01]  /*2350*/  IMAD R73, R0, R6, R73 ;  /* 0x0000000600497224 */ /* 0x000fe200078e0249 */
[----:B------:R-:W-:Y:S01]  /*2360*/  LOP3.LUT R6, R2, 0x9c, RZ, 0xfc, !PT ;  /* 0x0000009c02067812 */ /* 0x000fe200078efcff */
[----:B------:R-:W-:Y:S01]  /*2370*/  IMAD R101, R0, R5, R101 ;  /* 0x0000000500657224 */ /* 0x000fe200078e0265 */
[----:B------:R-:W-:Y:S01]  /*2380*/  LOP3.LUT R9, R2, 0xac, RZ, 0xfc, !PT ;  /* 0x000000ac02097812 */ /* 0x000fe200078efcff */
[----:B------:R-:W-:Y:S01]  /*2390*/  @!P6 IMAD.MOV R69, RZ, RZ, -R69 ;  /* 0x000000ffff45e224 */ /* 0x000fe200078e0a45 */
[C---:B------:R-:W-:Y:S01]  /*23a0*/  ISETP.GT.U32.AND P6, PT, R0.reuse, R73, PT ;  /* 0x000000490000720c */ /* 0x040fe20003fc4070 */
[--C-:B------:R-:W-:Y:S01]  /*23b0*/  @!P3 IMAD.IADD R103, R103, 0x1, -R0.reuse ;  /* 0x000000016767b824 */ /* 0x100fe200078e0a00 */
[----:B------:R-:W-:Y:S01]  /*23c0*/  ISETP.GT.U32.AND P3, PT, R0, R101, PT ;  /* 0x000000650000720c */ /* 0x000fe20003f64070 */
[----:B------:R-:W-:Y:S01]  /*23d0*/  @!P5 IMAD.IADD R71, R71, 0x1, -R0 ;  /* 0x000000014747d824 */ /* 0x000fe200078e0a00 */
[----:B------:R-:W-:Y:S01]  /*23e0*/  IABS R75, R6 ;  /* 0x00000006004b7213 */ /* 0x000fe20000000000 */
[----:B------:R-:W-:Y:S01]  /*23f0*/  @!P0 IMAD.MOV R105, RZ, RZ, -R105 ;  /* 0x000000ffff698224 */ /* 0x000fe200078e0a69 */
[----:B------:R-:W-:Y:S01]  /*2400*/  ISETP.GE.AND P0, PT, R8, RZ, PT ;  /* 0x000000ff0800720c */ /* 0x000fe20003f06270 */
[----:B------:R-:W-:Y:S01]  /*2410*/  IMAD.HI.U32 R5, R3, R99, RZ ;  /* 0x0000006303057227 */ /* 0x000fe200078e00ff */
[----:B------:R-:W-:-:S02]  /*2420*/  ISETP.GT.U32.AND P5, PT, R0, R71, PT ;  /* 0x000000470000720c */ /* 0x000fc40003fa4070 */
[----:B------:R-:W-:Y:S01]  /*2430*/  LOP3.LUT R8, R2, 0xa0, RZ, 0xfc, !PT ;  /* 0x000000a002087812 */ /* 0x000fe200078efcff */
[----:B------:R-:W-:Y:S01]  /*2440*/  @!P4 IMAD.MOV R103, RZ, RZ, -R103 ;  /* 0x000000ffff67c224 */ /* 0x000fe200078e0a67 */
[----:B------:R-:W-:Y:S01]  /*2450*/  ISETP.GE.AND P4, PT, R7, RZ, PT ;  /* 0x000000ff0700720c */ /* 0x000fe20003f86270 */
[--C-:B------:R-:W-:Y:S01]  /*2460*/  @!P6 IMAD.IADD R73, R73, 0x1, -R0.reuse ;  /* 0x000000014949e824 */ /* 0x100fe200078e0a00 */
[----:B------:R-:W-:Y:S01]  /*2470*/  IABS R97, R8 ;  /* 0x0000000800617213 */ /* 0x000fe20000000000 */
[----:B------:R-:W-:Y:S01]  /*2480*/  @!P3 IMAD.IADD R101, R101, 0x1, -R0 ;  /* 0x000000016565b824 */ /* 0x000fe200078e0a00 */
[----:B------:R-:W-:Y:S01]  /*2490*/  IABS R79, R9 ;  /* 0x00000009004f7213 */ /* 0x000fe20000000000 */
[----:B------:R-:W-:Y:S01]  /*24a0*/  IMAD.MOV R7, RZ, RZ, -R5 ;  /* 0x000000ffff077224 */ /* 0x000fe200078e0a05 */
[C---:B------:R-:W-:Y:S01]  /*24b0*/  ISETP.GT.U32.AND P6, PT, R0.reuse, R73, PT ;  /* 0x000000490000720c */ /* 0x040fe20003fc4070 */
[----:B------:R-:W-:Y:S01]  /*24c0*/  IMAD.HI.U32 R5, R3, R75, RZ ;  /* 0x0000004b03057227 */ /* 0x000fe200078e00ff */
[----:B------:R-:W-:-:S03]  /*24d0*/  ISETP.GT.U32.AND P3, PT, R0, R101, PT ;  /* 0x000000650000720c */ /* 0x000fc60003f64070 */
[----:B------:R-:W-:Y:S01]  /*24e0*/  @!P5 IMAD.IADD R71, R71, 0x1, -R0 ;  /* 0x000000014747d824 */ /* 0x000fe200078e0a00 */
[----:B------:R-:W-:Y:S01]  /*24f0*/  ISETP.GE.AND P5, PT, R6, RZ, PT ;  /* 0x000000ff0600720c */ /* 0x000fe20003fa6270 */
[----:B------:R-:W-:-:S04]  /*2500*/  IMAD.HI.U32 R6, R3, R97, RZ ;  /* 0x0000006103067227 */ /* 0x000fc800078e00ff */
[----:B------:R-:W-:Y:S02]  /*2510*/  IMAD.MOV R6, RZ, RZ, -R6 ;  /* 0x000000ffff067224 */ /* 0x000fe400078e0a06 */
[C---:B------:R-:W-:Y:S02]  /*2520*/  IMAD R99, R0.reuse, R7, R99 ;  /* 0x0000000700637224 */ /* 0x040fe400078e0263 */
[C---:B------:R-:W-:Y:S02]  /*2530*/  IMAD R97, R0.reuse, R6, R97 ;  /* 0x0000000600617224 */ /* 0x040fe400078e0261 */
[--C-:B------:R-:W-:Y:S02]  /*2540*/  @!P6 IMAD.IADD R73, R73, 0x1, -R0.reuse ;  /* 0x000000014949e824 */ /* 0x100fe400078e0a00 */
[----:B------:R-:W-:Y:S01]  /*2550*/  @!P3 IMAD.IADD R101, R101, 0x1, -R0 ;  /* 0x000000016565b824 */ /* 0x000fe200078e0a00 */
[C---:B------:R-:W-:Y:S01]  /*2560*/  ISETP.GT.U32.AND P3, PT, R0.reuse, R99, PT ;  /* 0x000000630000720c */ /* 0x040fe20003f64070 */
[----:B------:R-:W-:Y:S01]  /*2570*/  @!P1 IMAD.MOV R73, RZ, RZ, -R73 ;  /* 0x000000ffff499224 */ /* 0x000fe200078e0a49 */
[----:B------:R-:W-:Y:S01]  /*2580*/  ISETP.GT.U32.AND P1, PT, R0, R97, PT ;  /* 0x000000610000720c */ /* 0x000fe20003f24070 */
[----:B------:R-:W-:-:S02]  /*2590*/  IMAD.MOV R5, RZ, RZ, -R5 ;  /* 0x000000ffff057224 */ /* 0x000fc400078e0a05 */
[----:B------:R-:W-:Y:S01]  /*25a0*/  @!P2 IMAD.MOV R71, RZ, RZ, -R71 ;  /* 0x000000ffff47a224 */ /* 0x000fe200078e0a47 */
[----:B------:R-:W-:Y:S01]  /*25b0*/  ISETP.GE.AND P2, PT, R8, RZ, PT ;  /* 0x000000ff0800720c */ /* 0x000fe20003f46270 */
[----:B------:R-:W-:Y:S01]  /*25c0*/  IMAD R75, R0, R5, R75 ;  /* 0x00000005004b7224 */ /* 0x000fe200078e024b */
[C---:B------:R-:W-:Y:S01]  /*25d0*/  LOP3.LUT R8, R2.reuse, 0xa8, RZ, 0xfc, !PT ;  /* 0x000000a802087812 */ /* 0x040fe200078efcff */
[----:B------:R-:W-:Y:S01]  /*25e0*/  @!P0 IMAD.MOV R101, RZ, RZ, -R101 ;  /* 0x000000ffff658224 */ /* 0x000fe200078e0a65 */
[----:B------:R-:W-:Y:S02]  /*25f0*/  LOP3.LUT R5, R2, 0xa4, RZ, 0xfc, !PT ;  /* 0x000000a402057812 */ /* 0x000fe400078efcff */
[----:B------:R-:W-:Y:S01]  /*2600*/  IABS R95, R8 ;  /* 0x00000008005f7213 */ /* 0x000fe20000000000 */
[--C-:B------:R-:W-:Y:S01]  /*2610*/  @!P3 IMAD.IADD R99, R99, 0x1, -R0.reuse ;  /* 0x000000016363b824 */ /* 0x100fe200078e0a00 */
[C---:B------:R-:W-:Y:S01]  /*2620*/  ISETP.GT.U32.AND P0, PT, R0.reuse, R75, PT ;  /* 0x0000004b0000720c */ /* 0x040fe20003f04070 */
[----:B------:R-:W-:Y:S01]  /*2630*/  @!P1 IMAD.IADD R97, R97, 0x1, -R0 ;  /* 0x0000000161619824 */ /* 0x000fe200078e0a00 */
[----:B------:R-:W-:Y:S01]  /*2640*/  IABS R77, R5 ;  /* 0x00000005004d7213 */ /* 0x000fe20000000000 */
[----:B------:R-:W-:Y:S01]  /*2650*/  IMAD.HI.U32 R6, R3, R95, RZ ;  /* 0x0000005f03067227 */ /* 0x000fe200078e00ff */
[----:B------:R-:W-:-:S02]  /*2660*/  ISETP.GT.U32.AND P3, PT, R0, R99, PT ;  /* 0x000000630000720c */ /* 0x000fc40003f64070 */
[----:B------:R-:W-:Y:S01]  /*2670*/  ISETP.GT.U32.AND P1, PT, R0, R97, PT ;  /* 0x000000610000720c */ /* 0x000fe20003f24070 */
[----:B------:R-:W-:Y:S01]  /*2680*/  IMAD.MOV R6, RZ, RZ, -R6 ;  /* 0x000000ffff067224 */ /* 0x000fe200078e0a06 */
[----:B------:R-:W-:Y:S01]  /*2690*/  ISETP.GE.AND P6, PT, R5, RZ, PT ;  /* 0x000000ff0500720c */ /* 0x000fe20003fc6270 */
[----:B------:R-:W-:-:S04]  /*26a0*/  IMAD.HI.U32 R5, R3, R77, RZ ;  /* 0x0000004d03057227 */ /* 0x000fc800078e00ff */
[----:B------:R-:W-:Y:S02]  /*26b0*/  IMAD R95, R0, R6, R95 ;  /* 0x00000006005f7224 */ /* 0x000fe400078e025f */
[----:B------:R-:W-:-:S04]  /*26c0*/  IMAD.HI.U32 R6, R3, R93, RZ ;  /* 0x0000005d03067227 */ /* 0x000fc800078e00ff */
[----:B------:R-:W-:Y:S02]  /*26d0*/  @!P0 IMAD.IADD R75, R75, 0x1, -R0 ;  /* 0x000000014b4b8824 */ /* 0x000fe400078e0a00 */
[----:B------:R-:W-:Y:S02]  /*26e0*/  IMAD.MOV R6, RZ, RZ, -R6 ;  /* 0x000000ffff067224 */ /* 0x000fe400078e0a06 */
[--C-:B------:R-:W-:Y:S01]  /*26f0*/  @!P3 IMAD.IADD R99, R99, 0x1, -R0.reuse ;  /* 0x000000016363b824 */ /* 0x100fe200078e0a00 */
[C---:B------:R-:W-:Y:S01]  /*2700*/  ISETP.GT.U32.AND P0, PT, R0.reuse, R75, PT ;  /* 0x0000004b0000720c */ /* 0x040fe20003f04070 */
[----:B------:R-:W-:Y:S01]  /*2710*/  IMAD R93, R0, R6, R93 ;  /* 0x00000006005d7224 */ /* 0x000fe200078e025d */
[----:B------:R-:W-:Y:S01]  /*2720*/  ISETP.GE.AND P3, PT, R8, RZ, PT ;  /* 0x000000ff0800720c */ /* 0x000fe20003f66270 */
[----:B------:R-:W-:Y:S01]  /*2730*/  @!P1 IMAD.IADD R97, R97, 0x1, -R0 ;  /* 0x0000000161619824 */ /* 0x000fe200078e0a00 */
[----:B------:R-:W-:Y:S01]  /*2740*/  LOP3.LUT R8, R2, 0xb8, RZ, 0xfc, !PT ;  /* 0x000000b802087812 */ /* 0x000fe200078efcff */
[----:B------:R-:W-:-:S02]  /*2750*/  IMAD.MOV R7, RZ, RZ, -R5 ;  /* 0x000000ffff077224 */ /* 0x000fc400078e0a05 */
[----:B------:R-:W-:Y:S01]  /*2760*/  @!P4 IMAD.MOV R99, RZ, RZ, -R99 ;  /* 0x000000ffff63c224 */ /* 0x000fe200078e0a63 */
[C---:B------:R-:W-:Y:S01]  /*2770*/  ISETP.GT.U32.AND P4, PT, R0.reuse, R95, PT ;  /* 0x0000005f0000720c */ /* 0x040fe20003f84070 */
[----:B------:R-:W-:Y:S01]  /*2780*/  @!P2 IMAD.MOV R97, RZ, RZ, -R97 ;  /* 0x000000ffff61a224 */ /* 0x000fe200078e0a61 */
[C---:B------:R-:W-:Y:S01]  /*2790*/  ISETP.GT.U32.AND P2, PT, R0.reuse, R93, PT ;  /* 0x0000005d0000720c */ /* 0x040fe20003f44070 */
[----:B------:R-:W-:Y:S01]  /*27a0*/  IMAD R77, R0, R7, R77 ;  /* 0x00000007004d7224 */ /* 0x000fe200078e024d */
[----:B------:R-:W-:Y:S01]  /*27b0*/  LOP3.LUT R7, R2, 0xb4, RZ, 0xfc, !PT ;  /* 0x000000b402077812 */ /* 0x000fe200078efcff */
[----:B------:R-:W-:Y:S01]  /*27c0*/  IMAD.HI.U32 R5, R3, R79, RZ ;  /* 0x0000004f03057227 */ /* 0x000fe200078e00ff */
[----:B------:R-:W-:Y:S02]  /*27d0*/  IABS R91, R8 ;  /* 0x00000008005b7213 */ /* 0x000fe40000000000 */
[----:B------:R-:W-:Y:S01]  /*27e0*/  IABS R81, R7 ;  /* 0x0000000700517213 */ /* 0x000fe20000000000 */
[----:B------:R-:W-:-:S02]  /*27f0*/  IMAD.MOV R5, RZ, RZ, -R5 ;  /* 0x000000ffff057224 */ /* 0x000fc400078e0a05 */
[----:B------:R-:W-:Y:S01]  /*2800*/  @!P0 IMAD.IADD R75, R75, 0x1, -R0 ;  /* 0x000000014b4b8824 */ /* 0x000fe200078e0a00 */
[C---:B------:R-:W-:Y:S01]  /*2810*/  ISETP.GT.U32.AND P0, PT, R0.reuse, R77, PT ;  /* 0x0000004d0000720c */ /* 0x040fe20003f04070 */
[----:B------:R-:W-:Y:S02]  /*2820*/  IMAD R79, R0, R5, R79 ;  /* 0x00000005004f7224 */ /* 0x000fe400078e024f */
[----:B------:R-:W-:-:S03]  /*2830*/  IMAD.HI.U32 R5, R3, R81, RZ ;  /* 0x0000005103057227 */ /* 0x000fc600078e00ff */
[C---:B------:R-:W-:Y:S01]  /*2840*/  ISETP.GT.U32.AND P1, PT, R0.reuse, R79, PT ;  /* 0x0000004f0000720c */ /* 0x040fe20003f24070 */
[--C-:B------:R-:W-:Y:S02]  /*2850*/  @!P4 IMAD.IADD R95, R95, 0x1, -R0.reuse ;  /* 0x000000015f5fc824 */ /* 0x100fe400078e0a00 */
[--C-:B------:R-:W-:Y:S02]  /*2860*/  @!P2 IMAD.IADD R93, R93, 0x1, -R0.reuse ;  /* 0x000000015d5da824 */ /* 0x100fe400078e0a00 */
[----:B------:R-:W-:Y:S01]  /*2870*/  IMAD.MOV R5, RZ, RZ, -R5 ;  /* 0x000000ffff057224 */ /* 0x000fe200078e0a05 */
[C---:B------:R-:W-:Y:S01]  /*2880*/  ISETP.GT.U32.AND P4, PT, R0.reuse, R95, PT ;  /* 0x0000005f0000720c */ /* 0x040fe20003f84070 */
[----:B------:R-:W-:Y:S01]  /*2890*/  @!P0 IMAD.IADD R77, R77, 0x1, -R0 ;  /* 0x000000014d4d8824 */ /* 0x000fe200078e0a00 */
[C---:B------:R-:W-:Y:S01]  /*28a0*/  ISETP.GT.U32.AND P2, PT, R0.reuse, R93, PT ;  /* 0x0000005d0000720c */ /* 0x040fe20003f44070 */
[C---:B------:R-:W-:Y:S02]  /*28b0*/  IMAD R81, R0.reuse, R5, R81 ;  /* 0x0000000500517224 */ /* 0x040fe400078e0251 */
[----:B------:R-:W-:Y:S01]  /*28c0*/  IMAD.HI.U32 R5, R3, R91, RZ ;  /* 0x0000005b03057227 */ /* 0x000fe200078e00ff */
[----:B------:R-:W-:-:S03]  /*28d0*/  ISETP.GT.U32.AND P0, PT, R0, R77, PT ;  /* 0x0000004d0000720c */ /* 0x000fc60003f04070 */
[----:B------:R-:W-:Y:S02]  /*28e0*/  IMAD.MOV R5, RZ, RZ, -R5 ;  /* 0x000000ffff057224 */ /* 0x000fe400078e0a05 */
[----:B------:R-:W-:Y:S01]  /*28f0*/  @!P5 IMAD.MOV R75, RZ, RZ, -R75 ;  /* 0x000000ffff4bd224 */ /* 0x000fe200078e0a4b */
[----:B------:R-:W-:Y:S01]  /*2900*/  ISETP.GE.AND P5, PT, R9, RZ, PT ;  /* 0x000000ff0900720c */ /* 0x000fe20003fa6270 */
[--C-:B------:R-:W-:Y:S01]  /*2910*/  @!P1 IMAD.IADD R79, R79, 0x1, -R0.reuse ;  /* 0x000000014f4f9824 */ /* 0x100fe200078e0a00 */
[----:B------:R-:W-:Y:S01]  /*2920*/  LOP3.LUT R9, R2, 0xbc, RZ, 0xfc, !PT ;  /* 0x000000bc02097812 */ /* 0x000fe200078efcff */
[----:B------:R-:W-:Y:S01]  /*2930*/  IMAD R91, R0, R5, R91 ;  /* 0x00000005005b7224 */ /* 0x000fe200078e025b */
[----:B------:R-:W-:Y:S01]  /*2940*/  LOP3.LUT R5, R2, 0xc0, RZ, 0xfc, !PT ;  /* 0x000000c002057812 */ /* 0x000fe200078efcff */
[--C-:B------:R-:W-:Y:S01]  /*2950*/  @!P4 IMAD.IADD R95, R95, 0x1, -R0.reuse ;  /* 0x000000015f5fc824 */ /* 0x100fe200078e0a00 */
[----:B------:R-:W-:Y:S01]  /*2960*/  IABS R83, R9 ;  /* 0x0000000900537213 */ /* 0x000fe20000000000 */
[--C-:B------:R-:W-:Y:S01]  /*2970*/  @!P2 IMAD.IADD R93, R93, 0x1, -R0.reuse ;  /* 0x000000015d5da824 */ /* 0x100fe200078e0a00 */
[C---:B------:R-:W-:Y:S01]  /*2980*/  ISETP.GT.U32.AND P1, PT, R0.reuse, R79, PT ;  /* 0x0000004f0000720c */ /* 0x040fe20003f24070 */
[----:B------:R-:W-:Y:S01]  /*2990*/  @!P0 IMAD.IADD R77, R77, 0x1, -R0 ;  /* 0x000000014d4d8824 */ /* 0x000fe200078e0a00 */
[C---:B------:R-:W-:Y:S01]  /*29a0*/  ISETP.GT.U32.AND P4, PT, R0.reuse, R81, PT ;  /* 0x000000510000720c */ /* 0x040fe20003f84070 */
[----:B------:R-:W-:Y:S01]  /*29b0*/  IMAD.HI.U32 R6, R3, R83, RZ ;  /* 0x0000005303067227 */ /* 0x000fe200078e00ff */
[----:B------:R-:W-:-:S02]  /*29c0*/  ISETP.GT.U32.AND P2, PT, R0, R91, PT ;  /* 0x0000005b0000720c */ /* 0x000fc40003f44070 */
[----:B------:R-:W-:Y:S01]  /*29d0*/  ISETP.GE.AND P0, PT, R10, RZ, PT ;  /* 0x000000ff0a00720c */ /* 0x000fe20003f06270 */
[----:B------:R-:W-:Y:S01]  /*29e0*/  IMAD.MOV R6, RZ, RZ, -R6 ;  /* 0x000000ffff067224 */ /* 0x000fe200078e0a06 */
[----:B------:R-:W-:Y:S01]  /*29f0*/  IABS R89, R5 ;  /* 0x0000000500597213 */ /* 0x000fe20000000000 */
[----:B------:R-:W-:Y:S01]  /*2a00*/  @!P6 IMAD.MOV R77, RZ, RZ, -R77 ;  /* 0x000000ffff4de224 */ /* 0x000fe200078e0a4d */
[----:B------:R-:W-:Y:S01]  /*2a10*/  ISETP.GE.AND P6, PT, R7, RZ, PT ;  /* 0x000000ff0700720c */ /* 0x000fe20003fc6270 */
[----:B------:R-:W-:Y:S01]  /*2a20*/  IMAD R83, R0, R6, R83 ;  /* 0x0000000600537224 */ /* 0x000fe200078e0253 */
[C---:B------:R-:W-:Y:S01]  /*2a30*/  LOP3.LUT R6, R2.reuse, 0xc4, RZ, 0xfc, !PT ;  /* 0x000000c402067812 */ /* 0x040fe200078efcff */
[--C-:B------:R-:W-:Y:S01]  /*2a40*/  @!P1 IMAD.IADD R79, R79, 0x1, -R0.reuse ;  /* 0x000000014f4f9824 */ /* 0x100fe200078e0a00 */
[----:B------:R-:W-:Y:S01]  /*2a50*/  LOP3.LUT R7, R2, 0xc8, RZ, 0xfc, !PT ;  /* 0x000000c802077812 */ /* 0x000fe200078efcff */
[--C-:B------:R-:W-:Y:S01]  /*2a60*/  @!P4 IMAD.IADD R81, R81, 0x1, -R0.reuse ;  /* 0x000000015151c824 */ /* 0x100fe200078e0a00 */
[----:B------:R-:W-:Y:S01]  /*2a70*/  IABS R85, R6 ;  /* 0x0000000600557213 */ /* 0x000fe20000000000 */
[----:B------:R-:W-:Y:S01]  /*2a80*/  @!P2 IMAD.IADD R91, R91, 0x1, -R0 ;  /* 0x000000015b5ba824 */ /* 0x000fe200078e0a00 */
[----:B------:R-:W-:Y:S01]  /*2a90*/  IABS R87, R7 ;  /* 0x0000000700577213 */ /* 0x000fe20000000000 */
[----:B------:R-:W-:Y:S01]  /*2aa0*/  @!P5 IMAD.MOV R79, RZ, RZ, -R79 ;  /* 0x000000ffff4fd224 */ /* 0x000fe200078e0a4f */
[C---:B------:R-:W-:Y:S01]  /*2ab0*/  ISETP.GT.U32.AND P4, PT, R0.reuse, R81, PT ;  /* 0x000000510000720c */ /* 0x040fe20003f84070 */
[----:B------:R-:W-:Y:S01]  /*2ac0*/  @!P0 IMAD.MOV R93, RZ, RZ, -R93 ;  /* 0x000000ffff5d8224 */ /* 0x000fe200078e0a5d */
[----:B------:R-:W-:Y:S01]  /*2ad0*/  ISETP.GE.AND P5, PT, R5, RZ, PT ;  /* 0x000000ff0500720c */ /* 0x000fe20003fa6270 */
[----:B------:R-:W-:Y:S01]  /*2ae0*/  IMAD.HI.U32 R5, R3, R89, RZ ;  /* 0x0000005903057227 */ /* 0x000fe200078e00ff */
[----:B------:R-:W-:-:S02]  /*2af0*/  ISETP.GT.U32.AND P2, PT, R0, R91, PT ;  /* 0x0000005b0000720c */ /* 0x000fc40003f44070 */
[----:B------:R-:W-:Y:S01]  /*2b00*/  ISETP.GE.AND P0, PT, R6, RZ, PT ;  /* 0x000000ff0600720c */ /* 0x000fe20003f06270 */
[----:B------:R-:W-:Y:S01]  /*2b10*/  IMAD.HI.U32 R6, R3, R85, RZ ;  /* 0x0000005503067227 */ /* 0x000fe200078e00ff */
[----:B------:R-:W-:Y:S02]  /*2b20*/  ISETP.GE.AND P1, PT, R9, RZ, PT ;  /* 0x000000ff0900720c */ /* 0x000fe40003f26270 */
[C---:B------:R-:W-:Y:S01]  /*2b30*/  LOP3.LUT R9, R2.reuse, 0xd0, RZ, 0xfc, !PT ;  /* 0x000000d002097812 */ /* 0x040fe200078efcff */
[----:B------:R-:W-:Y:S01]  /*2b40*/  IMAD.MOV R5, RZ, RZ, -R5 ;  /* 0x000000ffff057224 */ /* 0x000fe200078e0a05 */
[----:B------:R-:W-:Y:S01]  /*2b50*/  LOP3.LUT R10, R2, 0xd4, RZ, 0xfc, !PT ;  /* 0x000000d4020a7812 */ /* 0x000fe200078efcff */
[----:B------:R-:W-:Y:S01]  /*2b60*/  IMAD.MOV R6, RZ, RZ, -R6 ;  /* 0x000000ffff067224 */ /* 0x000fe200078e0a06 */
[----:B------:R-:W-:Y:S01]  /*2b70*/  IABS R159, R9 ;  /* 0x00000009009f7213 */ /* 0x000fe20000000000 */
[C---:B------:R-:W-:Y:S01]  /*2b80*/  IMAD R89, R0.reuse, R5, R89 ;  /* 0x0000000500597224 */ /* 0x040fe200078e0259 */
[----:B------:R-:W-:Y:S01]  /*2b90*/  IABS R161, R10 ;  /* 0x0000000a00a17213 */ /* 0x000fe20000000000 */
[----:B------:R-:W-:Y:S01]  /*2ba0*/  @!P4 IMAD.IADD R81, R81, 0x1, -R0 ;  /* 0x000000015151c824 */ /* 0x000fe200078e0a00 */
[C---:B------:R-:W-:Y:S01]  /*2bb0*/  ISETP.GT.U32.AND P4, PT, R0.reuse, R83, PT ;  /* 0x000000530000720c */ /* 0x040fe20003f84070 */
[----:B------:R-:W-:-:S02]  /*2bc0*/  IMAD R85, R0, R6, R85 ;  /* 0x0000000600557224 */ /* 0x000fc400078e0255 */
[----:B------:R-:W-:Y:S01]  /*2bd0*/  @!P2 IMAD.IADD R91, R91, 0x1, -R0 ;  /* 0x000000015b5ba824 */ /* 0x000fe200078e0a00 */
[C---:B------:R-:W-:Y:S01]  /*2be0*/  ISETP.GT.U32.AND P2, PT, R0.reuse, R89, PT ;  /* 0x000000590000720c */ /* 0x040fe20003f44070 */
[----:B------:R-:W-:Y:S01]  /*2bf0*/  @!P6 IMAD.MOV R81, RZ, RZ, -R81 ;  /* 0x000000ffff51e224 */ /* 0x000fe200078e0a51 */
[----:B------:R-:W-:Y:S01]  /*2c00*/  ISETP.GT.U32.AND P6, PT, R0, R85, PT ;  /* 0x000000550000720c */ /* 0x000fe20003fc4070 */
[----:B------:R-:W-:Y:S01]  /*2c10*/  @!P3 IMAD.MOV R95, RZ, RZ, -R95 ;  /* 0x000000ffff5fb224 */ /* 0x000fe200078e0a5f */
[----:B------:R-:W-:Y:S01]  /*2c20*/  ISETP.GE.AND P3, PT, R8, RZ, PT ;  /* 0x000000ff0800720c */ /* 0x000fe20003f66270 */
[----:B------:R-:W-:Y:S01]  /*2c30*/  IMAD.HI.U32 R5, R3, R87, RZ ;  /* 0x0000005703057227 */ /* 0x000fe200078e00ff */
[----:B------:R-:W-:-:S03]  /*2c40*/  LOP3.LUT R8, R2, 0xcc, RZ, 0xfc, !PT ;  /* 0x000000cc02087812 */ /* 0x000fc600078efcff */
[--C-:B------:R-:W-:Y:S01]  /*2c50*/  @!P4 IMAD.IADD R83, R83, 0x1, -R0.reuse ;  /* 0x000000015353c824 */ /* 0x100fe200078e0a00 */
[----:B------:R-:W-:Y:S01]  /*2c60*/  IABS R157, R8 ;  /* 0x00000008009d7213 */ /* 0x000fe20000000000 */
[----:B------:R-:W-:Y:S02]  /*2c70*/  IMAD.MOV R5, RZ, RZ, -R5 ;  /* 0x000000ffff057224 */ /* 0x000fe400078e0a05 */
[--C-:B------:R-:W-:Y:S01]  /*2c80*/  @!P2 IMAD.IADD R89, R89, 0x1, -R0.reuse ;  /* 0x000000015959a824 */ /* 0x100fe200078e0a00 */
[C---:B------:R-:W-:Y:S01]  /*2c90*/  ISETP.GT.U32.AND P4, PT, R0.reuse, R83, PT ;  /* 0x000000530000720c */ /* 0x040fe20003f84070 */
[----:B------:R-:W-:Y:S02]  /*2ca0*/  @!P6 IMAD.IADD R85, R85, 0x1, -R0 ;  /* 0x000000015555e824 */ /* 0x000fe400078e0a00 */
[----:B------:R-:W-:Y:S01]  /*2cb0*/  IMAD.HI.U32 R6, R3, R157, RZ ;  /* 0x0000009d03067227 */ /* 0x000fe200078e00ff */
[C---:B------:R-:W-:Y:S02]  /*2cc0*/  ISETP.GT.U32.AND P2, PT, R0.reuse, R89, PT ;  /* 0x000000590000720c */ /* 0x040fe40003f44070 */
[----:B------:R-:W-:Y:S01]  /*2cd0*/  ISETP.GT.U32.AND P6, PT, R0, R85, PT ;  /* 0x000000550000720c */ /* 0x000fe20003fc4070 */
[----:B------:R-:W-:-:S02]  /*2ce0*/  IMAD.MOV R6, RZ, RZ, -R6 ;  /* 0x000000ffff067224 */ /* 0x000fc400078e0a06 */
[C---:B------:R-:W-:Y:S02]  /*2cf0*/  IMAD R87, R0.reuse, R5, R87 ;  /* 0x0000000500577224 */ /* 0x040fe400078e0257 */
[----:B------:R-:W-:Y:S02]  /*2d00*/  IMAD R157, R0, R6, R157 ;  /* 0x00000006009d7224 */ /* 0x000fe400078e029d */
[----:B------:R-:W-:-:S04]  /*2d10*/  IMAD.HI.U32 R5, R3, R159, RZ ;  /* 0x0000009f03057227 */ /* 0x000fc800078e00ff */
[--C-:B------:R-:W-:Y:S01]  /*2d20*/  @!P2 IMAD.IADD R89, R89, 0x1, -R0.reuse ;  /* 0x000000015959a824 */ /* 0x100fe200078e0a00 */
[C---:B------:R-:W-:Y:S01]  /*2d30*/  ISETP.GT.U32.AND P2, PT, R0.reuse, R87, PT ;  /* 0x000000570000720c */ /* 0x040fe20003f44070 */
[----:B------:R-:W-:Y:S01]  /*2d40*/  @!P3 IMAD.MOV R91, RZ, RZ, -R91 ;  /* 0x000000ffff5bb224 */ /* 0x000fe200078e0a5b */
[----:B------:R-:W-:Y:S01]  /*2d50*/  ISETP.GE.AND P3, PT, R7, RZ, PT ;  /* 0x000000ff0700720c */ /* 0x000fe20003f66270 */
[----:B------:R-:W-:Y:S01]  /*2d60*/  @!P6 IMAD.IADD R85, R85, 0x1, -R0 ;  /* 0x000000015555e824 */ /* 0x000fe200078e0a00 */
[----:B------:R-:W-:Y:S01]  /*2d70*/  ISETP.GT.U32.AND P6, PT, R0, R157, PT ;  /* 0x0000009d0000720c */ /* 0x000fe20003fc4070 */
[----:B------:R-:W-:Y:S02]  /*2d80*/  IMAD.MOV R7, RZ, RZ, -R5 ;  /* 0x000000ffff077224 */ /* 0x000fe400078e0a05 */
[----:B------:R-:W-:-:S04]  /*2d90*/  IMAD.HI.U32 R5, R3, R161, RZ ;  /* 0x000000a103057227 */ /* 0x000fc800078e00ff */
[--C-:B------:R-:W-:Y:S01]  /*2da0*/  @!P4 IMAD.IADD R83, R83, 0x1, -R0.reuse ;  /* 0x000000015353c824 */ /* 0x100fe200078e0a00 */
[----:B------:R-:W-:Y:S01]  /*2db0*/  ISETP.GE.AND P4, PT, R8, RZ, PT ;  /* 0x000000ff0800720c */ /* 0x000fe20003f86270 */
[C---:B------:R-:W-:Y:S02]  /*2dc0*/  IMAD R159, R0.reuse, R7, R159 ;  /* 0x00000007009f7224 */ /* 0x040fe400078e029f */
[----:B------:R-:W-:Y:S02]  /*2dd0*/  IMAD.MOV R8, RZ, RZ, -R5 ;  /* 0x000000ffff087224 */ /* 0x000fe400078e0a05 */
[--C-:B------:R-:W-:Y:S01]  /*2de0*/  @!P2 IMAD.IADD R87, R87, 0x1, -R0.reuse ;  /* 0x000000015757a824 */ /* 0x100fe200078e0a00 */
[C---:B------:R-:W-:Y:S01]  /*2df0*/  ISETP.GT.U32.AND P2, PT, R0.reuse, R159, PT ;  /* 0x0000009f0000720c */ /* 0x040fe20003f44070 */
[----:B------:R-:W-:Y:S01]  /*2e00*/  IMAD R161, R0, R8, R161 ;  /* 0x0000000800a17224 */ /* 0x000fe200078e02a1 */
[----:B------:R-:W-:Y:S01]  /*2e10*/  LOP3.LUT R8, R2, 0xe8, RZ, 0xfc, !PT ;  /* 0x000000e802087812 */ /* 0x000fe200078efcff */
[----:B------:R-:W-:-:S02]  /*2e20*/  @!P6 IMAD.IADD R157, R157, 0x1, -R0 ;  /* 0x000000019d9de824 */ /* 0x000fc400078e0a00 */
[C---:B------:R-:W-:Y:S01]  /*2e30*/  IMAD.HI.U32 R6, R3.reuse, R155, RZ ;  /* 0x0000009b03067227 */ /* 0x040fe200078e00ff */
[----:B------:R-:W-:Y:S02]  /*2e40*/  ISETP.GT.U32.AND P6, PT, R0, R161, PT ;  /* 0x000000a10000720c */ /* 0x000fe40003fc4070 */
[----:B------:R-:W-:Y:S01]  /*2e50*/  IABS R169, R8 ;  /* 0x0000000800a97213 */ /* 0x000fe20000000000 */
[----:B------:R-:W-:-:S04]  /*2e60*/  IMAD.HI.U32 R7, R3, R163, RZ ;  /* 0x000000a303077227 */ /* 0x000fc800078e00ff */
[----:B------:R-:W-:Y:S01]  /*2e70*/  @!P2 IMAD.IADD R159, R159, 0x1, -R0 ;  /* 0x000000019f9fa824 */ /* 0x000fe200078e0a00 */
[----:B------:R-:W-:Y:S01]  /*2e80*/  ISETP.GT.U32.AND P2, PT, R0, R87, PT ;  /* 0x000000570000720c */ /* 0x000fe20003f44070 */
[----:B------:R-:W-:-:S04]  /*2e90*/  IMAD.HI.U32 R5, R3, R165, RZ ;  /* 0x000000a503057227 */ /* 0x000fc800078e00ff */
[----:B------:R-:W-:Y:S01]  /*2ea0*/  @!P6 IMAD.IADD R161, R161, 0x1, -R0 ;  /* 0x00000001a1a1e824 */ /* 0x000fe200078e0a00 */
[C---:B------:R-:W-:Y:S01]  /*2eb0*/  ISETP.GT.U32.AND P6, PT, R0.reuse, R159, PT ;  /* 0x0000009f0000720c */ /* 0x040fe20003fc4070 */
[----:B------:R-:W-:Y:S01]  /*2ec0*/  @!P1 IMAD.MOV R83, RZ, RZ, -R83 ;  /* 0x000000ffff539224 */ /* 0x000fe200078e0a53 */
[C---:B------:R-:W-:Y:S01]  /*2ed0*/  ISETP.GT.U32.AND P1, PT, R0.reuse, R157, PT ;  /* 0x0000009d0000720c */ /* 0x040fe20003f24070 */
[----:B------:R-:W-:Y:S02]  /*2ee0*/  IMAD.MOV R6, RZ, RZ, -R6 ;  /* 0x000000ffff067224 */ /* 0x000fe400078e0a06 */
[----:B------:R-:W-:Y:S02]  /*2ef0*/  IMAD.MOV R7, RZ, RZ, -R7 ;  /* 0x000000ffff077224 */ /* 0x000fe400078e0a07 */
[----:B------:R-:W-:Y:S02]  /*2f00*/  IMAD.MOV R5, RZ, RZ, -R5 ;  /* 0x000000ffff057224 */ /* 0x000fe400078e0a05 */
[----:B------:R-:W-:Y:S01]  /*2f10*/  @!P5 IMAD.MOV R89, RZ, RZ, -R89 ;  /* 0x000000ffff59d224 */ /* 0x000fe200078e0a59 */
[C---:B------:R-:W-:Y:S01]  /*2f20*/  ISETP.GT.U32.AND P5, PT, R0.reuse, R161, PT ;  /* 0x000000a10000720c */ /* 0x040fe20003fa4070 */
[----:B------:R-:W-:-:S02]  /*2f30*/  IMAD R155, R0, R6, R155 ;  /* 0x00000006009b7224 */ /* 0x000fc400078e029b */
[----:B------:R-:W-:Y:S01]  /*2f40*/  IMAD R163, R0, R7, R163 ;  /* 0x0000000700a37224 */ /* 0x000fe200078e02a3 */
[----:B------:R-:W-:Y:S01]  /*2f50*/  LOP3.LUT R7, R2, 0xe4, RZ, 0xfc, !PT ;  /* 0x000000e402077812 */ /* 0x000fe200078efcff */
[C---:B------:R-:W-:Y:S02]  /*2f60*/  IMAD R165, R0.reuse, R5, R165 ;  /* 0x0000000500a57224 */ /* 0x040fe400078e02a5 */
[----:B------:R-:W-:Y:S01]  /*2f70*/  @!P0 IMAD.MOV R85, RZ, RZ, -R85 ;  /* 0x000000ffff558224 */ /* 0x000fe200078e0a55 */
[----:B------:R-:W-:Y:S01]  /*2f80*/  IABS R167, R7 ;  /* 0x0000000700a77213 */ /* 0x000fe20000000000 */
[--C-:B------:R-:W-:Y:S01]  /*2f90*/  @!P6 IMAD.IADD R159, R159, 0x1, -R0.reuse ;  /* 0x000000019f9fe824 */ /* 0x100fe200078e0a00 */
[C---:B------:R-:W-:Y:S01]  /*2fa0*/  ISETP.GT.U32.AND P0, PT, R0.reuse, R155, PT ;  /* 0x0000009b0000720c */ /* 0x040fe20003f04070 */
[----:B------:R-:W-:Y:S01]  /*2fb0*/  @!P1 IMAD.IADD R157, R157, 0x1, -R0 ;  /* 0x000000019d9d9824 */ /* 0x000fe200078e0a00 */
[----:B------:R-:W-:Y:S01]  /*2fc0*/  ISETP.GT.U32.AND P6, PT, R0, R165, PT ;  /* 0x000000a50000720c */ /* 0x000fe20003fc4070 */
[----:B------:R-:W-:Y:S01]  /*2fd0*/  IMAD.HI.U32 R5, R3, R167, RZ ;  /* 0x000000a703057227 */ /* 0x000fe200078e00ff */
[----:B------:R-:W-:-:S02]  /*2fe0*/  ISETP.GE.AND P1, PT, R9, RZ, PT ;  /* 0x000000ff0900720c */ /* 0x000fc40003f26270 */
[----:B------:R-:W-:Y:S01]  /*2ff0*/  LOP3.LUT R9, R2, 0xf0, RZ, 0xfc, !PT ;  /* 0x000000f002097812 */ /* 0x000fe200078efcff */
[----:B------:R-:W-:-:S03]  /*3000*/  IMAD.HI.U32 R6, R3, R169, RZ ;  /* 0x000000a903067227 */ /* 0x000fc600078e00ff */
[----:B------:R-:W-:Y:S01]  /*3010*/  IABS R173, R9 ;  /* 0x0000000900ad7213 */ /* 0x000fe20000000000 */
[--C-:B------:R-:W-:Y:S01]  /*3020*/  @!P2 IMAD.IADD R87, R87, 0x1, -R0.reuse ;  /* 0x000000015757a824 */ /* 0x100fe200078e0a00 */
[----:B------:R-:W-:Y:S01]  /*3030*/  ISETP.GT.U32.AND P2, PT, R0, R163, PT ;  /* 0x000000a30000720c */ /* 0x000fe20003f44070 */
[----:B------:R-:W-:Y:S01]  /*3040*/  @!P5 IMAD.IADD R161, R161, 0x1, -R0 ;  /* 0x00000001a1a1d824 */ /* 0x000fe200078e0a00 */
[----:B------:R-:W-:Y:S01]  /*3050*/  ISETP.GE.AND P5, PT, R10, RZ, PT ;  /* 0x000000ff0a00720c */ /* 0x000fe20003fa6270 */
[----:B------:R-:W-:Y:S01]  /*3060*/  IMAD.MOV R5, RZ, RZ, -R5 ;  /* 0x000000ffff057224 */ /* 0x000fe200078e0a05 */
[----:B------:R-:W-:Y:S01]  /*3070*/  LOP3.LUT R10, R2, 0x10c, RZ, 0xfc, !PT ;  /* 0x0000010c020a7812 */ /* 0x000fe200078efcff */
[----:B------:R-:W-:Y:S02]  /*3080*/  IMAD.MOV R6, RZ, RZ, -R6 ;  /* 0x000000ffff067224 */ /* 0x000fe400078e0a06 */
[--C-:B------:R-:W-:Y:S01]  /*3090*/  @!P0 IMAD.IADD R155, R155, 0x1, -R0.reuse ;  /* 0x000000019b9b8824 */ /* 0x100fe200078e0a00 */
[----:B------:R-:W-:Y:S01]  /*30a0*/  ISETP.GE.AND P0, PT, R11, RZ, PT ;  /* 0x000000ff0b00720c */ /* 0x000fe20003f06270 */
[C---:B------:R-:W-:Y:S01]  /*30b0*/  IMAD R167, R0.reuse, R5, R167 ;  /* 0x0000000500a77224 */ /* 0x040fe200078e02a7 */
[----:B------:R-:W-:Y:S01]  /*30c0*/  IABS R187, R10 ;  /* 0x0000000a00bb7213 */ /* 0x000fe20000000000 */
[----:B------:R-:W-:Y:S01]  /*30d0*/  IMAD R169, R0, R6, R169 ;  /* 0x0000000600a97224 */ /* 0x000fe200078e02a9 */
[C---:B------:R-:W-:Y:S01]  /*30e0*/  LOP3.LUT R6, R2.reuse, 0xec, RZ, 0xfc, !PT ;  /* 0x000000ec02067812 */ /* 0x040fe200078efcff */
[--C-:B------:R-:W-:Y:S01]  /*30f0*/  @!P6 IMAD.IADD R165, R165, 0x1, -R0.reuse ;  /* 0x00000001a5a5e824 */ /* 0x100fe200078e0a00 */
[----:B------:R-:W-:Y:S01]  /*3100*/  LOP3.LUT R11, R2, 0x134, RZ, 0xfc, !PT ;  /* 0x00000134020b7812 */ /* 0x000fe200078efcff */
[----:B------:R-:W-:Y:S01]  /*3110*/  @!P3 IMAD.MOV R87, RZ, RZ, -R87 ;  /* 0x000000ffff57b224 */ /* 0x000fe200078e0a57 */
[C---:B------:R-:W-:Y:S01]  /*3120*/  ISETP.GT.U32.AND P3, PT, R0.reuse, R155, PT ;  /* 0x0000009b0000720c */ /* 0x040fe20003f64070 */
[----:B------:R-:W-:Y:S01]  /*3130*/  @!P1 IMAD.MOV R159, RZ, RZ, -R159 ;  /* 0x000000ffff9f9224 */ /* 0x000fe200078e0a9f */
[C---:B------:R-:W-:Y:S01]  /*3140*/  ISETP.GT.U32.AND P6, PT, R0.reuse, R165, PT ;  /* 0x000000a50000720c */ /* 0x040fe20003fc4070 */
[----:B------:R-:W-:Y:S01]  /*3150*/  @!P2 IMAD.IADD R163, R163, 0x1, -R0 ;  /* 0x00000001a3a3a824 */ /* 0x000fe200078e0a00 */
[----:B------:R-:W-:Y:S01]  /*3160*/  ISETP.GT.U32.AND P1, PT, R0, R167, PT ;  /* 0x000000a70000720c */ /* 0x000fe20003f24070 */
[----:B------:R-:W-:Y:S01]  /*3170*/  @!P5 IMAD.MOV R161, RZ, RZ, -R161 ;  /* 0x000000ffffa1d224 */ /* 0x000fe200078e0aa1 */
[----:B------:R-:W-:Y:S01]  /*3180*/  IABS R171, R6 ;  /* 0x0000000600ab7213 */ /* 0x000fe20000000000 */
[----:B------:R-:W-:Y:S01]  /*3190*/  @!P4 IMAD.MOV R157, RZ, RZ, -R157 ;  /* 0x000000ffff9dc224 */ /* 0x000fe200078e0a9d */
[----:B------:R-:W-:-:S02]  /*31a0*/  ISETP.GE.AND P5, PT, R13, RZ, PT ;  /* 0x000000ff0d00720c */ /* 0x000fc40003fa6270 */
[----:B------:R-:W-:Y:S01]  /*31b0*/  ISETP.GT.U32.AND P4, PT, R0, R163, PT ;  /* 0x000000a30000720c */ /* 0x000fe20003f84070 */
[----:B------:R-:W-:Y:S01]  /*31c0*/  IMAD.HI.U32 R5, R3, R171, RZ ;  /* 0x000000ab03057227 */ /* 0x000fe200078e00ff */
[----:B------:R-:W-:Y:S02]  /*31d0*/  ISETP.GE.AND P2, PT, R12, RZ, PT ;  /* 0x000000ff0c00720c */ /* 0x000fe40003f46270 */
[----:B------:R-:W-:Y:S01]  /*31e0*/  IABS R207, R11 ;  /* 0x0000000b00cf7213 */ /* 0x000fe20000000000 */
[----:B------:R-:W-:Y:S01]  /*31f0*/  IMAD.MOV R5, RZ, RZ, -R5 ;  /* 0x000000ffff057224 */ /* 0x000fe200078e0a05 */
[----:B------:R-:W-:Y:S01]  /*3200*/  LOP3.LUT R13, R2, 0x188, RZ, 0xfc, !PT ;  /* 0x00000188020d7812 */ /* 0x000fe200078efcff */
[--C-:B------:R-:W-:Y:S01]  /*3210*/  @!P3 IMAD.IADD R155, R155, 0x1, -R0.reuse ;  /* 0x000000019b9bb824 */ /* 0x100fe200078e0a00 */
[----:B------:R-:W-:Y:S01]  /*3220*/  ISETP.GT.U32.AND P3, PT, R0, R169, PT ;  /* 0x000000a90000720c */ /* 0x000fe20003f64070 */
[--C-:B------:R-:W-:Y:S01]  /*3230*/  @!P6 IMAD.IADD R165, R165, 0x1, -R0.reuse ;  /* 0x00000001a5a5e824 */ /* 0x100fe200078e0a00 */
[----:B------:R-:W-:Y:S01]  /*3240*/  ISETP.GE.AND P6, PT, R8, RZ, PT ;  /* 0x000000ff0800720c */ /* 0x000fe20003fc6270 */
[--C-:B------:R-:W-:Y:S01]  /*3250*/  @!P1 IMAD.IADD R167, R167, 0x1, -R0.reuse ;  /* 0x00000001a7a79824 */ /* 0x100fe200078e0a00 */
[----:B------:R-:W-:Y:S01]  /*3260*/  ISETP.GE.AND P1, PT, R6, RZ, PT ;  /* 0x000000ff0600720c */ /* 0x000fe20003f26270 */
[----:B------:R-:W-:Y:S01]  /*3270*/  IMAD R171, R0, R5, R171 ;  /* 0x0000000500ab7224 */ /* 0x000fe200078e02ab */
[----:B------:R-:W-:Y:S01]  /*3280*/  LOP3.LUT R5, R2, 0xf4, RZ, 0xfc, !PT ;  /* 0x000000f402057812 */ /* 0x000fe200078efcff */
[----:B------:R-:W-:Y:S01]  /*3290*/  @!P0 IMAD.MOV R155, RZ, RZ, -R155 ;  /* 0x000000ffff9b8224 */ /* 0x000fe200078e0a9b */
[C---:B------:R-:W-:Y:S01]  /*32a0*/  ISETP.GT.U32.AND P0, PT, R0.reuse, R167, PT ;  /* 0x000000a70000720c */ /* 0x040fe20003f04070 */
[----:B------:R-:W-:Y:S01]  /*32b0*/  @!P5 IMAD.MOV R165, RZ, RZ, -R165 ;  /* 0x000000ffffa5d224 */ /* 0x000fe200078e0aa5 */
[----:B------:R-:W-:Y:S01]  /*32c0*/  ISETP.GT.U32.AND P5, PT, R0, R171, PT ;  /* 0x000000ab0000720c */ /* 0x000fe20003fa4070 */
[--C-:B------:R-:W-:Y:S01]  /*32d0*/  @!P4 IMAD.IADD R163, R163, 0x1, -R0.reuse ;  /* 0x00000001a3a3c824 */ /* 0x100fe200078e0a00 */
[----:B------:R-:W-:Y:S01]  /*32e0*/  ISETP.GE.AND P4, PT, R7, RZ, PT ;  /* 0x000000ff0700720c */ /* 0x000fe20003f86270 */
[----:B------:R-:W-:Y:S01]  /*32f0*/  @!P3 IMAD.IADD R169, R169, 0x1, -R0 ;  /* 0x00000001a9a9b824 */ /* 0x000fe200078e0a00 */
[----:B------:R-:W-:Y:S01]  /*3300*/  IABS R175, R5 ;  /* 0x0000000500af7213 */ /* 0x000fe20000000000 */
[----:B------:R-:W-:Y:S01]  /*3310*/  @!P2 IMAD.MOV R163, RZ, RZ, -R163 ;  /* 0x000000ffffa3a224 */ /* 0x000fe200078e0aa3 */
[----:B------:R-:W-:Y:S01]  /*3320*/  LOP3.LUT R8, R2, 0xfc, RZ, 0xfc, !PT ;  /* 0x000000fc02087812 */ /* 0x000fe200078efcff */
[----:B------:R-:W-:Y:S01]  /*3330*/  IMAD.HI.U32 R6, R3, R173, RZ ;  /* 0x000000ad03067227 */ /* 0x000fe200078e00ff */
[----:B------:R-:W-:-:S02]  /*3340*/  ISETP.GT.U32.AND P2, PT, R0, R169, PT ;  /* 0x000000a90000720c */ /* 0x000fc40003f44070 */
[----:B------:R-:W-:Y:S01]  /*3350*/  IABS R179, R8 ;  /* 0x0000000800b37213 */ /* 0x000fe20000000000 */
[--C-:B------:R-:W-:Y:S01]  /*3360*/  @!P0 IMAD.IADD R167, R167, 0x1, -R0.reuse ;  /* 0x00000001a7a78824 */ /* 0x100fe200078e0a00 */
[----:B------:R-:W-:Y:S01]  /*3370*/  ISETP.GE.AND P0, PT, R5, RZ, PT ;  /* 0x000000ff0500720c */ /* 0x000fe20003f06270 */
[----:B------:R-:W-:Y:S01]  /*3380*/  @!P5 IMAD.IADD R171, R171, 0x1, -R0 ;  /* 0x00000001ababd824 */ /* 0x000fe200078e0a00 */
[----:B------:R-:W-:Y:S01]  /*3390*/  ISETP.GE.AND P3, PT, R9, RZ, PT ;  /* 0x000000ff0900720c */ /* 0x000fe20003f66270 */
[----:B------:R-:W-:Y:S01]  /*33a0*/  @!P4 IMAD.MOV R167, RZ, RZ, -R167 ;  /* 0x000000ffffa7c224 */ /* 0x000fe200078e0aa7 */
[----:B------:R-:W-:Y:S01]  /*33b0*/  LOP3.LUT R9, R2, 0x108, RZ, 0xfc, !PT ;  /* 0x0000010802097812 */ /* 0x000fe200078efcff */
[----:B------:R-:W-:Y:S01]  /*33c0*/  IMAD.MOV R6, RZ, RZ, -R6 ;  /* 0x000000ffff067224 */ /* 0x000fe200078e0a06 */
[----:B------:R-:W-:Y:S01]  /*33d0*/  ISETP.GT.U32.AND P4, PT, R0, R171, PT ;  /* 0x000000ab0000720c */ /* 0x000fe20003f84070 */
[----:B------:R-:W-:Y:S01]  /*33e0*/  IMAD.HI.U32 R5, R3, R175, RZ ;  /* 0x000000af03057227 */ /* 0x000fe200078e00ff */
[----:B------:R-:W-:-:S03]  /*33f0*/  IABS R189, R9 ;  /* 0x0000000900bd7213 */ /* 0x000fc60000000000 */
[----:B------:R-:W-:Y:S01]  /*3400*/  IMAD R173, R0, R6, R173 ;  /* 0x0000000600ad7224 */ /* 0x000fe200078e02ad */
[----:B------:R-:W-:Y:S01]  /*3410*/  LOP3.LUT R6, R2, 0xf8, RZ, 0xfc, !PT ;  /* 0x000000f802067812 */ /* 0x000fe200078efcff */
[----:B------:R-:W-:Y:S02]  /*3420*/  IMAD.MOV R5, RZ, RZ, -R5 ;  /* 0x000000ffff057224 */ /* 0x000fe400078e0a05 */
[--C-:B------:R-:W-:Y:S01]  /*3430*/  @!P2 IMAD.IADD R169, R169, 0x1, -R0.reuse ;  /* 0x00000001a9a9a824 */ /* 0x100fe200078e0a00 */
[C---:B------:R-:W-:Y:S01]  /*3440*/  ISETP.GT.U32.AND P2, PT, R0.reuse, R173, PT ;  /* 0x000000ad0000720c */ /* 0x040fe20003f44070 */
[----:B------:R-:W-:Y:S01]  /*3450*/  IMAD R175, R0, R5, R175 ;  /* 0x0000000500af7224 */ /* 0x000fe200078e02af */
[----:B------:R-:W-:Y:S01]  /*3460*/  IABS R177, R6 ;  /* 0x0000000600b17213 */ /* 0x000fe20000000000 */
[----:B------:R-:W-:Y:S01]  /*3470*/  @!P4 IMAD.IADD R171, R171, 0x1, -R0 ;  /* 0x00000001ababc824 */ /* 0x000fe200078e0a00 */
[----:B------:R-:W-:Y:S01]  /*3480*/  ISETP.GE.AND P5, PT, R6, RZ, PT ;  /* 0x000000ff0600720c */ /* 0x000fe20003fa6270 */
[----:B------:R-:W-:Y:S01]  /*3490*/  IMAD.HI.U32 R7, R3, R179, RZ ;  /* 0x000000b303077227 */ /* 0x000fe200078e00ff */
[----:B------:R-:W-:-:S03]  /*34a0*/  ISETP.GT.U32.AND P4, PT, R0, R175, PT ;  /* 0x000000af0000720c */ /* 0x000fc60003f84070 */
[----:B------:R-:W-:Y:S02]  /*34b0*/  IMAD.MOV R7, RZ, RZ, -R7 ;  /* 0x000000ffff077224 */ /* 0x000fe400078e0a07 */
[----:B------:R-:W-:-:S04]  /*34c0*/  IMAD.HI.U32 R6, R3, R177, RZ ;  /* 0x000000b103067227 */ /* 0x000fc800078e00ff */
[--C-:B------:R-:W-:Y:S02]  /*34d0*/  @!P2 IMAD.IADD R173, R173, 0x1, -R0.reuse ;  /* 0x00000001adada824 */ /* 0x100fe400078e0a00 */
[C---:B------:R-:W-:Y:S02]  /*34e0*/  IMAD R179, R0.reuse, R7, R179 ;  /* 0x0000000700b37224 */ /* 0x040fe400078e02b3 */
        /* <DEDUP_REMOVED lines=8> */
[----:B------:R-:W-:Y:S01]  /*3570*/  @!P6 IMAD.MOV R169, RZ, RZ, -R169 ;  /* 0x000000ffffa9e224 */ /* 0x000fe200078e0aa9 */
[----:B------:R-:W-:Y:S01]  /*3580*/  ISETP.GE.AND P6, PT, R8, RZ, PT ;  /* 0x000000ff0800720c */ /* 0x000fe20003fc6270 */
[----:B------:R-:W-:Y:S01]  /*3590*/  IMAD.HI.U32 R7, R3, R187, RZ ;  /* 0x000000bb03077227 */ /* 0x000fe200078e00ff */
[----:B------:R-:W-:-:S02]  /*35a0*/  IABS R181, R6 ;  /* 0x0000000600b57213 */ /* 0x000fc40000000000 */
[----:B------:R-:W-:Y:S01]  /*35b0*/  LOP3.LUT R8, R2, 0x104, RZ, 0xfc, !PT ;  /* 0x0000010402087812 */ /* 0x000fe200078efcff */
[--C-:B------:R-:W-:Y:S01]  /*35c0*/  @!P2 IMAD.IADD R173, R173, 0x1, -R0.reuse ;  /* 0x00000001adada824 */ /* 0x100fe200078e0a00 */
[----:B------:R-:W-:Y:S01]  /*35d0*/  ISETP.GT.U32.AND P2, PT, R0, R177, PT ;  /* 0x000000b10000720c */ /* 0x000fe20003f44070 */
[----:B------:R-:W-:Y:S01]  /*35e0*/  @!P4 IMAD.IADD R179, R179, 0x1, -R0 ;  /* 0x00000001b3b3c824 */ /* 0x000fe200078e0a00 */
[----:B------:R-:W-:Y:S01]  /*35f0*/  IABS R183, R8 ;  /* 0x0000000800b77213 */ /* 0x000fe20000000000 */
[----:B------:R-:W-:Y:S01]  /*3600*/  @!P3 IMAD.MOV R173, RZ, RZ, -R173 ;  /* 0x000000ffffadb224 */ /* 0x000fe200078e0aad */
[----:B------:R-:W-:Y:S01]  /*3610*/  ISETP.GE.AND P3, PT, R6, RZ, PT ;  /* 0x000000ff0600720c */ /* 0x000fe20003f66270 */
[----:B------:R-:W-:Y:S01]  /*3620*/  IMAD.HI.U32 R5, R3, R181, RZ ;  /* 0x000000b503057227 */ /* 0x000fe200078e00ff */
[----:B------:R-:W-:-:S03]  /*3630*/  ISETP.GT.U32.AND P4, PT, R0, R179, PT ;  /* 0x000000b30000720c */ /* 0x000fc60003f84070 */
[----:B------:R-:W-:-:S04]  /*3640*/  IMAD.HI.U32 R6, R3, R189, RZ ;  /* 0x000000bd03067227 */ /* 0x000fc800078e00ff */
[----:B------:R-:W-:Y:S02]  /*3650*/  IMAD.MOV R5, RZ, RZ, -R5 ;  /* 0x000000ffff057224 */ /* 0x000fe400078e0a05 */
[----:B------:R-:W-:Y:S02]  /*3660*/  IMAD.MOV R6, RZ, RZ, -R6 ;  /* 0x000000ffff067224 */ /* 0x000fe400078e0a06 */
[C---:B------:R-:W-:Y:S02]  /*3670*/  IMAD R181, R0.reuse, R5, R181 ;  /* 0x0000000500b57224 */ /* 0x040fe400078e02b5 */
[----:B------:R-:W-:Y:S02]  /*3680*/  IMAD.MOV R7, RZ, RZ, -R7 ;  /* 0x000000ffff077224 */ /* 0x000fe400078e0a07 */
[----:B------:R-:W-:Y:S01]  /*3690*/  IMAD R189, R0, R6, R189 ;  /* 0x0000000600bd7224 */ /* 0x000fe200078e02bd */
[----:B------:R-:W-:Y:S01]  /*36a0*/  LOP3.LUT R6, R2, 0x110, RZ, 0xfc, !PT ;  /* 0x0000011002067812 */ /* 0x000fe200078efcff */
[--C-:B------:R-:W-:Y:S01]  /*36b0*/  @!P1 IMAD.IADD R175, R175, 0x1, -R0.reuse ;  /* 0x00000001afaf9824 */ /* 0x100fe200078e0a00 */
[C---:B------:R-:W-:Y:S01]  /*36c0*/  ISETP.GT.U32.AND P1, PT, R0.reuse, R181, PT ;  /* 0x000000b50000720c */ /* 0x040fe20003f24070 */
[C---:B------:R-:W-:Y:S01]  /*36d0*/  IMAD R187, R0.reuse, R7, R187 ;  /* 0x0000000700bb7224 */ /* 0x040fe200078e02bb */
[----:B------:R-:W-:Y:S01]  /*36e0*/  IABS R185, R6 ;  /* 0x0000000600b97213 */ /* 0x000fe20000000000 */
[----:B------:R-:W-:Y:S01]  /*36f0*/  @!P4 IMAD.IADD R179, R179, 0x1, -R0 ;  /* 0x00000001b3b3c824 */ /* 0x000fe200078e0a00 */
[----:B------:R-:W-:Y:S01]  /*3700*/  ISETP.GT.U32.AND P4, PT, R0, R189, PT ;  /* 0x000000bd0000720c */ /* 0x000fe20003f84070 */
[----:B------:R-:W-:Y:S01]  /*3710*/  IMAD.HI.U32 R5, R3, R183, RZ ;  /* 0x000000b703057227 */ /* 0x000fe200078e00ff */
[----:B------:R-:W-:-:S03]  /*3720*/  LOP3.LUT R7, R2, 0x114, RZ, 0xfc, !PT ;  /* 0x0000011402077812 */ /* 0x000fc600078efcff */
[----:B------:R-:W-:Y:S01]  /*3730*/  @!P6 IMAD.MOV R179, RZ, RZ, -R179 ;  /* 0x000000ffffb3e224 */ /* 0x000fe200078e0ab3 */
[C---:B------:R-:W-:Y:S01]  /*3740*/  ISETP.GT.U32.AND P6, PT, R0.reuse, R187, PT ;  /* 0x000000bb0000720c */ /* 0x040fe20003fc4070 */
[----:B------:R-:W-:Y:S01]  /*3750*/  IMAD.MOV R5, RZ, RZ, -R5 ;  /* 0x000000ffff057224 */ /* 0x000fe200078e0a05 */
[----:B------:R-:W-:Y:S01]  /*3760*/  IABS R191, R7 ;  /* 0x0000000700bf7213 */ /* 0x000fe20000000000 */
[----:B------:R-:W-:Y:S02]  /*3770*/  @!P1 IMAD.IADD R181, R181, 0x1, -R0 ;  /* 0x00000001b5b59824 */ /* 0x000fe400078e0a00 */
[C---:B------:R-:W-:Y:S02]  /*3780*/  IMAD R183, R0.reuse, R5, R183 ;  /* 0x0000000500b77224 */ /* 0x040fe400078e02b7 */
[----:B------:R-:W-:Y:S01]  /*3790*/  IMAD.HI.U32 R5, R3, R185, RZ ;  /* 0x000000b903057227 */ /* 0x000fe200078e00ff */
[----:B------:R-:W-:-:S03]  /*37a0*/  ISETP.GT.U32.AND P1, PT, R0, R181, PT ;  /* 0x000000b50000720c */ /* 0x000fc60003f24070 */
[--C-:B------:R-:W-:Y:S02]  /*37b0*/  @!P4 IMAD.IADD R189, R189, 0x1, -R0.reuse ;  /* 0x00000001bdbdc824 */ /* 0x100fe400078e0a00 */
[--C-:B------:R-:W-:Y:S02]  /*37c0*/  @!P2 IMAD.IADD R177, R177, 0x1, -R0.reuse ;  /* 0x00000001b1b1a824 */ /* 0x100fe400078e0a00 */
[----:B------:R-:W-:Y:S02]  /*37d0*/  IMAD.MOV R5, RZ, RZ, -R5 ;  /* 0x000000ffff057224 */ /* 0x000fe400078e0a05 */
[----:B------:R-:W-:Y:S01]  /*37e0*/  @!P6 IMAD.IADD R187, R187, 0x1, -R0 ;  /* 0x00000001bbbbe824 */ /* 0x000fe200078e0a00 */
[C---:B------:R-:W-:Y:S01]  /*37f0*/  ISETP.GT.U32.AND P6, PT, R0.reuse, R189, PT ;  /* 0x000000bd0000720c */ /* 0x040fe20003fc4070 */
[C---:B------:R-:W-:Y:S01]  /*3800*/  IMAD R185, R0.reuse, R5, R185 ;  /* 0x0000000500b97224 */ /* 0x040fe200078e02b9 */
[----:B------:R-:W-:Y:S01]  /*3810*/  ISETP.GT.U32.AND P2, PT, R0, R177, PT ;  /* 0x000000b10000720c */ /* 0x000fe20003f44070 */
[----:B------:R-:W-:-:S04]  /*3820*/  IMAD.HI.U32 R5, R3, R191, RZ ;  /* 0x000000bf03057227 */ /* 0x000fc800078e00ff */
[----:B------:R-:W-:Y:S01]  /*3830*/  @!P0 IMAD.MOV R175, RZ, RZ, -R175 ;  /* 0x000000ffffaf8224 */ /* 0x000fe200078e0aaf */
[----:B------:R-:W-:Y:S01]  /*3840*/  ISETP.GT.U32.AND P0, PT, R0, R183, PT ;  /* 0x000000b70000720c */ /* 0x000fe20003f04070 */
[----:B------:R-:W-:Y:S02]  /*3850*/  IMAD.MOV R5, RZ, RZ, -R5 ;  /* 0x000000ffff057224 */ /* 0x000fe400078e0a05 */
[--C-:B------:R-:W-:Y:S01]  /*3860*/  @!P1 IMAD.IADD R181, R181, 0x1, -R0.reuse ;  /* 0x00000001b5b59824 */ /* 0x100fe200078e0a00 */
[----:B------:R-:W-:Y:S01]  /*3870*/  ISETP.GE.AND P1, PT, R10, RZ, PT ;  /* 0x000000ff0a00720c */ /* 0x000fe20003f26270 */
[----:B------:R-:W-:Y:S01]  /*3880*/  IMAD R191, R0, R5, R191 ;  /* 0x0000000500bf7224 */ /* 0x000fe200078e02bf */
[----:B------:R-:W-:Y:S01]  /*3890*/  LOP3.LUT R10, R2, 0x120, RZ, 0xfc, !PT ;  /* 0x00000120020a7812 */ /* 0x000fe200078efcff */
[--C-:B------:R-:W-:Y:S02]  /*38a0*/  @!P6 IMAD.IADD R189, R189, 0x1, -R0.reuse ;  /* 0x00000001bdbde824 */ /* 0x100fe400078e0a00 */
[--C-:B------:R-:W-:Y:S01]  /*38b0*/  @!P2 IMAD.IADD R177, R177, 0x1, -R0.reuse ;  /* 0x00000001b1b1a824 */ /* 0x100fe200078e0a00 */
[C---:B------:R-:W-:Y:S01]  /*38c0*/  ISETP.GT.U32.AND P6, PT, R0.reuse, R191, PT ;  /* 0x000000bf0000720c */ /* 0x040fe20003fc4070 */
[----:B------:R-:W-:Y:S01]  /*38d0*/  @!P3 IMAD.MOV R181, RZ, RZ, -R181 ;  /* 0x000000ffffb5b224 */ /* 0x000fe200078e0ab5 */
[----:B------:R-:W-:Y:S01]  /*38e0*/  ISETP.GT.U32.AND P3, PT, R0, R187, PT ;  /* 0x000000bb0000720c */ /* 0x000fe20003f64070 */
[----:B------:R-:W-:Y:S01]  /*38f0*/  @!P5 IMAD.MOV R177, RZ, RZ, -R177 ;  /* 0x000000ffffb1d224 */ /* 0x000fe200078e0ab1 */
[----:B------:R-:W-:Y:S01]  /*3900*/  ISETP.GE.AND P5, PT, R9, RZ, PT ;  /* 0x000000ff0900720c */ /* 0x000fe20003fa6270 */
[----:B------:R-:W-:Y:S01]  /*3910*/  @!P0 IMAD.IADD R183, R183, 0x1, -R0 ;  /* 0x00000001b7b78824 */ /* 0x000fe200078e0a00 */
[----:B------:R-:W-:-:S02]  /*3920*/  LOP3.LUT R9, R2, 0x11c, RZ, 0xfc, !PT ;  /* 0x0000011c02097812 */ /* 0x000fc400078efcff */
[----:B------:R-:W-:Y:S02]  /*3930*/  ISETP.GE.AND P0, PT, R6, RZ, PT ;  /* 0x000000ff0600720c */ /* 0x000fe40003f06270 */
[C---:B------:R-:W-:Y:S02]  /*3940*/  ISETP.GT.U32.AND P4, PT, R0.reuse, R183, PT ;  /* 0x000000b70000720c */ /* 0x040fe40003f84070 */
[----:B------:R-:W-:Y:S01]  /*3950*/  IABS R197, R9 ;  /* 0x0000000900c57213 */ /* 0x000fe20000000000 */
[--C-:B------:R-:W-:Y:S01]  /*3960*/  @!P6 IMAD.IADD R191, R191, 0x1, -R0.reuse ;  /* 0x00000001bfbfe824 */ /* 0x100fe200078e0a00 */
[----:B------:R-:W-:Y:S01]  /*3970*/  IABS R195, R10 ;  /* 0x0000000a00c37213 */ /* 0x000fe20000000000 */
[----:B------:R-:W-:Y:S01]  /*3980*/  @!P3 IMAD.IADD R187, R187, 0x1, -R0 ;  /* 0x00000001bbbbb824 */ /* 0x000fe200078e0a00 */
[----:B------:R-:W-:Y:S01]  /*3990*/  ISETP.GE.AND P3, PT, R7, RZ, PT ;  /* 0x000000ff0700720c */ /* 0x000fe20003f66270 */
[----:B------:R-:W-:Y:S01]  /*39a0*/  IMAD.HI.U32 R6, R3, R197, RZ ;  /* 0x000000c503067227 */ /* 0x000fe200078e00ff */
[----:B------:R-:W-:-:S02]  /*39b0*/  ISETP.GT.U32.AND P6, PT, R0, R191, PT ;  /* 0x000000bf0000720c */ /* 0x000fc40003fc4070 */
[----:B------:R-:W-:Y:S01]  /*39c0*/  ISETP.GE.AND P2, PT, R8, RZ, PT ;  /* 0x000000ff0800720c */ /* 0x000fe20003f46270 */
[----:B------:R-:W-:Y:S01]  /*39d0*/  IMAD.HI.U32 R7, R3, R195, RZ ;  /* 0x000000c303077227 */ /* 0x000fe200078e00ff */
[----:B------:R-:W-:-:S03]  /*39e0*/  LOP3.LUT R8, R2, 0x118, RZ, 0xfc, !PT ;  /* 0x0000011802087812 */ /* 0x000fc600078efcff */
[----:B------:R-:W-:Y:S01]  /*39f0*/  IMAD.MOV R6, RZ, RZ, -R6 ;  /* 0x000000ffff067224 */ /* 0x000fe200078e0a06 */
[----:B------:R-:W-:Y:S01]  /*3a00*/  IABS R193, R8 ;  /* 0x0000000800c17213 */ /* 0x000fe20000000000 */
[--C-:B------:R-:W-:Y:S01]  /*3a10*/  @!P4 IMAD.IADD R183, R183, 0x1, -R0.reuse ;  /* 0x00000001b7b7c824 */ /* 0x100fe200078e0a00 */
[C---:B------:R-:W-:Y:S01]  /*3a20*/  ISETP.GT.U32.AND P4, PT, R0.reuse, R185, PT ;  /* 0x000000b90000720c */ /* 0x040fe20003f84070 */
[----:B------:R-:W-:Y:S02]  /*3a30*/  IMAD.MOV R7, RZ, RZ, -R7 ;  /* 0x000000ffff077224 */ /* 0x000fe400078e0a07 */
[C---:B------:R-:W-:Y:S02]  /*3a40*/  IMAD R197, R0.reuse, R6, R197 ;  /* 0x0000000600c57224 */ /* 0x040fe400078e02c5 */
[----:B------:R-:W-:Y:S01]  /*3a50*/  IMAD R195, R0, R7, R195 ;  /* 0x0000000700c37224 */ /* 0x000fe200078e02c3 */
[----:B------:R-:W-:Y:S01]  /*3a60*/  LOP3.LUT R7, R2, 0x124, RZ, 0xfc, !PT ;  /* 0x0000012402077812 */ /* 0x000fe200078efcff */
[----:B------:R-:W-:Y:S01]  /*3a70*/  @!P1 IMAD.MOV R187, RZ, RZ, -R187 ;  /* 0x000000ffffbb9224 */ /* 0x000fe200078e0abb */
[C---:B------:R-:W-:Y:S01]  /*3a80*/  ISETP.GT.U32.AND P1, PT, R0.reuse, R197, PT ;  /* 0x000000c50000720c */ /* 0x040fe20003f24070 */
[----:B------:R-:W-:Y:S01]  /*3a90*/  @!P6 IMAD.IADD R191, R191, 0x1, -R0 ;  /* 0x00000001bfbfe824 */ /* 0x000fe200078e0a00 */
[----:B------:R-:W-:Y:S01]  /*3aa0*/  ISETP.GT.U32.AND P6, PT, R0, R195, PT ;  /* 0x000000c30000720c */ /* 0x000fe20003fc4070 */
[----:B------:R-:W-:Y:S01]  /*3ab0*/  IMAD.HI.U32 R5, R3, R193, RZ ;  /* 0x000000c103057227 */ /* 0x000fe200078e00ff */
[----:B------:R-:W-:-:S03]  /*3ac0*/  IABS R199, R7 ;  /* 0x0000000700c77213 */ /* 0x000fc60000000000 */
[--C-:B------:R-:W-:Y:S01]  /*3ad0*/  @!P4 IMAD.IADD R185, R185, 0x1, -R0.reuse ;  /* 0x00000001b9b9c824 */ /* 0x100fe200078e0a00 */
[----:B------:R-:W-:Y:S01]  /*3ae0*/  ISETP.GE.AND P4, PT, R8, RZ, PT ;  /* 0x000000ff0800720c */ /* 0x000fe20003f86270 */
[----:B------:R-:W-:Y:S01]  /*3af0*/  IMAD.MOV R5, RZ, RZ, -R5 ;  /* 0x000000ffff057224 */ /* 0x000fe200078e0a05 */
[----:B------:R-:W-:Y:S01]  /*3b00*/  LOP3.LUT R8, R2, 0x128, RZ, 0xfc, !PT ;  /* 0x0000012802087812 */ /* 0x000fe200078efcff */
[----:B------:R-:W-:Y:S01]  /*3b10*/  @!P2 IMAD.MOV R183, RZ, RZ, -R183 ;  /* 0x000000ffffb7a224 */ /* 0x000fe200078e0ab7 */
[C---:B------:R-:W-:Y:S01]  /*3b20*/  ISETP.GT.U32.AND P2, PT, R0.reuse, R185, PT ;  /* 0x000000b90000720c */ /* 0x040fe20003f44070 */
[----:B------:R-:W-:Y:S01]  /*3b30*/  IMAD R193, R0, R5, R193 ;  /* 0x0000000500c17224 */ /* 0x000fe200078e02c1 */
[----:B------:R-:W-:Y:S01]  /*3b40*/  IABS R201, R8 ;  /* 0x0000000800c97213 */ /* 0x000fe20000000000 */
[----:B------:R-:W-:Y:S02]  /*3b50*/  @!P1 IMAD.IADD R197, R197, 0x1, -R0 ;  /* 0x00000001c5c59824 */ /* 0x000fe400078e0a00 */
[----:B------:R-:W-:-:S04]  /*3b60*/  IMAD.HI.U32 R5, R3, R199, RZ ;  /* 0x000000c703057227 */ /* 0x000fc800078e00ff */
[----:B------:R-:W-:Y:S01]  /*3b70*/  @!P6 IMAD.IADD R195, R195, 0x1, -R0 ;  /* 0x00000001c3c3e824 */ /* 0x000fe200078e0a00 */
[----:B------:R-:W-:Y:S01]  /*3b80*/  ISETP.GT.U32.AND P6, PT, R0, R197, PT ;  /* 0x000000c50000720c */ /* 0x000fe20003fc4070 */
[----:B------:R-:W-:Y:S02]  /*3b90*/  IMAD.MOV R6, RZ, RZ, -R5 ;  /* 0x000000ffff067224 */ /* 0x000fe400078e0a05 */
[----:B------:R-:W-:-:S04]  /*3ba0*/  IMAD.HI.U32 R5, R3, R201, RZ ;  /* 0x000000c903057227 */ /* 0x000fc800078e00ff */
[----:B------:R-:W-:Y:S02]  /*3bb0*/  IMAD.MOV R5, RZ, RZ, -R5 ;  /* 0x000000ffff057224 */ /* 0x000fe400078e0a05 */
[----:B------:R-:W-:Y:S01]  /*3bc0*/  @!P5 IMAD.MOV R189, RZ, RZ, -R189 ;  /* 0x000000ffffbdd224 */ /* 0x000fe200078e0abd */
[C---:B------:R-:W-:Y:S01]  /*3bd0*/  ISETP.GT.U32.AND P5, PT, R0.reuse, R193, PT ;  /* 0x000000c10000720c */ /* 0x040fe20003fa4070 */
[C---:B------:R-:W-:Y:S02]  /*3be0*/  IMAD R201, R0.reuse, R5, R201 ;  /* 0x0000000500c97224 */ /* 0x040fe400078e02c9 */
[--C-:B------:R-:W-:Y:S02]  /*3bf0*/  @!P6 IMAD.IADD R197, R197, 0x1, -R0.reuse ;  /* 0x00000001c5c5e824 */ /* 0x100fe400078e0a00 */
[--C-:B------:R-:W-:Y:S01]  /*3c00*/  @!P2 IMAD.IADD R185, R185, 0x1, -R0.reuse ;  /* 0x00000001b9b9a824 */ /* 0x100fe200078e0a00 */
[C---:B------:R-:W-:Y:S01]  /*3c10*/  ISETP.GT.U32.AND P6, PT, R0.reuse, R201, PT ;  /* 0x000000c90000720c */ /* 0x040fe20003fc4070 */
[----:B------:R-:W-:Y:S01]  /*3c20*/  IMAD R199, R0, R6, R199 ;  /* 0x0000000600c77224 */ /* 0x000fe200078e02c7 */
[----:B------:R-:W-:Y:S01]  /*3c30*/  ISETP.GE.AND P2, PT, R9, RZ, PT ;  /* 0x000000ff0900720c */ /* 0x000fe20003f46270 */
[----:B------:R-:W-:Y:S01]  /*3c40*/  @!P0 IMAD.MOV R185, RZ, RZ, -R185 ;  /* 0x000000ffffb98224 */ /* 0x000fe200078e0ab9 */
[----:B------:R-:W-:Y:S01]  /*3c50*/  LOP3.LUT R9, R2, 0x12c, RZ, 0xfc, !PT ;  /* 0x0000012c02097812 */ /* 0x000fe200078efcff */
[----:B------:R-:W-:Y:S01]  /*3c60*/  @!P3 IMAD.MOV R191, RZ, RZ, -R191 ;  /* 0x000000ffffbfb224 */ /* 0x000fe200078e0abf */
[----:B------:R-:W-:Y:S01]  /*3c70*/  ISETP.GT.U32.AND P0, PT, R0, R195, PT ;  /* 0x000000c30000720c */ /* 0x000fe20003f04070 */
[----:B------:R-:W-:Y:S01]  /*3c80*/  @!P5 IMAD.IADD R193, R193, 0x1, -R0 ;  /* 0x00000001c1c1d824 */ /* 0x000fe200078e0a00 */
[----:B------:R-:W-:-:S02]  /*3c90*/  ISETP.GE.AND P5, PT, R10, RZ, PT ;  /* 0x000000ff0a00720c */ /* 0x000fc40003fa6270 */
[----:B------:R-:W-:Y:S02]  /*3ca0*/  IABS R203, R9 ;  /* 0x0000000900cb7213 */ /* 0x000fe40000000000 */
[----:B------:R-:W-:Y:S01]  /*3cb0*/  LOP3.LUT R10, R2, 0x130, RZ, 0xfc, !PT ;  /* 0x00000130020a7812 */ /* 0x000fe200078efcff */
[----:B------:R-:W-:Y:S01]  /*3cc0*/  @!P6 IMAD.IADD R201, R201, 0x1, -R0 ;  /* 0x00000001c9c9e824 */ /* 0x000fe200078e0a00 */
[C---:B------:R-:W-:Y:S01]  /*3cd0*/  ISETP.GT.U32.AND P1, PT, R0.reuse, R193, PT ;  /* 0x000000c10000720c */ /* 0x040fe20003f24070 */
[C---:B------:R-:W-:Y:S01]  /*3ce0*/  IMAD.HI.U32 R5, R3.reuse, R203, RZ ;  /* 0x000000cb03057227 */ /* 0x040fe200078e00ff */
[----:B------:R-:W-:Y:S02]  /*3cf0*/  IABS R205, R10 ;  /* 0x0000000a00cd7213 */ /* 0x000fe40000000000 */
[----:B------:R-:W-:Y:S01]  /*3d00*/  ISETP.GT.U32.AND P6, PT, R0, R201, PT ;  /* 0x000000c90000720c */ /* 0x000fe20003fc4070 */
[----:B------:R-:W-:Y:S02]  /*3d10*/  IMAD.MOV R6, RZ, RZ, -R5 ;  /* 0x000000ffff067224 */ /* 0x000fe400078e0a05 */
[----:B------:R-:W-:-:S04]  /*3d20*/  IMAD.HI.U32 R5, R3, R205, RZ ;  /* 0x000000cd03057227 */ /* 0x000fc800078e00ff */
[C---:B------:R-:W-:Y:S02]  /*3d30*/  IMAD R203, R0.reuse, R6, R203 ;  /* 0x0000000600cb7224 */ /* 0x040fe400078e02cb */
[----:B------:R-:W-:Y:S02]  /*3d40*/  IMAD.MOV R6, RZ, RZ, -R5 ;  /* 0x000000ffff067224 */ /* 0x000fe400078e0a05 */
[--C-:B------:R-:W-:Y:S01]  /*3d50*/  @!P1 IMAD.IADD R193, R193, 0x1, -R0.reuse ;  /* 0x00000001c1c19824 */ /* 0x100fe200078e0a00 */
[C---:B------:R-:W-:Y:S01]  /*3d60*/  ISETP.GT.U32.AND P1, PT, R0.reuse, R199, PT ;  /* 0x000000c70000720c */ /* 0x040fe20003f24070 */
[----:B------:R-:W-:Y:S01]  /*3d70*/  IMAD R205, R0, R6, R205 ;  /* 0x0000000600cd7224 */ /* 0x000fe200078e02cd */
[----:B------:R-:W-:Y:S01]  /*3d80*/  LOP3.LUT R6, R2, 0x138, RZ, 0xfc, !PT ;  /* 0x0000013802067812 */ /* 0x000fe200078efcff */
[----:B------:R-:W-:Y:S02]  /*3d90*/  @!P6 IMAD.IADD R201, R201, 0x1, -R0 ;  /* 0x00000001c9c9e824 */ /* 0x000fe400078e0a00 */
[----:B------:R-:W-:Y:S01]  /*3da0*/  IMAD.HI.U32 R5, R3, R207, RZ ;  /* 0x000000cf03057227 */ /* 0x000fe200078e00ff */
[----:B------:R-:W-:-:S02]  /*3db0*/  ISETP.GT.U32.AND P6, PT, R0, R205, PT ;  /* 0x000000cd0000720c */ /* 0x000fc40003fc4070 */
[----:B------:R-:W-:Y:S01]  /*3dc0*/  IABS R209, R6 ;  /* 0x0000000600d17213 */ /* 0x000fe20000000000 */
[----:B------:R-:W-:Y:S02]  /*3dd0*/  IMAD.MOV R5, RZ, RZ, -R5 ;  /* 0x000000ffff057224 */ /* 0x000fe400078e0a05 */
[--C-:B------:R-:W-:Y:S01]  /*3de0*/  @!P0 IMAD.IADD R195, R195, 0x1, -R0.reuse ;  /* 0x00000001c3c38824 */ /* 0x100fe200078e0a00 */
[----:B------:R-:W-:Y:S01]  /*3df0*/  ISETP.GE.AND P0, PT, R7, RZ, PT ;  /* 0x000000ff0700720c */ /* 0x000fe20003f06270 */
[----:B------:R-:W-:Y:S01]  /*3e00*/  @!P1 IMAD.IADD R199, R199, 0x1, -R0 ;  /* 0x00000001c7c79824 */ /* 0x000fe200078e0a00 */
[----:B------:R-:W-:Y:S01]  /*3e10*/  ISETP.GE.AND P1, PT, R8, RZ, PT ;  /* 0x000000ff0800720c */ /* 0x000fe20003f26270 */
[----:B------:R-:W-:Y:S01]  /*3e20*/  IMAD R207, R0, R5, R207 ;  /* 0x0000000500cf7224 */ /* 0x000fe200078e02cf */
[----:B------:R-:W-:Y:S01]  /*3e30*/  LOP3.LUT R8, R2, 0x144, RZ, 0xfc, !PT ;  /* 0x0000014402087812 */ /* 0x000fe200078efcff */
[----:B------:R-:W-:Y:S01]  /*3e40*/  IMAD.HI.U32 R5, R3, R209, RZ ;  /* 0x000000d103057227 */ /* 0x000fe200078e00ff */
[----:B------:R-:W-:-:S02]  /*3e50*/  ISETP.GT.U32.AND P3, PT, R0, R199, PT ;  /* 0x000000c70000720c */ /* 0x000fc40003f64070 */
[----:B------:R-:W-:Y:S01]  /*3e60*/  IABS R215, R8 ;  /* 0x0000000800d77213 */ /* 0x000fe20000000000 */
[--C-:B------:R-:W-:Y:S01]  /*3e70*/  @!P6 IMAD.IADD R205, R205, 0x1, -R0.reuse ;  /* 0x00000001cdcde824 */ /* 0x100fe200078e0a00 */
[----:B------:R-:W-:Y:S01]  /*3e80*/  LOP3.LUT R7, R2, 0x140, RZ, 0xfc, !PT ;  /* 0x0000014002077812 */ /* 0x000fe200078efcff */
[----:B------:R-:W-:Y:S02]  /*3e90*/  IMAD.MOV R5, RZ, RZ, -R5 ;  /* 0x000000ffff057224 */ /* 0x000fe400078e0a05 */
[----:B------:R-:W-:Y:S01]  /*3ea0*/  @!P4 IMAD.MOV R193, RZ, RZ, -R193 ;  /* 0x000000ffffc1c224 */ /* 0x000fe200078e0ac1 */
[C---:B------:R-:W-:Y:S01]  /*3eb0*/  ISETP.GT.U32.AND P6, PT, R0.reuse, R205, PT ;  /* 0x000000cd0000720c */ /* 0x040fe20003fc4070 */
[----:B------:R-:W-:Y:S01]  /*3ec0*/  @!P1 IMAD.MOV R201, RZ, RZ, -R201 ;  /* 0x000000ffffc99224 */ /* 0x000fe200078e0ac9 */
[C---:B------:R-:W-:Y:S01]  /*3ed0*/  ISETP.GT.U32.AND P1, PT, R0.reuse, R207, PT ;  /* 0x000000cf0000720c */ /* 0x040fe20003f24070 */
[C---:B------:R-:W-:Y:S01]  /*3ee0*/  IMAD R209, R0.reuse, R5, R209 ;  /* 0x0000000500d17224 */ /* 0x040fe200078e02d1 */
[----:B------:R-:W-:Y:S01]  /*3ef0*/  ISETP.GT.U32.AND P4, PT, R0, R203, PT ;  /* 0x000000cb0000720c */ /* 0x000fe20003f84070 */
[--C-:B------:R-:W-:Y:S01]  /*3f00*/  @!P3 IMAD.IADD R199, R199, 0x1, -R0.reuse ;  /* 0x00000001c7c7b824 */ /* 0x100fe200078e0a00 */
[----:B------:R-:W-:Y:S01]  /*3f10*/  IABS R211, R7 ;  /* 0x0000000700d37213 */ /* 0x000fe20000000000 */
[----:B------:R-:W-:Y:S01]  /*3f20*/  @!P5 IMAD.MOV R195, RZ, RZ, -R195 ;  /* 0x000000ffffc3d224 */ /* 0x000fe200078e0ac3 */
[----:B------:R-:W-:Y:S01]  /*3f30*/  ISETP.GE.AND P5, PT, R10, RZ, PT ;  /* 0x000000ff0a00720c */ /* 0x000fe20003fa6270 */
[----:B------:R-:W-:Y:S01]  /*3f40*/  @!P0 IMAD.MOV R199, RZ, RZ, -R199 ;  /* 0x000000ffffc78224 */ /* 0x000fe200078e0ac7 */
[----:B------:R-:W-:Y:S01]  /*3f50*/  ISETP.GE.AND P0, PT, R6, RZ, PT ;  /* 0x000000ff0600720c */ /* 0x000fe20003f06270 */
[----:B------:R-:W-:Y:S01]  /*3f60*/  @!P2 IMAD.MOV R197, RZ, RZ, -R197 ;  /* 0x000000ffffc5a224 */ /* 0x000fe200078e0ac5 */
[----:B------:R-:W-:Y:S01]  /*3f70*/  LOP3.LUT R6, R2, 0x13c, RZ, 0xfc, !PT ;  /* 0x0000013c02067812 */ /* 0x000fe200078efcff */
[--C-:B------:R-:W-:Y:S01]  /*3f80*/  @!P6 IMAD.IADD R205, R205, 0x1, -R0.reuse ;  /* 0x00000001cdcde824 */ /* 0x100fe200078e0a00 */
[----:B------:R-:W-:Y:S01]  /*3f90*/  ISETP.GT.U32.AND P6, PT, R0, R209, PT ;  /* 0x000000d10000720c */ /* 0x000fe20003fc4070 */
[--C-:B------:R-:W-:Y:S01]  /*3fa0*/  @!P1 IMAD.IADD R207, R207, 0x1, -R0.reuse ;  /* 0x00000001cfcf9824 */ /* 0x100fe200078e0a00 */
[----:B------:R-:W-:Y:S01]  /*3fb0*/  IABS R213, R6 ;  /* 0x0000000600d57213 */ /* 0x000fe20000000000 */
[----:B------:R-:W-:Y:S01]  /*3fc0*/  @!P4 IMAD.IADD R203, R203, 0x1, -R0 ;  /* 0x00000001cbcbc824 */ /* 0x000fe200078e0a00 */
[----:B------:R-:W-:-:S02]  /*3fd0*/  ISETP.GE.AND P2, PT, R9, RZ, PT ;  /* 0x000000ff0900720c */ /* 0x000fc40003f46270 */
[C---:B------:R-:W-:Y:S01]  /*3fe0*/  ISETP.GT.U32.AND P1, PT, R0.reuse, R207, PT ;  /* 0x000000cf0000720c */ /* 0x040fe20003f24070 */
[----:B------:R-:W-:Y:S01]  /*3ff0*/  IMAD.HI.U32 R5, R3, R213, RZ ;  /* 0x000000d503057227 */ /* 0x000fe200078e00ff */
[----:B------:R-:W-:Y:S02]  /*4000*/  ISETP.GT.U32.AND P4, PT, R0, R203, PT ;  /* 0x000000cb0000720c */ /* 0x000fe40003f84070 */
[----:B------:R-:W-:Y:S01]  /*4010*/  ISETP.GE.AND P3, PT, R11, RZ, PT ;  /* 0x000000ff0b00720c */ /* 0x000fe20003f66270 */
[----:B------:R-:W-:Y:S01]  /*4020*/  IMAD.MOV R5, RZ, RZ, -R5 ;  /* 0x000000ffff057224 */ /* 0x000fe200078e0a05 */
[C---:B------:R-:W-:Y:S01]  /*4030*/  LOP3.LUT R9, R2.reuse, 0x150, RZ, 0xfc, !PT ;  /* 0x0000015002097812 */ /* 0x040fe200078efcff */
[----:B------:R-:W-:Y:S01]  /*4040*/  @!P6 IMAD.IADD R209, R209, 0x1, -R0 ;  /* 0x00000001d1d1e824 */ /* 0x000fe200078e0a00 */
[----:B------:R-:W-:Y:S01]  /*4050*/  LOP3.LUT R10, R2, 0x164, RZ, 0xfc, !PT ;  /* 0x00000164020a7812 */ /* 0x000fe200078efcff */
[C---:B------:R-:W-:Y:S01]  /*4060*/  IMAD R213, R0.reuse, R5, R213 ;  /* 0x0000000500d57224 */ /* 0x040fe200078e02d5 */
[----:B------:R-:W-:Y:S01]  /*4070*/  IABS R223, R9 ;  /* 0x0000000900df7213 */ /* 0x000fe20000000000 */
[----:B------:R-:W-:Y:S01]  /*4080*/  IMAD.HI.U32 R5, R3, R215, RZ ;  /* 0x000000d703057227 */ /* 0x000fe200078e00ff */
[----:B------:R-:W-:-:S02]  /*4090*/  ISETP.GT.U32.AND P6, PT, R0, R209, PT ;  /* 0x000000d10000720c */ /* 0x000fc40003fc4070 */
[----:B------:R-:W-:Y:S01]  /*40a0*/  IABS R233, R10 ;  /* 0x0000000a00e97213 */ /* 0x000fe20000000000 */
[--C-:B------:R-:W-:Y:S01]  /*40b0*/  @!P1 IMAD.IADD R207, R207, 0x1, -R0.reuse ;  /* 0x00000001cfcf9824 */ /* 0x100fe200078e0a00 */
[----:B------:R-:W-:Y:S01]  /*40c0*/  ISETP.GT.U32.AND P1, PT, R0, R213, PT ;  /* 0x000000d50000720c */ /* 0x000fe20003f24070 */
[----:B------:R-:W-:Y:S01]  /*40d0*/  IMAD.MOV R5, RZ, RZ, -R5 ;  /* 0x000000ffff057224 */ /* 0x000fe200078e0a05 */
[----:B------:R-:W-:Y:S01]  /*40e0*/  LOP3.LUT R11, R2, 0x184, RZ, 0xfc, !PT ;  /* 0x00000184020b7812 */ /* 0x000fe200078efcff */
[--C-:B------:R-:W-:Y:S01]  /*40f0*/  @!P4 IMAD.IADD R203, R203, 0x1, -R0.reuse ;  /* 0x00000001cbcbc824 */ /* 0x100fe200078e0a00 */
[----:B------:R-:W-:Y:S01]  /*4100*/  ISETP.GE.AND P4, PT, R6, RZ, PT ;  /* 0x000000ff0600720c */ /* 0x000fe20003f86270 */
[----:B------:R-:W-:Y:S01]  /*4110*/  IMAD R215, R0, R5, R215 ;  /* 0x0000000500d77224 */ /* 0x000fe200078e02d7 */
[----:B------:R-:W-:Y:S01]  /*4120*/  IABS R249, R11 ;  /* 0x0000000b00f97213 */ /* 0x000fe20000000000 */
[----:B------:R-:W-:Y:S01]  /*4130*/  @!P5 IMAD.MOV R205, RZ, RZ, -R205 ;  /* 0x000000ffffcdd224 */ /* 0x000fe200078e0acd */
[----:B------:R-:W-:Y:S01]  /*4140*/  ISETP.GE.AND P5, PT, R8, RZ, PT ;  /* 0x000000ff0800720c */ /* 0x000fe20003fa6270 */
[----:B------:R-:W-:Y:S01]  /*4150*/  @!P6 IMAD.IADD R209, R209, 0x1, -R0 ;  /* 0x00000001d1d1e824 */ /* 0x000fe200078e0a00 */
[----:B------:R-:W-:Y:S01]  /*4160*/  ISETP.GT.U32.AND P6, PT, R0, R215, PT ;  /* 0x000000d70000720c */ /* 0x000fe20003fc4070 */
[----:B------:R-:W-:Y:S01]  /*4170*/  IMAD.HI.U32 R6, R3, R211, RZ ;  /* 0x000000d303067227 */ /* 0x000fe200078e00ff */
[----:B------:R-:W-:-:S03]  /*4180*/  LOP3.LUT R8, R2, 0x14c, RZ, 0xfc, !PT ;  /* 0x0000014c02087812 */ /* 0x000fc600078efcff */
[----:B------:R-:W-:Y:S01]  /*4190*/  @!P1 IMAD.IADD R213, R213, 0x1, -R0 ;  /* 0x00000001d5d59824 */ /* 0x000fe200078e0a00 */
[----:B------:R-:W-:Y:S01]  /*41a0*/  IABS R221, R8 ;  /* 0x0000000800dd7213 */ /* 0x000fe20000000000 */
[----:B------:R-:W-:Y:S02]  /*41b0*/  IMAD.MOV R6, RZ, RZ, -R6 ;  /* 0x000000ffff067224 */ /* 0x000fe400078e0a06 */
[----:B------:R-:W-:Y:S01]  /*41c0*/  @!P2 IMAD.MOV R203, RZ, RZ, -R203 ;  /* 0x000000ffffcba224 */ /* 0x000fe200078e0acb */
[C---:B------:R-:W-:Y:S01]  /*41d0*/  ISETP.GT.U32.AND P1, PT, R0.reuse, R213, PT ;  /* 0x000000d50000720c */ /* 0x040fe20003f24070 */
[----:B------:R-:W-:Y:S01]  /*41e0*/  IMAD R211, R0, R6, R211 ;  /* 0x0000000600d37224 */ /* 0x000fe200078e02d3 */
[----:B------:R-:W-:Y:S01]  /*41f0*/  ISETP.GE.AND P2, PT, R7, RZ, PT ;  /* 0x000000ff0700720c */ /* 0x000fe20003f46270 */
[----:B------:R-:W-:Y:S01]  /*4200*/  @!P6 IMAD.IADD R215, R215, 0x1, -R0 ;  /* 0x00000001d7d7e824 */ /* 0x000fe200078e0a00 */
[----:B------:R-:W-:Y:S01]  /*4210*/  LOP3.LUT R7, R2, 0x148, RZ, 0xfc, !PT ;  /* 0x0000014802077812 */ /* 0x000fe200078efcff */
[----:B------:R-:W-:-:S03]  /*4220*/  IMAD.HI.U32 R6, R3, R221, RZ ;  /* 0x000000dd03067227 */ /* 0x000fc600078e00ff */
[----:B------:R-:W-:Y:S01]  /*4230*/  IABS R219, R7 ;  /* 0x0000000700db7213 */ /* 0x000fe20000000000 */
[----:B------:R-:W-:Y:S01]  /*4240*/  @!P3 IMAD.MOV R207, RZ, RZ, -R207 ;  /* 0x000000ffffcfb224 */ /* 0x000fe200078e0acf */
[C---:B------:R-:W-:Y:S01]  /*4250*/  ISETP.GT.U32.AND P3, PT, R0.reuse, R211, PT ;  /* 0x000000d30000720c */ /* 0x040fe20003f64070 */
[----:B------:R-:W-:Y:S01]  /*4260*/  @!P0 IMAD.MOV R209, RZ, RZ, -R209 ;  /* 0x000000ffffd18224 */ /* 0x000fe200078e0ad1 */
[----:B------:R-:W-:Y:S01]  /*4270*/  ISETP.GE.AND P0, PT, R7, RZ, PT ;  /* 0x000000ff0700720c */ /* 0x000fe20003f06270 */
[----:B------:R-:W-:Y:S01]  /*4280*/  IMAD.HI.U32 R7, R3, R223, RZ ;  /* 0x000000df03077227 */ /* 0x000fe200078e00ff */
[----:B------:R-:W-:-:S03]  /*4290*/  ISETP.GT.U32.AND P6, PT, R0, R215, PT ;  /* 0x000000d70000720c */ /* 0x000fc60003fc4070 */
[----:B------:R-:W-:Y:S02]  /*42a0*/  IMAD.MOV R6, RZ, RZ, -R6 ;  /* 0x000000ffff067224 */ /* 0x000fe400078e0a06 */
[--C-:B------:R-:W-:Y:S01]  /*42b0*/  @!P1 IMAD.IADD R213, R213, 0x1, -R0.reuse ;  /* 0x00000001d5d59824 */ /* 0x100fe200078e0a00 */
[----:B------:R-:W-:Y:S01]  /*42c0*/  ISETP.GE.AND P1, PT, R8, RZ, PT ;  /* 0x000000ff0800720c */ /* 0x000fe20003f26270 */
[----:B------:R-:W-:Y:S01]  /*42d0*/  IMAD.MOV R7, RZ, RZ, -R7 ;  /* 0x000000ffff077224 */ /* 0x000fe200078e0a07 */
[----:B------:R-:W-:Y:S01]  /*42e0*/  LOP3.LUT R8, R2, 0x15c, RZ, 0xfc, !PT ;  /* 0x0000015c02087812 */ /* 0x000fe200078efcff */
[C---:B------:R-:W-:Y:S02]  /*42f0*/  IMAD R221, R0.reuse, R6, R221 ;  /* 0x0000000600dd7224 */ /* 0x040fe400078e02dd */
[----:B------:R-:W-:Y:S01]  /*4300*/  IMAD R223, R0, R7, R223 ;  /* 0x0000000700df7224 */ /* 0x000fe200078e02df */
[----:B------:R-:W-:Y:S01]  /*4310*/  LOP3.LUT R7, R2, 0x158, RZ, 0xfc, !PT ;  /* 0x0000015802077812 */ /* 0x000fe200078efcff */
[----:B------:R-:W-:Y:S01]  /*4320*/  @!P4 IMAD.MOV R213, RZ, RZ, -R213 ;  /* 0x000000ffffd5c224 */ /* 0x000fe200078e0ad5 */
[C---:B------:R-:W-:Y:S01]  /*4330*/  ISETP.GT.U32.AND P4, PT, R0.reuse, R221, PT ;  /* 0x000000dd0000720c */ /* 0x040fe20003f84070 */
[--C-:B------:R-:W-:Y:S01]  /*4340*/  @!P3 IMAD.IADD R211, R211, 0x1, -R0.reuse ;  /* 0x00000001d3d3b824 */ /* 0x100fe200078e0a00 */
[----:B------:R-:W-:Y:S01]  /*4350*/  IABS R227, R7 ;  /* 0x0000000700e37213 */ /* 0x000fe20000000000 */
[----:B------:R-:W-:Y:S01]  /*4360*/  @!P6 IMAD.IADD R215, R215, 0x1, -R0 ;  /* 0x00000001d7d7e824 */ /* 0x000fe200078e0a00 */
[C---:B------:R-:W-:Y:S01]  /*4370*/  ISETP.GT.U32.AND P6, PT, R0.reuse, R223, PT ;  /* 0x000000df0000720c */ /* 0x040fe20003fc4070 */
[----:B------:R-:W-:Y:S01]  /*4380*/  IMAD.HI.U32 R5, R3, R219, RZ ;  /* 0x000000db03057227 */ /* 0x000fe200078e00ff */
[----:B------:R-:W-:-:S02]  /*4390*/  ISETP.GT.U32.AND P3, PT, R0, R211, PT ;  /* 0x000000d30000720c */ /* 0x000fc40003f64070 */
[----:B------:R-:W-:Y:S01]  /*43a0*/  IABS R229, R8 ;  /* 0x0000000800e57213 */ /* 0x000fe20000000000 */
[----:B------:R-:W-:Y:S02]  /*43b0*/  IMAD.MOV R5, RZ, RZ, -R5 ;  /* 0x000000ffff057224 */ /* 0x000fe400078e0a05 */
[----:B------:R-:W-:-:S04]  /*43c0*/  IMAD.HI.U32 R6, R3, R227, RZ ;  /* 0x000000e303067227 */ /* 0x000fc800078e00ff */
[--C-:B------:R-:W-:Y:S02]  /*43d0*/  @!P4 IMAD.IADD R221, R221, 0x1, -R0.reuse ;  /* 0x00000001ddddc824 */ /* 0x100fe400078e0a00 */
[----:B------:R-:W-:Y:S01]  /*43e0*/  IMAD R219, R0, R5, R219 ;  /* 0x0000000500db7224 */ /* 0x000fe200078e02db */
[----:B------:R-:W-:Y:S01]  /*43f0*/  LOP3.LUT R5, R2, 0x154, RZ, 0xfc, !PT ;  /* 0x0000015402057812 */ /* 0x000fe200078efcff */
[--C-:B------:R-:W-:Y:S01]  /*4400*/  @!P6 IMAD.IADD R223, R223, 0x1, -R0.reuse ;  /* 0x00000001dfdfe824 */ /* 0x100fe200078e0a00 */
[C---:B------:R-:W-:Y:S01]  /*4410*/  ISETP.GT.U32.AND P6, PT, R0.reuse, R221, PT ;  /* 0x000000dd0000720c */ /* 0x040fe20003fc4070 */
[----:B------:R-:W-:Y:S01]  /*4420*/  @!P3 IMAD.IADD R211, R211, 0x1, -R0 ;  /* 0x00000001d3d3b824 */ /* 0x000fe200078e0a00 */
[C---:B------:R-:W-:Y:S01]  /*4430*/  ISETP.GT.U32.AND P3, PT, R0.reuse, R219, PT ;  /* 0x000000db0000720c */ /* 0x040fe20003f64070 */
[----:B------:R-:W-:Y:S01]  /*4440*/  IMAD.MOV R6, RZ, RZ, -R6 ;  /* 0x000000ffff067224 */ /* 0x000fe200078e0a06 */
[----:B------:R-:W-:Y:S01]  /*4450*/  IABS R225, R5 ;  /* 0x0000000500e17213 */ /* 0x000fe20000000000 */
[----:B------:R-:W-:Y:S01]  /*4460*/  @!P2 IMAD.MOV R211, RZ, RZ, -R211 ;  /* 0x000000ffffd3a224 */ /* 0x000fe200078e0ad3 */
[----:B------:R-:W-:Y:S01]  /*4470*/  ISETP.GE.AND P2, PT, R9, RZ, PT ;  /* 0x000000ff0900720c */ /* 0x000fe20003f46270 */
[----:B------:R-:W-:Y:S01]  /*4480*/  IMAD R227, R0, R6, R227 ;  /* 0x0000000600e37224 */ /* 0x000fe200078e02e3 */
[----:B------:R-:W-:Y:S01]  /*4490*/  LOP3.LUT R9, R2, 0x160, RZ, 0xfc, !PT ;  /* 0x0000016002097812 */ /* 0x000fe200078efcff */
[----:B------:R-:W-:Y:S01]  /*44a0*/  @!P5 IMAD.MOV R215, RZ, RZ, -R215 ;  /* 0x000000ffffd7d224 */ /* 0x000fe200078e0ad7 */
[----:B------:R-:W-:-:S02]  /*44b0*/  ISETP.GT.U32.AND P5, PT, R0, R223, PT ;  /* 0x000000df0000720c */ /* 0x000fc40003fa4070 */
[----:B------:R-:W-:Y:S01]  /*44c0*/  IABS R231, R9 ;  /* 0x0000000900e77213 */ /* 0x000fe20000000000 */
[--C-:B------:R-:W-:Y:S01]  /*44d0*/  @!P6 IMAD.IADD R221, R221, 0x1, -R0.reuse ;  /* 0x00000001dddde824 */ /* 0x100fe200078e0a00 */
[----:B------:R-:W-:Y:S01]  /*44e0*/  ISETP.GT.U32.AND P6, PT, R0, R227, PT ;  /* 0x000000e30000720c */ /* 0x000fe20003fc4070 */
[----:B------:R-:W-:Y:S01]  /*44f0*/  @!P3 IMAD.IADD R219, R219, 0x1, -R0 ;  /* 0x00000001dbdbb824 */ /* 0x000fe200078e0a00 */
[----:B------:R-:W-:Y:S01]  /*4500*/  ISETP.GE.AND P3, PT, R5, RZ, PT ;  /* 0x000000ff0500720c */ /* 0x000fe20003f66270 */
[----:B------:R-:W-:-:S03]  /*4510*/  IMAD.HI.U32 R5, R3, R225, RZ ;  /* 0x000000e103057227 */ /* 0x000fc600078e00ff */
[C---:B------:R-:W-:Y:S01]  /*4520*/  ISETP.GT.U32.AND P4, PT, R0.reuse, R219, PT ;  /* 0x000000db0000720c */ /* 0x040fe20003f84070 */
[----:B------:R-:W-:Y:S02]  /*4530*/  IMAD.MOV R5, RZ, RZ, -R5 ;  /* 0x000000ffff057224 */ /* 0x000fe400078e0a05 */
[--C-:B------:R-:W-:Y:S01]  /*4540*/  @!P5 IMAD.IADD R223, R223, 0x1, -R0.reuse ;  /* 0x00000001dfdfd824 */ /* 0x100fe200078e0a00 */
[----:B------:R-:W-:Y:S01]  /*4550*/  ISETP.GE.AND P5, PT, R7, RZ, PT ;  /* 0x000000ff0700720c */ /* 0x000fe20003fa6270 */
[----:B------:R-:W-:Y:S01]  /*4560*/  IMAD R225, R0, R5, R225 ;  /* 0x0000000500e17224 */ /* 0x000fe200078e02e1 */
[----:B------:R-:W-:Y:S01]  /*4570*/  LOP3.LUT R7, R2, 0x168, RZ, 0xfc, !PT ;  /* 0x0000016802077812 */ /* 0x000fe200078efcff */
[----:B------:R-:W-:Y:S02]  /*4580*/  @!P6 IMAD.IADD R227, R227, 0x1, -R0 ;  /* 0x00000001e3e3e824 */ /* 0x000fe400078e0a00 */
[----:B------:R-:W-:Y:S01]  /*4590*/  IMAD.HI.U32 R5, R3, R229, RZ ;  /* 0x000000e503057227 */ /* 0x000fe200078e00ff */
[----:B------:R-:W-:-:S02]  /*45a0*/  IABS R235, R7 ;  /* 0x0000000700eb7213 */ /* 0x000fc40000000000 */
[----:B------:R-:W-:Y:S01]  /*45b0*/  ISETP.GT.U32.AND P6, PT, R0, R227, PT ;  /* 0x000000e30000720c */ /* 0x000fe20003fc4070 */
[----:B------:R-:W-:Y:S02]  /*45c0*/  IMAD.MOV R6, RZ, RZ, -R5 ;  /* 0x000000ffff067224 */ /* 0x000fe400078e0a05 */
[----:B------:R-:W-:-:S04]  /*45d0*/  IMAD.HI.U32 R5, R3, R231, RZ ;  /* 0x000000e703057227 */ /* 0x000fc800078e00ff */
[--C-:B------:R-:W-:Y:S01]  /*45e0*/  @!P4 IMAD.IADD R219, R219, 0x1, -R0.reuse ;  /* 0x00000001dbdbc824 */ /* 0x100fe200078e0a00 */
[C---:B------:R-:W-:Y:S01]  /*45f0*/  ISETP.GT.U32.AND P4, PT, R0.reuse, R225, PT ;  /* 0x000000e10000720c */ /* 0x040fe20003f84070 */
[----:B------:R-:W-:Y:S02]  /*4600*/  IMAD.MOV R5, RZ, RZ, -R5 ;  /* 0x000000ffff057224 */ /* 0x000fe400078e0a05 */
[C---:B------:R-:W-:Y:S02]  /*4610*/  IMAD R229, R0.reuse, R6, R229 ;  /* 0x0000000600e57224 */ /* 0x040fe400078e02e5 */
[C---:B------:R-:W-:Y:S02]  /*4620*/  IMAD R231, R0.reuse, R5, R231 ;  /* 0x0000000500e77224 */ /* 0x040fe400078e02e7 */
[--C-:B------:R-:W-:Y:S02]  /*4630*/  @!P6 IMAD.IADD R227, R227, 0x1, -R0.reuse ;  /* 0x00000001e3e3e824 */ /* 0x100fe400078e0a00 */
[----:B------:R-:W-:Y:S01]  /*4640*/  @!P0 IMAD.MOV R219, RZ, RZ, -R219 ;  /* 0x000000ffffdb8224 */ /* 0x000fe200078e0adb */
[C---:B------:R-:W-:Y:S01]  /*4650*/  ISETP.GT.U32.AND P6, PT, R0.reuse, R231, PT ;  /* 0x000000e70000720c */ /* 0x040fe20003fc4070 */
[----:B------:R-:W-:Y:S01]  /*4660*/  @!P1 IMAD.MOV R221, RZ, RZ, -R221 ;  /* 0x000000ffffdd9224 */ /* 0x000fe200078e0add */
[----:B------:R-:W-:Y:S01]  /*4670*/  ISETP.GT.U32.AND P1, PT, R0, R229, PT ;  /* 0x000000e50000720c */ /* 0x000fe20003f24070 */
[----:B------:R-:W-:Y:S01]  /*4680*/  @!P4 IMAD.IADD R225, R225, 0x1, -R0 ;  /* 0x00000001e1e1c824 */ /* 0x000fe200078e0a00 */
[----:B------:R-:W-:Y:S01]  /*4690*/  ISETP.GE.AND P4, PT, R8, RZ, PT ;  /* 0x000000ff0800720c */ /* 0x000fe20003f86270 */
[----:B------:R-:W-:Y:S01]  /*46a0*/  IMAD.HI.U32 R5, R3, R235, RZ ;  /* 0x000000eb03057227 */ /* 0x000fe200078e00ff */
[----:B------:R-:W-:-:S02]  /*46b0*/  LOP3.LUT R8, R2, 0x16c, RZ, 0xfc, !PT ;  /* 0x0000016c02087812 */ /* 0x000fc400078efcff */
[----:B------:R-:W-:Y:S01]  /*46c0*/  ISETP.GT.U32.AND P0, PT, R0, R225, PT ;  /* 0x000000e10000720c */ /* 0x000fe20003f04070 */
[----:B------:R-:W-:Y:S01]  /*46d0*/  IMAD.MOV R5, RZ, RZ, -R5 ;  /* 0x000000ffff057224 */ /* 0x000fe200078e0a05 */
[----:B------:R-:W-:Y:S01]  /*46e0*/  IABS R237, R8 ;  /* 0x0000000800ed7213 */ /* 0x000fe20000000000 */
[----:B------:R-:W-:-:S04]  /*46f0*/  IMAD.HI.U32 R6, R3, R233, RZ ;  /* 0x000000e903067227 */ /* 0x000fc800078e00ff */
[--C-:B------:R-:W-:Y:S02]  /*4700*/  @!P6 IMAD.IADD R231, R231, 0x1, -R0.reuse ;  /* 0x00000001e7e7e824 */ /* 0x100fe400078e0a00 */
[--C-:B------:R-:W-:Y:S02]  /*4710*/  @!P1 IMAD.IADD R229, R229, 0x1, -R0.reuse ;  /* 0x00000001e5e59824 */ /* 0x100fe400078e0a00 */
[C---:B------:R-:W-:Y:S01]  /*4720*/  IMAD R235, R0.reuse, R5, R235 ;  /* 0x0000000500eb7224 */ /* 0x040fe200078e02eb */
[----:B------:R-:W-:Y:S01]  /*4730*/  ISETP.GT.U32.AND P6, PT, R0, R231, PT ;  /* 0x000000e70000720c */ /* 0x000fe20003fc4070 */
[----:B------:R-:W-:Y:S01]  /*4740*/  @!P0 IMAD.IADD R225, R225, 0x1, -R0 ;  /* 0x00000001e1e18824 */ /* 0x000fe200078e0a00 */
[----:B------:R-:W-:Y:S01]  /*4750*/  ISETP.GE.AND P0, PT, R10, RZ, PT ;  /* 0x000000ff0a00720c */ /* 0x000fe20003f06270 */
[----:B------:R-:W-:Y:S01]  /*4760*/  IMAD.MOV R6, RZ, RZ, -R6 ;  /* 0x000000ffff067224 */ /* 0x000fe200078e0a06 */
[----:B------:R-:W-:Y:S01]  /*4770*/  LOP3.LUT R10, R2, 0x180, RZ, 0xfc, !PT ;  /* 0x00000180020a7812 */ /* 0x000fe200078efcff */
[----:B------:R-:W-:Y:S01]  /*4780*/  @!P3 IMAD.MOV R225, RZ, RZ, -R225 ;  /* 0x000000ffffe1b224 */ /* 0x000fe200078e0ae1 */
[C---:B------:R-:W-:Y:S01]  /*4790*/  ISETP.GT.U32.AND P3, PT, R0.reuse, R229, PT ;  /* 0x000000e50000720c */ /* 0x040fe20003f64070 */
[----:B------:R-:W-:Y:S01]  /*47a0*/  IMAD R233, R0, R6, R233 ;  /* 0x0000000600e97224 */ /* 0x000fe200078e02e9 */
[----:B------:R-:W-:Y:S01]  /*47b0*/  IABS R247, R10 ;  /* 0x0000000a00f77213 */ /* 0x000fe20000000000 */
[----:B------:R-:W-:-:S03]  /*47c0*/  IMAD.HI.U32 R6, R3, R237, RZ ;  /* 0x000000ed03067227 */ /* 0x000fc600078e00ff */
[C---:B------:R-:W-:Y:S01]  /*47d0*/  ISETP.GT.U32.AND P1, PT, R0.reuse, R233, PT ;  /* 0x000000e90000720c */ /* 0x040fe20003f24070 */
[----:B------:R-:W-:Y:S01]  /*47e0*/  @!P6 IMAD.IADD R231, R231, 0x1, -R0 ;  /* 0x00000001e7e7e824 */ /* 0x000fe200078e0a00 */
[----:B------:R-:W-:Y:S01]  /*47f0*/  ISETP.GT.U32.AND P6, PT, R0, R235, PT ;  /* 0x000000eb0000720c */ /* 0x000fe20003fc4070 */
[----:B------:R-:W-:Y:S01]  /*4800*/  @!P2 IMAD.MOV R223, RZ, RZ, -R223 ;  /* 0x000000ffffdfa224 */ /* 0x000fe200078e0adf */
[----:B------:R-:W-:Y:S01]  /*4810*/  ISETP.GE.AND P2, PT, R9, RZ, PT ;  /* 0x000000ff0900720c */ /* 0x000fe20003f46270 */
[----:B------:R-:W-:Y:S01]  /*4820*/  IMAD.MOV R6, RZ, RZ, -R6 ;  /* 0x000000ffff067224 */ /* 0x000fe200078e0a06 */
[----:B------:R-:W-:Y:S01]  /*4830*/  LOP3.LUT R9, R2, 0x170, RZ, 0xfc, !PT ;  /* 0x0000017002097812 */ /* 0x000fe200078efcff */
[--C-:B------:R-:W-:Y:S01]  /*4840*/  @!P3 IMAD.IADD R229, R229, 0x1, -R0.reuse ;  /* 0x00000001e5e5b824 */ /* 0x100fe200078e0a00 */
[----:B------:R-:W-:Y:S01]  /*4850*/  ISETP.GE.AND P3, PT, R8, RZ, PT ;  /* 0x000000ff0800720c */ /* 0x000fe20003f66270 */
[----:B------:R-:W-:Y:S01]  /*4860*/  IMAD R237, R0, R6, R237 ;  /* 0x0000000600ed7224 */ /* 0x000fe200078e02ed */
[----:B------:R-:W-:Y:S01]  /*4870*/  IABS R239, R9 ;  /* 0x0000000900ef7213 */ /* 0x000fe20000000000 */
[----:B------:R-:W-:Y:S01]  /*4880*/  @!P4 IMAD.MOV R229, RZ, RZ, -R229 ;  /* 0x000000ffffe5c224 */ /* 0x000fe200078e0ae5 */
[----:B------:R-:W-:Y:S01]  /*4890*/  LOP3.LUT R6, R2, 0x174, RZ, 0xfc, !PT ;  /* 0x0000017402067812 */ /* 0x000fe200078efcff */
[----:B------:R-:W-:Y:S01]  /*48a0*/  @!P5 IMAD.MOV R227, RZ, RZ, -R227 ;  /* 0x000000ffffe3d224 */ /* 0x000fe200078e0ae3 */
[----:B------:R-:W-:Y:S01]  /*48b0*/  ISETP.GT.U32.AND P4, PT, R0, R237, PT ;  /* 0x000000ed0000720c */ /* 0x000fe20003f84070 */
[----:B------:R-:W-:Y:S01]  /*48c0*/  @!P6 IMAD.IADD R235, R235, 0x1, -R0 ;  /* 0x00000001ebebe824 */ /* 0x000fe200078e0a00 */
[----:B------:R-:W-:Y:S01]  /*48d0*/  IABS R241, R6 ;  /* 0x0000000600f17213 */ /* 0x000fe20000000000 */
[----:B------:R-:W-:Y:S01]  /*48e0*/  IMAD.HI.U32 R5, R3, R239, RZ ;  /* 0x000000ef03057227 */ /* 0x000fe200078e00ff */
[----:B------:R-:W-:-:S02]  /*48f0*/  ISETP.GE.AND P5, PT, R7, RZ, PT ;  /* 0x000000ff0700720c */ /* 0x000fc40003fa6270 */
[----:B------:R-:W-:Y:S01]  /*4900*/  ISETP.GT.U32.AND P6, PT, R0, R235, PT ;  /* 0x000000eb0000720c */ /* 0x000fe20003fc4070 */
[----:B------:R-:W-:Y:S01]  /*4910*/  IMAD.MOV R5, RZ, RZ, -R5 ;  /* 0x000000ffff057224 */ /* 0x000fe200078e0a05 */
[----:B------:R-:W-:Y:S01]  /*4920*/  LOP3.LUT R7, R2, 0x178, RZ, 0xfc, !PT ;  /* 0x0000017802077812 */ /* 0x000fe200078efcff */
[----:B------:R-:W-:Y:S01]  /*4930*/  @!P1 IMAD.IADD R233, R233, 0x1, -R0 ;  /* 0x00000001e9e99824 */ /* 0x000fe200078e0a00 */
[----:B------:R-:W-:Y:S01]  /*4940*/  IABS R8, R13 ;  /* 0x0000000d00087213 */ /* 0x000fe20000000000 */
[C---:B------:R-:W-:Y:S01]  /*4950*/  IMAD R239, R0.reuse, R5, R239 ;  /* 0x0000000500ef7224 */ /* 0x040fe200078e02ef */
[----:B------:R-:W-:Y:S01]  /*4960*/  IABS R243, R7 ;  /* 0x0000000700f37213 */ /* 0x000fe20000000000 */
[----:B------:R-:W-:Y:S01]  /*4970*/  IMAD.HI.U32 R5, R3, R241, RZ ;  /* 0x000000f103057227 */ /* 0x000fe200078e00ff */
[----:B------:R-:W-:-:S03]  /*4980*/  ISETP.GT.U32.AND P1, PT, R0, R233, PT ;  /* 0x000000e90000720c */ /* 0x000fc60003f24070 */
        /* <DEDUP_REMOVED lines=8> */
[----:B------:R-:W-:Y:S01]  /*4a10*/  ISETP.GE.AND P2, PT, R9, RZ, PT ;  /* 0x000000ff0900720c */ /* 0x000fe20003f46270 */
[----:B------:R-:W-:Y:S01]  /*4a20*/  IMAD.MOV R5, RZ, RZ, -R5 ;  /* 0x000000ffff057224 */ /* 0x000fe200078e0a05 */
[----:B------:R-:W-:Y:S01]  /*4a30*/  LOP3.LUT R9, R2, 0x17c, RZ, 0xfc, !PT ;  /* 0x0000017c02097812 */ /* 0x000fe200078efcff */
[--C-:B------:R-:W-:Y:S01]  /*4a40*/  @!P1 IMAD.IADD R233, R233, 0x1, -R0.reuse ;  /* 0x00000001e9e99824 */ /* 0x100fe200078e0a00 */
[----:B------:R-:W-:Y:S01]  /*4a50*/  ISETP.GE.AND P1, PT, R6, RZ, PT ;  /* 0x000000ff0600720c */ /* 0x000fe20003f26270 */
[C---:B------:R-:W-:Y:S01]  /*4a60*/  IMAD R243, R0.reuse, R5, R243 ;  /* 0x0000000500f37224 */ /* 0x040fe200078e02f3 */
[----:B------:R-:W-:Y:S01]  /*4a70*/  IABS R245, R9 ;  /* 0x0000000900f57213 */ /* 0x000fe20000000000 */
[--C-:B------:R-:W-:Y:S01]  /*4a80*/  @!P4 IMAD.IADD R237, R237, 0x1, -R0.reuse ;  /* 0x00000001ededc824 */ /* 0x100fe200078e0a00 */
[C---:B------:R-:W-:Y:S01]  /*4a90*/  ISETP.GT.U32.AND P4, PT, R0.reuse, R241, PT ;  /* 0x000000f10000720c */ /* 0x040fe20003f84070 */
[----:B------:R-:W-:Y:S01]  /*4aa0*/  @!P6 IMAD.IADD R239, R239, 0x1, -R0 ;  /* 0x00000001efefe824 */ /* 0x000fe200078e0a00 */
[----:B------:R-:W-:Y:S01]  /*4ab0*/  ISETP.GT.U32.AND P6, PT, R0, R243, PT ;  /* 0x000000f30000720c */ /* 0x000fe20003fc4070 */
[----:B------:R-:W-:-:S04]  /*4ac0*/  IMAD.HI.U32 R6, R3, R245, RZ ;  /* 0x000000f503067227 */ /* 0x000fc800078e00ff */
[----:B------:R-:W-:Y:S02]  /*4ad0*/  IMAD.MOV R6, RZ, RZ, -R6 ;  /* 0x000000ffff067224 */ /* 0x000fe400078e0a06 */
[----:B------:R-:W-:-:S04]  /*4ae0*/  IMAD.HI.U32 R5, R3, R247, RZ ;  /* 0x000000f703057227 */ /* 0x000fc800078e00ff */
[C---:B------:R-:W-:Y:S02]  /*4af0*/  IMAD R245, R0.reuse, R6, R245 ;  /* 0x0000000600f57224 */ /* 0x040fe400078e02f5 */
[--C-:B------:R-:W-:Y:S02]  /*4b00*/  @!P4 IMAD.IADD R241, R241, 0x1, -R0.reuse ;  /* 0x00000001f1f1c824 */ /* 0x100fe400078e0a00 */
[----:B------:R-:W-:Y:S01]  /*4b10*/  @!P6 IMAD.IADD R243, R243, 0x1, -R0 ;  /* 0x00000001f3f3e824 */ /* 0x000fe200078e0a00 */
[C---:B------:R-:W-:Y:S01]  /*4b20*/  ISETP.GT.U32.AND P4, PT, R0.reuse, R245, PT ;  /* 0x000000f50000720c */ /* 0x040fe20003f84070 */
[----:B------:R-:W-:Y:S01]  /*4b30*/  IMAD.MOV R5, RZ, RZ, -R5 ;  /* 0x000000ffff057224 */ /* 0x000fe200078e0a05 */
[C---:B------:R-:W-:Y:S01]  /*4b40*/  ISETP.GT.U32.AND P6, PT, R0.reuse, R239, PT ;  /* 0x000000ef0000720c */ /* 0x040fe20003fc4070 */
[----:B------:R-:W-:Y:S01]  /*4b50*/  @!P5 IMAD.MOV R235, RZ, RZ, -R235 ;  /* 0x000000ffffebd224 */ /* 0x000fe200078e0aeb */
[C---:B------:R-:W-:Y:S01]  /*4b60*/  ISETP.GT.U32.AND P5, PT, R0.reuse, R243, PT ;  /* 0x000000f30000720c */ /* 0x040fe20003fa4070 */
[----:B------:R-:W-:-:S02]  /*4b70*/  IMAD R247, R0, R5, R247 ;  /* 0x0000000500f77224 */ /* 0x000fc400078e02f7 */
[----:B------:R-:W-:-:S04]  /*4b80*/  IMAD.HI.U32 R5, R3, R8, RZ ;  /* 0x0000000803057227 */ /* 0x000fc800078e00ff */
[----:B------:R-:W-:Y:S02]  /*4b90*/  IMAD.MOV R5, RZ, RZ, -R5 ;  /* 0x000000ffff057224 */ /* 0x000fe400078e0a05 */
[----:B------:R-:W-:Y:S02]  /*4ba0*/  @!P4 IMAD.IADD R245, R245, 0x1, -R0 ;  /* 0x00000001f5f5c824 */ /* 0x000fe400078e0a00 */
[C---:B------:R-:W-:Y:S02]  /*4bb0*/  IMAD R8, R0.reuse, R5, R8 ;  /* 0x0000000500087224 */ /* 0x040fe400078e0208 */
[----:B------:R-:W-:Y:S01]  /*4bc0*/  @!P5 IMAD.IADD R243, R243, 0x1, -R0 ;  /* 0x00000001f3f3d824 */ /* 0x000fe200078e0a00 */
[C---:B------:R-:W-:Y:S01]  /*4bd0*/  ISETP.GT.U32.AND P4, PT, R0.reuse, R245, PT ;  /* 0x000000f50000720c */ /* 0x040fe20003f84070 */
[----:B------:R-:W-:Y:S01]  /*4be0*/  IMAD.HI.U32 R6, R3, R249, RZ ;  /* 0x000000f903067227 */ /* 0x000fe200078e00ff */
[----:B------:R-:W-:-:S03]  /*4bf0*/  ISETP.GT.U32.AND P5, PT, R0, R8, PT ;  /* 0x000000080000720c */ /* 0x000fc60003fa4070 */
[----:B------:R-:W-:Y:S02]  /*4c00*/  IMAD.MOV R6, RZ, RZ, -R6 ;  /* 0x000000ffff067224 */ /* 0x000fe400078e0a06 */
[----:B------:R-:W-:-:S04]  /*4c10*/  IMAD.HI.U32 R5, R3, R38, RZ ;  /* 0x0000002603057227 */ /* 0x000fc800078e00ff */
[----:B------:R-:W-:Y:S01]  /*4c20*/  IMAD R249, R0, R6, R249 ;  /* 0x0000000600f97224 */ /* 0x000fe200078e02f9 */
[----:B------:R-:W-:Y:S01]  /*4c30*/  LOP3.LUT R6, R2, 0x190, RZ, 0xfc, !PT ;  /* 0x0000019002067812 */ /* 0x000fe200078efcff */
[----:B------:R-:W-:Y:S01]  /*4c40*/  @!P3 IMAD.MOV R237, RZ, RZ, -R237 ;  /* 0x000000ffffedb224 */ /* 0x000fe200078e0aed */
[----:B------:R-:W-:Y:S01]  /*4c50*/  ISETP.GT.U32.AND P3, PT, R0, R247, PT ;  /* 0x000000f70000720c */ /* 0x000fe20003f64070 */
[--C-:B------:R-:W-:Y:S01]  /*4c60*/  @!P4 IMAD.IADD R245, R245, 0x1, -R0.reuse ;  /* 0x00000001f5f5c824 */ /* 0x100fe200078e0a00 */
[----:B------:R-:W-:Y:S01]  /*4c70*/  ISETP.GE.AND P4, PT, R9, RZ, PT ;  /* 0x000000ff0900720c */ /* 0x000fe20003f86270 */
[----:B------:R-:W-:Y:S01]  /*4c80*/  @!P5 IMAD.IADD R8, R8, 0x1, -R0 ;  /* 0x000000010808d824 */ /* 0x000fe200078e0a00 */
[----:B------:R-:W-:Y:S01]  /*4c90*/  IABS R12, R6 ;  /* 0x00000006000c7213 */ /* 0x000fe20000000000 */
[----:B------:R-:W-:Y:S02]  /*4ca0*/  IMAD.MOV R5, RZ, RZ, -R5 ;  /* 0x000000ffff057224 */ /* 0x000fe400078e0a05 */
[----:B------:R-:W-:Y:S01]  /*4cb0*/  @!P0 IMAD.MOV R233, RZ, RZ, -R233 ;  /* 0x000000ffffe98224 */ /* 0x000fe200078e0ae9 */
[C---:B------:R-:W-:Y:S01]  /*4cc0*/  ISETP.GT.U32.AND P0, PT, R0.reuse, R241, PT ;  /* 0x000000f10000720c */ /* 0x040fe20003f04070 */
[C---:B------:R-:W-:Y:S01]  /*4cd0*/  IMAD R38, R0.reuse, R5, R38 ;  /* 0x0000000500267224 */ /* 0x040fe200078e0226 */
[----:B------:R-:W-:Y:S01]  /*4ce0*/  ISETP.GT.U32.AND P5, PT, R0, R8, PT ;  /* 0x000000080000720c */ /* 0x000fe20003fa4070 */
[----:B------:R-:W-:-:S04]  /*4cf0*/  IMAD.HI.U32 R5, R3, R12, RZ ;  /* 0x0000000c03057227 */ /* 0x000fc800078e00ff */
[----:B------:R-:W-:Y:S02]  /*4d00*/  IMAD.MOV R5, RZ, RZ, -R5 ;  /* 0x000000ffff057224 */ /* 0x000fe400078e0a05 */
[--C-:B------:R-:W-:Y:S01]  /*4d10*/  @!P6 IMAD.IADD R239, R239, 0x1, -R0.reuse ;  /* 0x00000001efefe824 */ /* 0x100fe200078e0a00 */
[----:B------:R-:W-:Y:S01]  /*4d20*/  ISETP.GT.U32.AND P6, PT, R0, R249, PT ;  /* 0x000000f90000720c */ /* 0x000fe20003fc4070 */
[----:B------:R-:W-:Y:S01]  /*4d30*/  @!P3 IMAD.IADD R247, R247, 0x1, -R0 ;  /* 0x00000001f7f7b824 */ /* 0x000fe200078e0a00 */
[----:B------:R-:W-:Y:S01]  /*4d40*/  ISETP.GE.AND P3, PT, R10, RZ, PT ;  /* 0x000000ff0a00720c */ /* 0x000fe20003f66270 */
[----:B------:R-:W-:Y:S01]  /*4d50*/  @!P4 IMAD.MOV R245, RZ, RZ, -R245 ;  /* 0x000000fffff5c224 */ /* 0x000fe200078e0af5 */
[C---:B------:R-:W-:Y:S01]  /*4d60*/  ISETP.GT.U32.AND P4, PT, R0.reuse, R38, PT ;  /* 0x000000260000720c */ /* 0x040fe20003f84070 */
[----:B------:R-:W-:Y:S01]  /*4d70*/  IMAD R12, R0, R5, R12 ;  /* 0x00000005000c7224 */ /* 0x000fe200078e020c */
[----:B------:R-:W-:Y:S01]  /*4d80*/  LOP3.LUT R10, R2, 0x198, RZ, 0xfc, !PT ;  /* 0x00000198020a7812 */ /* 0x000fe200078efcff */
[----:B------:R-:W-:Y:S01]  /*4d90*/  @!P2 IMAD.MOV R239, RZ, RZ, -R239 ;  /* 0x000000ffffefa224 */ /* 0x000fe200078e0aef */
[----:B------:R-:W-:Y:S01]  /*4da0*/  ISETP.GT.U32.AND P2, PT, R0, R247, PT ;  /* 0x000000f70000720c */ /* 0x000fe20003f44070 */
[--C-:B------:R-:W-:Y:S01]  /*4db0*/  @!P0 IMAD.IADD R241, R241, 0x1, -R0.reuse ;  /* 0x00000001f1f18824 */ /* 0x100fe200078e0a00 */
[----:B------:R-:W-:Y:S01]  /*4dc0*/  ISETP.GE.AND P0, PT, R7, RZ, PT ;  /* 0x000000ff0700720c */ /* 0x000fe20003f06270 */
[--C-:B------:R-:W-:Y:S01]  /*4dd0*/  @!P5 IMAD.IADD R8, R8, 0x1, -R0.reuse ;  /* 0x000000010808d824 */ /* 0x100fe200078e0a00 */
[----:B------:R-:W-:Y:S01]  /*4de0*/  ISETP.GT.U32.AND P5, PT, R0, R12, PT ;  /* 0x0000000c0000720c */ /* 0x000fe20003fa4070 */
[--C-:B------:R-:W-:Y:S01]  /*4df0*/  @!P6 IMAD.IADD R249, R249, 0x1, -R0.reuse ;  /* 0x00000001f9f9e824 */ /* 0x100fe200078e0a00 */
[----:B------:R-:W-:Y:S01]  /*4e00*/  LOP3.LUT R7, R2, 0x194, RZ, 0xfc, !PT ;  /* 0x0000019402077812 */ /* 0x000fe200078efcff */
[----:B------:R-:W-:Y:S01]  /*4e10*/  @!P1 IMAD.MOV R241, RZ, RZ, -R241 ;  /* 0x000000fffff19224 */ /* 0x000fe200078e0af1 */
[----:B------:R-:W-:Y:S01]  /*4e20*/  ISETP.GE.AND P6, PT, R11, RZ, PT ;  /* 0x000000ff0b00720c */ /* 0x000fe20003fc6270 */
[----:B------:R-:W-:Y:S01]  /*4e30*/  @!P4 IMAD.IADD R38, R38, 0x1, -R0 ;  /* 0x000000012626c824 */ /* 0x000fe200078e0a00 */
[----:B------:R-:W-:-:S02]  /*4e40*/  IABS R36, R7 ;  /* 0x0000000700247213 */ /* 0x000fc40000000000 */
[----:B------:R-:W-:Y:S01]  /*4e50*/  ISETP.GT.U32.AND P1, PT, R0, R249, PT ;  /* 0x000000f90000720c */ /* 0x000fe20003f24070 */
[--C-:B------:R-:W-:Y:S01]  /*4e60*/  @!P2 IMAD.IADD R247, R247, 0x1, -R0.reuse ;  /* 0x00000001f7f7a824 */ /* 0x100fe200078e0a00 */
[----:B------:R-:W-:Y:S01]  /*4e70*/  ISETP.GE.AND P2, PT, R14, RZ, PT ;  /* 0x000000ff0e00720c */ /* 0x000fe20003f46270 */
[----:B------:R-:W-:Y:S01]  /*4e80*/  IMAD.HI.U32 R5, R3, R36, RZ ;  /* 0x0000002403057227 */ /* 0x000fe200078e00ff */
[----:B------:R-:W-:Y:S02]  /*4e90*/  IABS R14, R10 ;  /* 0x0000000a000e7213 */ /* 0x000fe40000000000 */
[----:B------:R-:W-:Y:S01]  /*4ea0*/  ISETP.GT.U32.AND P4, PT, R0, R38, PT ;  /* 0x000000260000720c */ /* 0x000fe20003f84070 */
[----:B------:R-:W-:Y:S01]  /*4eb0*/  @!P5 IMAD.IADD R12, R12, 0x1, -R0 ;  /* 0x000000010c0cd824 */ /* 0x000fe200078e0a00 */
[----:B------:R-:W-:Y:S01]  /*4ec0*/  LOP3.LUT R11, R2, 0x19c, RZ, 0xfc, !PT ;  /* 0x0000019c020b7812 */ /* 0x000fe200078efcff */
[----:B------:R-:W-:Y:S02]  /*4ed0*/  IMAD.MOV R5, RZ, RZ, -R5 ;  /* 0x000000ffff057224 */ /* 0x000fe400078e0a05 */
        /* <DEDUP_REMOVED lines=9> */
[----:B------:R-:W-:Y:S01]  /*4f70*/  @!P4 IMAD.IADD R38, R38, 0x1, -R0 ;  /* 0x000000012626c824 */ /* 0x000fe200078e0a00 */
[C---:B------:R-:W-:Y:S01]  /*4f80*/  ISETP.GT.U32.AND P4, PT, R0.reuse, R36, PT ;  /* 0x000000240000720c */ /* 0x040fe20003f84070 */
[----:B------:R-:W-:Y:S02]  /*4f90*/  IMAD R14, R0, R5, R14 ;  /* 0x00000005000e7224 */ /* 0x000fe400078e020e */
[----:B------:R-:W-:-:S04]  /*4fa0*/  IMAD.HI.U32 R5, R3, R34, RZ ;  /* 0x0000002203057227 */ /* 0x000fc800078e00ff */
[--C-:B------:R-:W-:Y:S01]  /*4fb0*/  @!P1 IMAD.IADD R249, R249, 0x1, -R0.reuse ;  /* 0x00000001f9f99824 */ /* 0x100fe200078e0a00 */
[----:B------:R-:W-:Y:S01]  /*4fc0*/  ISETP.GE.AND P1, PT, R6, RZ, PT ;  /* 0x000000ff0600720c */ /* 0x000fe20003f26270 */
[----:B------:R-:W-:Y:S01]  /*4fd0*/  @!P5 IMAD.IADD R12, R12, 0x1, -R0 ;  /* 0x000000010c0cd824 */ /* 0x000fe200078e0a00 */
[----:B------:R-:W-:Y:S01]  /*4fe0*/  ISETP.GT.U32.AND P5, PT, R0, R14, PT ;  /* 0x0000000e0000720c */ /* 0x000fe20003fa4070 */
[----:B------:R-:W-:-:S04]  /*4ff0*/  IMAD.HI.U32 R6, R3, R16, RZ ;  /* 0x0000001003067227 */ /* 0x000fc800078e00ff */
[----:B------:R-:W-:Y:S02]  /*5000*/  IMAD.MOV R5, RZ, RZ, -R5 ;  /* 0x000000ffff057224 */ /* 0x000fe400078e0a05 */
[----:B------:R-:W-:Y:S02]  /*5010*/  IMAD.MOV R9, RZ, RZ, -R6 ;  /* 0x000000ffff097224 */ /* 0x000fe400078e0a06 */
[----:B------:R-:W-:Y:S02]  /*5020*/  IMAD R34, R0, R5, R34 ;  /* 0x0000000500227224 */ /* 0x000fe400078e0222 */
[----:B------:R-:W-:Y:S01]  /*5030*/  @!P4 IMAD.IADD R36, R36, 0x1, -R0 ;  /* 0x000000012424c824 */ /* 0x000fe200078e0a00 */
[----:B------:R-:W-:Y:S01]  /*5040*/  ISETP.GE.AND P4, PT, R10, RZ, PT ;  /* 0x000000ff0a00720c */ /* 0x000fe20003f86270 */
[----:B------:R-:W-:Y:S01]  /*5050*/  IMAD R16, R0, R9, R16 ;  /* 0x0000000900107224 */ /* 0x000fe200078e0210 */
[----:B------:R-:W-:Y:S01]  /*5060*/  LOP3.LUT R9, R2, 0x1b0, RZ, 0xfc, !PT ;  /* 0x000001b002097812 */ /* 0x000fe200078efcff */
[----:B------:R-:W-:Y:S01]  /*5070*/  @!P0 IMAD.MOV R8, RZ, RZ, -R8 ;  /* 0x000000ffff088224 */ /* 0x000fe200078e0a08 */
[----:B------:R-:W-:Y:S01]  /*5080*/  ISETP.GT.U32.AND P0, PT, R0, R34, PT ;  /* 0x000000220000720c */ /* 0x000fe20003f04070 */
[----:B------:R-:W-:Y:S01]  /*5090*/  @!P3 IMAD.MOV R247, RZ, RZ, -R247 ;  /* 0x000000fffff7b224 */ /* 0x000fe200078e0af7 */
[----:B------:R-:W-:Y:S01]  /*50a0*/  ISETP.GE.AND P3, PT, R7, RZ, PT ;  /* 0x000000ff0700720c */ /* 0x000fe20003f66270 */
[----:B------:R-:W-:Y:S01]  /*50b0*/  @!P5 IMAD.IADD R14, R14, 0x1, -R0 ;  /* 0x000000010e0ed824 */ /* 0x000fe200078e0a00 */
[C---:B------:R-:W-:Y:S01]  /*50c0*/  ISETP.GT.U32.AND P5, PT, R0.reuse, R36, PT ;  /* 0x000000240000720c */ /* 0x040fe20003fa4070 */
[----:B------:R-:W-:Y:S01]  /*50d0*/  @!P2 IMAD.MOV R38, RZ, RZ, -R38 ;  /* 0x000000ffff26a224 */ /* 0x000fe200078e0a26 */
[----:B------:R-:W-:Y:S01]  /*50e0*/  ISETP.GT.U32.AND P2, PT, R0, R16, PT ;  /* 0x000000100000720c */ /* 0x000fe20003f44070 */
[----:B------:R-:W-:Y:S01]  /*50f0*/  IMAD.HI.U32 R7, R3, R153, RZ ;  /* 0x0000009903077227 */ /* 0x000fe200078e00ff */
[----:B------:R-:W-:-:S02]  /*5100*/  IABS R29, R9 ;  /* 0x00000009001d7213 */ /* 0x000fc40000000000 */
[----:B------:R-:W-:Y:S01]  /*5110*/  LOP3.LUT R10, R2, 0x1b4, RZ, 0xfc, !PT ;  /* 0x000001b4020a7812 */ /* 0x000fe200078efcff */
[----:B------:R-:W-:Y:S02]  /*5120*/  IMAD.MOV R7, RZ, RZ, -R7 ;  /* 0x000000ffff077224 */ /* 0x000fe400078e0a07 */
[--C-:B------:R-:W-:Y:S01]  /*5130*/  @!P0 IMAD.IADD R34, R34, 0x1, -R0.reuse ;  /* 0x0000000122228824 */ /* 0x100fe200078e0a00 */
[----:B------:R-:W-:Y:S01]  /*5140*/  IABS R149, R10 ;  /* 0x0000000a00957213 */ /* 0x000fe20000000000 */
[----:B------:R-:W-:Y:S01]  /*5150*/  IMAD R153, R0, R7, R153 ;  /* 0x0000000700997224 */ /* 0x000fe200078e0299 */
[----:B------:R-:W-:Y:S01]  /*5160*/  LOP3.LUT R7, R2, 0x1ac, RZ, 0xfc, !PT ;  /* 0x000001ac02077812 */ /* 0x000fe200078efcff */
[--C-:B------:R-:W-:Y:S01]  /*5170*/  @!P5 IMAD.IADD R36, R36, 0x1, -R0.reuse ;  /* 0x000000012424d824 */ /* 0x100fe200078e0a00 */
[----:B------:R-:W-:Y:S01]  /*5180*/  ISETP.GE.AND P0, PT, R15, RZ, PT ;  /* 0x000000ff0f00720c */ /* 0x000fe20003f06270 */
[----:B------:R-:W-:Y:S01]  /*5190*/  @!P2 IMAD.IADD R16, R16, 0x1, -R0 ;  /* 0x000000011010a824 */ /* 0x000fe200078e0a00 */
[C---:B------:R-:W-:Y:S01]  /*51a0*/  ISETP.GT.U32.AND P5, PT, R0.reuse, R153, PT ;  /* 0x000000990000720c */ /* 0x040fe20003fa4070 */
[----:B------:R-:W-:Y:S01]  /*51b0*/  IMAD.HI.U32 R5, R3, R31, RZ ;  /* 0x0000001f03057227 */ /* 0x000fe200078e00ff */
[----:B------:R-:W-:-:S02]  /*51c0*/  ISETP.GT.U32.AND P2, PT, R0, R34, PT ;  /* 0x000000220000720c */ /* 0x000fc40003f44070 */
[----:B------:R-:W-:Y:S01]  /*51d0*/  IABS R151, R7 ;  /* 0x0000000700977213 */ /* 0x000fe20000000000 */
[----:B------:R-:W-:Y:S01]  /*51e0*/  IMAD.MOV R5, RZ, RZ, -R5 ;  /* 0x000000ffff057224 */ /* 0x000fe200078e0a05 */
[----:B------:R-:W-:Y:S01]  /*51f0*/  IABS R15, R24 ;  /* 0x00000018000f7213 */ /* 0x000fe20000000000 */
[----:B------:R-:W-:Y:S01]  /*5200*/  @!P6 IMAD.MOV R249, RZ, RZ, -R249 ;  /* 0x000000fffff9e224 */ /* 0x000fe200078e0af9 */
[C---:B------:R-:W-:Y:S01]  /*5210*/  ISETP.GT.U32.AND P6, PT, R0.reuse, R14, PT ;  /* 0x0000000e0000720c */ /* 0x040fe20003fc4070 */
[----:B------:R-:W-:Y:S02]  /*5220*/  IMAD R31, R0, R5, R31 ;  /* 0x00000005001f7224 */ /* 0x000fe400078e021f */
[----:B------:R-:W-:-:S04]  /*5230*/  IMAD.HI.U32 R5, R3, R151, RZ ;  /* 0x0000009703057227 */ /* 0x000fc800078e00ff */
[--C-:B------:R-:W-:Y:S01]  /*5240*/  @!P5 IMAD.IADD R153, R153, 0x1, -R0.reuse ;  /* 0x000000019999d824 */ /* 0x100fe200078e0a00 */
[----:B------:R-:W-:Y:S01]  /*5250*/  ISETP.GT.U32.AND P5, PT, R0, R16, PT ;  /* 0x000000100000720c */ /* 0x000fe20003fa4070 */
[--C-:B------:R-:W-:Y:S01]  /*5260*/  @!P2 IMAD.IADD R34, R34, 0x1, -R0.reuse ;  /* 0x000000012222a824 */ /* 0x100fe200078e0a00 */
[----:B------:R-:W-:Y:S01]  /*5270*/  ISETP.GT.U32.AND P2, PT, R0, R31, PT ;  /* 0x0000001f0000720c */ /* 0x000fe20003f44070 */
[----:B------:R-:W-:Y:S02]  /*5280*/  IMAD.MOV R5, RZ, RZ, -R5 ;  /* 0x000000ffff057224 */ /* 0x000fe400078e0a05 */
[----:B------:R-:W-:Y:S01]  /*5290*/  @!P6 IMAD.IADD R14, R14, 0x1, -R0 ;  /* 0x000000010e0ee824 */ /* 0x000fe200078e0a00 */
[----:B------:R-:W-:Y:S01]  /*52a0*/  ISETP.GE.AND P6, PT, R13, RZ, PT ;  /* 0x000000ff0d00720c */ /* 0x000fe20003fc6270 */
[----:B------:R-:W-:Y:S01]  /*52b0*/  IMAD R151, R0, R5, R151 ;  /* 0x0000000500977224 */ /* 0x000fe200078e0297 */
[----:B------:R-:W-:Y:S01]  /*52c0*/  IABS R13, R28 ;  /* 0x0000001c000d7213 */ /* 0x000fe20000000000 */
[----:B------:R-:W-:-:S04]  /*52d0*/  IMAD.HI.U32 R5, R3, R29, RZ ;  /* 0x0000001d03057227 */ /* 0x000fc800078e00ff */
[--C-:B------:R-:W-:Y:S01]  /*52e0*/  @!P5 IMAD.IADD R16, R16, 0x1, -R0.reuse ;  /* 0x000000011010d824 */ /* 0x100fe200078e0a00 */
[----:B------:R-:W-:Y:S01]  /*52f0*/  ISETP.GT.U32.AND P5, PT, R0, R151, PT ;  /* 0x000000970000720c */ /* 0x000fe20003fa4070 */
        /* <DEDUP_REMOVED lines=8> */
[C---:B------:R-:W-:Y:S02]  /*5380*/  IMAD R29, R0.reuse, R6, R29 ;  /* 0x00000006001d7224 */ /* 0x040fe400078e021d */
[----:B------:R-:W-:Y:S02]  /*5390*/  IMAD.MOV R5, RZ, RZ, -R5 ;  /* 0x000000ffff057224 */ /* 0x000fe400078e0a05 */
[--C-:B------:R-:W-:Y:S01]  /*53a0*/  @!P5 IMAD.IADD R151, R151, 0x1, -R0.reuse ;  /* 0x000000019797d824 */ /* 0x100fe200078e0a00 */
[C---:B------:R-:W-:Y:S01]  /*53b0*/  ISETP.GT.U32.AND P5, PT, R0.reuse, R29, PT ;  /* 0x0000001d0000720c */ /* 0x040fe20003fa4070 */
[C---:B------:R-:W-:Y:S02]  /*53c0*/  IMAD R149, R0.reuse, R5, R149 ;  /* 0x0000000500957224 */ /* 0x040fe400078e0295 */
[----:B------:R-:W-:Y:S02]  /*53d0*/  @!P4 IMAD.IADD R31, R31, 0x1, -R0 ;  /* 0x000000011f1fc824 */ /* 0x000fe400078e0a00 */
[----:B------:R-:W-:Y:S01]  /*53e0*/  @!P3 IMAD.MOV R36, RZ, RZ, -R36 ;  /* 0x000000ffff24b224 */ /* 0x000fe200078e0a24 */
[C---:B------:R-:W-:Y:S01]  /*53f0*/  ISETP.GT.U32.AND P4, PT, R0.reuse, R149, PT ;  /* 0x000000950000720c */ /* 0x040fe20003f84070 */
[----:B------:R-:W-:Y:S01]  /*5400*/  @!P1 IMAD.MOV R12, RZ, RZ, -R12 ;  /* 0x000000ffff0c9224 */ /* 0x000fe200078e0a0c */
[----:B------:R-:W-:Y:S01]  /*5410*/  ISETP.GT.U32.AND P3, PT, R0, R153, PT ;  /* 0x000000990000720c */ /* 0x000fe20003f64070 */
[----:B------:R-:W-:Y:S01]  /*5420*/  IMAD.HI.U32 R5, R3, R147, RZ ;  /* 0x0000009303057227 */ /* 0x000fe200078e00ff */
[----:B------:R-:W-:-:S02]  /*5430*/  ISETP.GE.AND P1, PT, R11, RZ, PT ;  /* 0x000000ff0b00720c */ /* 0x000fc40003f26270 */
[----:B------:R-:W-:Y:S01]  /*5440*/  LOP3.LUT R11, R2, 0x1b8, RZ, 0xfc, !PT ;  /* 0x000001b8020b7812 */ /* 0x000fe200078efcff */
[----:B------:R-:W-:Y:S02]  /*5450*/  @!P5 IMAD.IADD R29, R29, 0x1, -R0 ;  /* 0x000000011d1dd824 */ /* 0x000fe400078e0a00 */
[----:B------:R-:W-:Y:S01]  /*5460*/  IMAD.MOV R5, RZ, RZ, -R5 ;  /* 0x000000ffff057224 */ /* 0x000fe200078e0a05 */
[----:B------:R-:W-:Y:S01]  /*5470*/  IABS R27, R11 ;  /* 0x0000000b001b7213 */ /* 0x000fe20000000000 */
[----:B------:R-:W-:Y:S01]  /*5480*/  @!P6 IMAD.MOV R16, RZ, RZ, -R16 ;  /* 0x000000ffff10e224 */ /* 0x000fe200078e0a10 */
[----:B------:R-:W-:Y:S01]  /*5490*/  ISETP.GE.AND P6, PT, R9, RZ, PT ;  /* 0x000000ff0900720c */ /* 0x000fe20003fc6270 */
[--C-:B------:R-:W-:Y:S01]  /*54a0*/  @!P4 IMAD.IADD R149, R149, 0x1, -R0.reuse ;  /* 0x000000019595c824 */ /* 0x100fe200078e0a00 */
[C---:B------:R-:W-:Y:S01]  /*54b0*/  ISETP.GT.U32.AND P4, PT, R0.reuse, R29, PT ;  /* 0x0000001d0000720c */ /* 0x040fe20003f84070 */
[----:B------:R-:W-:Y:S01]  /*54c0*/  @!P3 IMAD.IADD R153, R153, 0x1, -R0 ;  /* 0x000000019999b824 */ /* 0x000fe200078e0a00 */
[----:B------:R-:W-:Y:S01]  /*54d0*/  ISETP.GE.AND P3, PT, R17, RZ, PT ;  /* 0x000000ff1100720c */ /* 0x000fe20003f66270 */
[----:B------:R-:W-:Y:S01]  /*54e0*/  IMAD R147, R0, R5, R147 ;  /* 0x0000000500937224 */ /* 0x000fe200078e0293 */
[----:B------:R-:W-:Y:S01]  /*54f0*/  LOP3.LUT R9, R2, 0x1c0, RZ, 0xfc, !PT ;  /* 0x000001c002097812 */ /* 0x000fe200078efcff */
[----:B------:R-:W-:Y:S01]  /*5500*/  @!P1 IMAD.MOV R34, RZ, RZ, -R34 ;  /* 0x000000ffff229224 */ /* 0x000fe200078e0a22 */
[----:B------:R-:W-:Y:S01]  /*5510*/  ISETP.GT.U32.AND P1, PT, R0, R151, PT ;  /* 0x000000970000720c */ /* 0x000fe20003f24070 */
[----:B------:R-:W-:Y:S01]  /*5520*/  @!P0 IMAD.MOV R153, RZ, RZ, -R153 ;  /* 0x000000ffff998224 */ /* 0x000fe200078e0a99 */
[----:B------:R-:W-:Y:S01]  /*5530*/  IABS R25, R9 ;  /* 0x0000000900197213 */ /* 0x000fe20000000000 */
[----:B------:R-:W-:Y:S01]  /*5540*/  IMAD.HI.U32 R6, R3, R27, RZ ;  /* 0x0000001b03067227 */ /* 0x000fe200078e00ff */
[----:B------:R-:W-:-:S02]  /*5550*/  ISETP.GE.AND P0, PT, R10, RZ, PT ;  /* 0x000000ff0a00720c */ /* 0x000fc40003f06270 */
[----:B------:R-:W-:Y:S01]  /*5560*/  LOP3.LUT R10, R2, 0x1c4, RZ, 0xfc, !PT ;  /* 0x000001c4020a7812 */ /* 0x000fe200078efcff */
[--C-:B------:R-:W-:Y:S01]  /*5570*/  @!P4 IMAD.IADD R29, R29, 0x1, -R0.reuse ;  /* 0x000000011d1dc824 */ /* 0x100fe200078e0a00 */
[C---:B------:R-:W-:Y:S01]  /*5580*/  ISETP.GT.U32.AND P4, PT, R0.reuse, R147, PT ;  /* 0x000000930000720c */ /* 0x040fe20003f84070 */
[----:B------:R-:W-:Y:S01]  /*5590*/  @!P3 IMAD.MOV R31, RZ, RZ, -R31 ;  /* 0x000000ffff1fb224 */ /* 0x000fe200078e0a1f */
[----:B------:R-:W-:Y:S01]  /*55a0*/  ISETP.GT.U32.AND P3, PT, R0, R149, PT ;  /* 0x000000950000720c */ /* 0x000fe20003f64070 */
[----:B------:R-:W-:Y:S01]  /*55b0*/  IMAD.HI.U32 R5, R3, R25, RZ ;  /* 0x0000001903057227 */ /* 0x000fe200078e00ff */
[----:B------:R-:W-:Y:S02]  /*55c0*/  IABS R143, R10 ;  /* 0x0000000a008f7213 */ /* 0x000fe40000000000 */
[----:B------:R-:W-:Y:S01]  /*55d0*/  IABS R17, R22 ;  /* 0x0000001600117213 */ /* 0x000fe20000000000 */
[----:B------:R-:W-:Y:S01]  /*55e0*/  @!P1 IMAD.IADD R151, R151, 0x1, -R0 ;  /* 0x0000000197979824 */ /* 0x000fe200078e0a00 */
[----:B------:R-:W-:Y:S01]  /*55f0*/  ISETP.GE.AND P1, PT, R11, RZ, PT ;  /* 0x000000ff0b00720c */ /* 0x000fe20003f26270 */
[----:B------:R-:W-:Y:S01]  /*5600*/  IMAD.MOV R6, RZ, RZ, -R6 ;  /* 0x000000ffff067224 */ /* 0x000fe200078e0a06 */
[----:B------:R-:W-:Y:S01]  /*5610*/  LOP3.LUT R11, R2, 0x1c8, RZ, 0xfc, !PT ;  /* 0x000001c8020b7812 */ /* 0x000fe200078efcff */
[----:B------:R-:W-:-:S02]  /*5620*/  @!P2 IMAD.MOV R151, RZ, RZ, -R151 ;  /* 0x000000ffff97a224 */ /* 0x000fc400078e0a97 */
[--C-:B------:R-:W-:Y:S01]  /*5630*/  @!P4 IMAD.IADD R147, R147, 0x1, -R0.reuse ;  /* 0x000000019393c824 */ /* 0x100fe200078e0a00 */
[----:B------:R-:W-:Y:S01]  /*5640*/  IABS R23, R11 ;  /* 0x0000000b00177213 */ /* 0x000fe20000000000 */
[----:B------:R-:W-:Y:S01]  /*5650*/  @!P3 IMAD.IADD R149, R149, 0x1, -R0 ;  /* 0x000000019595b824 */ /* 0x000fe200078e0a00 */
[----:B------:R-:W-:Y:S01]  /*5660*/  ISETP.GE.AND P3, PT, R7, RZ, PT ;  /* 0x000000ff0700720c */ /* 0x000fe20003f66270 */
[----:B------:R-:W-:Y:S01]  /*5670*/  IMAD.MOV R7, RZ, RZ, -R5 ;  /* 0x000000ffff077224 */ /* 0x000fe200078e0a05 */
[----:B------:R-:W-:Y:S01]  /*5680*/  ISETP.GT.U32.AND P4, PT, R0, R147, PT ;  /* 0x000000930000720c */ /* 0x000fe20003f84070 */
[----:B------:R-:W-:-:S04]  /*5690*/  IMAD.HI.U32 R5, R3, R23, RZ ;  /* 0x0000001703057227 */ /* 0x000fc800078e00ff */
[----:B------:R-:W-:Y:S02]  /*56a0*/  IMAD.MOV R5, RZ, RZ, -R5 ;  /* 0x000000ffff057224 */ /* 0x000fe400078e0a05 */
[----:B------:R-:W-:Y:S01]  /*56b0*/  IMAD R25, R0, R7, R25 ;  /* 0x0000000700197224 */ /* 0x000fe200078e0219 */
[----:B------:R-:W-:Y:S01]  /*56c0*/  LOP3.LUT R7, R2, 0x1d4, RZ, 0xfc, !PT ;  /* 0x000001d402077812 */ /* 0x000fe200078efcff */
[----:B------:R-:W-:Y:S01]  /*56d0*/  IMAD R23, R0, R5, R23 ;  /* 0x0000000500177224 */ /* 0x000fe200078e0217 */
[----:B------:R-:W-:Y:S01]  /*56e0*/  LOP3.LUT R5, R2, 0x1cc, RZ, 0xfc, !PT ;  /* 0x000001cc02057812 */ /* 0x000fe200078efcff */
[C---:B------:R-:W-:Y:S01]  /*56f0*/  IMAD R27, R0.reuse, R6, R27 ;  /* 0x00000006001b7224 */ /* 0x040fe200078e021b */
[C---:B------:R-:W-:Y:S01]  /*5700*/  ISETP.GT.U32.AND P2, PT, R0.reuse, R25, PT ;  /* 0x000000190000720c */ /* 0x040fe20003f44070 */
[----:B------:R-:W-:Y:S01]  /*5710*/  @!P4 IMAD.IADD R147, R147, 0x1, -R0 ;  /* 0x000000019393c824 */ /* 0x000fe200078e0a00 */
[----:B------:R-:W-:Y:S01]  /*5720*/  IABS R145, R5 ;  /* 0x0000000500917213 */ /* 0x000fe20000000000 */
[----:B------:R-:W-:Y:S01]  /*5730*/  IMAD.HI.U32 R6, R3, R143, RZ ;  /* 0x0000008f03067227 */ /* 0x000fe200078e00ff */
[----:B------:R-:W-:-:S02]  /*5740*/  ISETP.GT.U32.AND P5, PT, R0, R27, PT ;  /* 0x0000001b0000720c */ /* 0x000fc40003fa4070 */
[----:B------:R-:W-:Y:S01]  /*5750*/  ISETP.GE.AND P4, PT, R5, RZ, PT ;  /* 0x000000ff0500720c */ /* 0x000fe20003f86270 */
[----:B------:R-:W-:Y:S01]  /*5760*/  @!P3 IMAD.MOV R147, RZ, RZ, -R147 ;  /* 0x000000ffff93b224 */ /* 0x000fe200078e0a93 */
[----:B------:R-:W-:Y:S01]  /*5770*/  ISETP.GT.U32.AND P3, PT, R0, R23, PT ;  /* 0x000000170000720c */ /* 0x000fe20003f64070 */
[----:B------:R-:W-:Y:S01]  /*5780*/  IMAD.MOV R6, RZ, RZ, -R6 ;  /* 0x000000ffff067224 */ /* 0x000fe200078e0a06 */
[----:B------:R-:W-:Y:S01]  /*5790*/  IABS R141, R7 ;  /* 0x00000007008d7213 */ /* 0x000fe20000000000 */
[----:B------:R-:W-:-:S04]  /*57a0*/  IMAD.HI.U32 R5, R3, R145, RZ ;  /* 0x0000009103057227 */ /* 0x000fc800078e00ff */
[--C-:B------:R-:W-:Y:S02]  /*57b0*/  @!P2 IMAD.IADD R25, R25, 0x1, -R0.reuse ;  /* 0x000000011919a824 */ /* 0x100fe400078e0a00 */
[----:B------:R-:W-:Y:S01]  /*57c0*/  IMAD R143, R0, R6, R143 ;  /* 0x00000006008f7224 */ /* 0x000fe200078e028f */
[----:B------:R-:W-:Y:S01]  /*57d0*/  LOP3.LUT R6, R2, 0x1d0, RZ, 0xfc, !PT ;  /* 0x000001d002067812 */ /* 0x000fe200078efcff */
[----:B------:R-:W-:Y:S01]  /*57e0*/  @!P6 IMAD.MOV R29, RZ, RZ, -R29 ;  /* 0x000000ffff1de224 */ /* 0x000fe200078e0a1d */
[C---:B------:R-:W-:Y:S01]  /*57f0*/  ISETP.GT.U32.AND P2, PT, R0.reuse, R25, PT ;  /* 0x000000190000720c */ /* 0x040fe20003f44070 */
[--C-:B------:R-:W-:Y:S01]  /*5800*/  @!P3 IMAD.IADD R23, R23, 0x1, -R0.reuse ;  /* 0x000000011717b824 */ /* 0x100fe200078e0a00 */
[C---:B------:R-:W-:Y:S01]  /*5810*/  ISETP.GT.U32.AND P6, PT, R0.reuse, R143, PT ;  /* 0x0000008f0000720c */ /* 0x040fe20003fc4070 */
[----:B------:R-:W-:Y:S01]  /*5820*/  IMAD.MOV R5, RZ, RZ, -R5 ;  /* 0x000000ffff057224 */ /* 0x000fe200078e0a05 */
[----:B------:R-:W-:Y:S01]  /*5830*/  IABS R21, R6 ;  /* 0x0000000600157213 */ /* 0x000fe20000000000 */
[----:B------:R-:W-:Y:S01]  /*5840*/  @!P5 IMAD.IADD R27, R27, 0x1, -R0 ;  /* 0x000000011b1bd824 */ /* 0x000fe200078e0a00 */
[C---:B------:R-:W-:Y:S01]  /*5850*/  ISETP.GT.U32.AND P3, PT, R0.reuse, R23, PT ;  /* 0x000000170000720c */ /* 0x040fe20003f64070 */
[----:B------:R-:W-:-:S02]  /*5860*/  IMAD R145, R0, R5, R145 ;  /* 0x0000000500917224 */ /* 0x000fc400078e0291 */
[----:B------:R-:W-:Y:S01]  /*5870*/  @!P0 IMAD.MOV R149, RZ, RZ, -R149 ;  /* 0x000000ffff958224 */ /* 0x000fe200078e0a95 */
[----:B------:R-:W-:Y:S01]  /*5880*/  ISETP.GT.U32.AND P5, PT, R0, R27, PT ;  /* 0x0000001b0000720c */ /* 0x000fe20003fa4070 */
[----:B------:R-:W-:Y:S01]  /*5890*/  IMAD.HI.U32 R5, R3, R139, RZ ;  /* 0x0000008b03057227 */ /* 0x000fe200078e00ff */
[----:B------:R-:W-:-:S03]  /*58a0*/  ISETP.GE.AND P0, PT, R10, RZ, PT ;  /* 0x000000ff0a00720c */ /* 0x000fc60003f06270 */
[----:B------:R-:W-:Y:S01]  /*58b0*/  @!P2 IMAD.IADD R25, R25, 0x1, -R0 ;  /* 0x000000011919a824 */ /* 0x000fe200078e0a00 */
[----:B------:R-:W-:Y:S01]  /*58c0*/  ISETP.GE.AND P2, PT, R6, RZ, PT ;  /* 0x000000ff0600720c */ /* 0x000fe20003f46270 */
[----:B------:R-:W-:-:S04]  /*58d0*/  IMAD.HI.U32 R6, R3, R21, RZ ;  /* 0x0000001503067227 */ /* 0x000fc800078e00ff */
[--C-:B------:R-:W-:Y:S01]  /*58e0*/  @!P3 IMAD.IADD R23, R23, 0x1, -R0.reuse ;  /* 0x000000011717b824 */ /* 0x100fe200078e0a00 */
[C---:B------:R-:W-:Y:S01]  /*58f0*/  ISETP.GT.U32.AND P3, PT, R0.reuse, R145, PT ;  /* 0x000000910000720c */ /* 0x040fe20003f64070 */
[----:B------:R-:W-:Y:S02]  /*5900*/  @!P6 IMAD.IADD R143, R143, 0x1, -R0 ;  /* 0x000000018f8fe824 */ /* 0x000fe400078e0a00 */
[----:B------:R-:W-:Y:S02]  /*5910*/  IMAD.MOV R6, RZ, RZ, -R6 ;  /* 0x000000ffff067224 */ /* 0x000fe400078e0a06 */
[----:B------:R-:W-:Y:S01]  /*5920*/  @!P5 IMAD.IADD R27, R27, 0x1, -R0 ;  /* 0x000000011b1bd824 */ /* 0x000fe200078e0a00 */
[C---:B------:R-:W-:Y:S01]  /*5930*/  ISETP.GT.U32.AND P6, PT, R0.reuse, R143, PT ;  /* 0x0000008f0000720c */ /* 0x040fe20003fc4070 */
[----:B------:R-:W-:Y:S01]  /*5940*/  IMAD R21, R0, R6, R21 ;  /* 0x0000000600157224 */ /* 0x000fe200078e0215 */
[----:B------:R-:W-:Y:S01]  /*5950*/  ISETP.GE.AND P5, PT, R9, RZ, PT ;  /* 0x000000ff0900720c */ /* 0x000fe20003fa6270 */
[----:B------:R-:W-:Y:S01]  /*5960*/  @!P1 IMAD.MOV R27, RZ, RZ, -R27 ;  /* 0x000000ffff1b9224 */ /* 0x000fe200078e0a1b */
[----:B------:R-:W-:Y:S01]  /*5970*/  ISETP.GE.AND P1, PT, R11, RZ, PT ;  /* 0x000000ff0b00720c */ /* 0x000fe20003f26270 */
[----:B------:R-:W-:-:S04]  /*5980*/  IMAD.HI.U32 R9, R3, R19, RZ ;  /* 0x0000001303097227 */ /* 0x000fc800078e00ff */
[--C-:B------:R-:W-:Y:S01]  /*5990*/  @!P3 IMAD.IADD R145, R145, 0x1, -R0.reuse ;  /* 0x000000019191b824 */ /* 0x100fe200078e0a00 */
[----:B------:R-:W-:Y:S01]  /*59a0*/  ISETP.GT.U32.AND P3, PT, R0, R21, PT ;  /* 0x000000150000720c */ /* 0x000fe20003f64070 */
[----:B------:R-:W-:Y:S02]  /*59b0*/  IMAD.MOV R9, RZ, RZ, -R9 ;  /* 0x000000ffff097224 */ /* 0x000fe400078e0a09 */
[----:B------:R-:W-:Y:S01]  /*59c0*/  @!P6 IMAD.IADD R143, R143, 0x1, -R0 ;  /* 0x000000018f8fe824 */ /* 0x000fe200078e0a00 */
[----:B------:R-:W-:Y:S01]  /*59d0*/  ISETP.GE.AND P6, PT, R7, RZ, PT ;  /* 0x000000ff0700720c */ /* 0x000fe20003fc6270 */
[----:B------:R-:W-:-:S04]  /*59e0*/  IMAD.HI.U32 R7, R3, R141, RZ ;  /* 0x0000008d03077227 */ /* 0x000fc800078e00ff */
[----:B------:R-:W-:Y:S02]  /*59f0*/  IMAD.MOV R7, RZ, RZ, -R7 ;  /* 0x000000ffff077224 */ /* 0x000fe400078e0a07 */
[----:B------:R-:W-:Y:S02]  /*5a00*/  @!P5 IMAD.MOV R25, RZ, RZ, -R25 ;  /* 0x000000ffff19d224 */ /* 0x000fe400078e0a19 */
[----:B------:R-:W-:Y:S01]  /*5a10*/  @!P3 IMAD.IADD R21, R21, 0x1, -R0 ;  /* 0x000000011515b824 */ /* 0x000fe200078e0a00 */
[C---:B------:R-:W-:Y:S01]  /*5a20*/  ISETP.GT.U32.AND P3, PT, R0.reuse, R145, PT ;  /* 0x000000910000720c */ /* 0x040fe20003f64070 */
[C---:B------:R-:W-:Y:S02]  /*5a30*/  IMAD R141, R0.reuse, R7, R141 ;  /* 0x00000007008d7224 */ /* 0x040fe400078e028d */
[----:B------:R-:W-:Y:S01]  /*5a40*/  IMAD.HI.U32 R6, R3, R17, RZ ;  /* 0x0000001103067227 */ /* 0x000fe200078e00ff */
[----:B------:R-:W-:-:S03]  /*5a50*/  ISETP.GT.U32.AND P5, PT, R0, R21, PT ;  /* 0x000000150000720c */ /* 0x000fc60003fa4070 */
[----:B------:R-:W-:Y:S02]  /*5a60*/  IMAD.MOV R5, RZ, RZ, -R5 ;  /* 0x000000ffff057224 */ /* 0x000fe400078e0a05 */
[----:B------:R-:W-:Y:S01]  /*5a70*/  @!P0 IMAD.MOV R143, RZ, RZ, -R143 ;  /* 0x000000ffff8f8224 */ /* 0x000fe200078e0a8f */
[----:B------:R-:W-:Y:S01]  /*5a80*/  ISETP.GT.U32.AND P0, PT, R0, R141, PT ;  /* 0x0000008d0000720c */ /* 0x000fe20003f04070 */
[----:B------:R-:W-:-:S04]  /*5a90*/  IMAD.HI.U32 R7, R3, R15, RZ ;  /* 0x0000000f03077227 */ /* 0x000fc800078e00ff */
[C---:B------:R-:W-:Y:S02]  /*5aa0*/  IMAD R19, R0.reuse, R9, R19 ;  /* 0x0000000900137224 */ /* 0x040fe400078e0213 */
[----:B------:R-:W-:Y:S02]  /*5ab0*/  IMAD.MOV R6, RZ, RZ, -R6 ;  /* 0x000000ffff067224 */ /* 0x000fe400078e0a06 */
[----:B------:R-:W-:Y:S01]  /*5ac0*/  IMAD R139, R0, R5, R139 ;  /* 0x00000005008b7224 */ /* 0x000fe200078e028b */
[----:B------:R-:W-:Y:S01]  /*5ad0*/  LOP3.LUT R5, R2, 0x1f8, RZ, 0xfc, !PT ;  /* 0x000001f802057812 */ /* 0x000fe200078efcff */
[----:B------:R-:W-:Y:S02]  /*5ae0*/  IMAD.MOV R7, RZ, RZ, -R7 ;  /* 0x000000ffff077224 */ /* 0x000fe400078e0a07 */
[----:B------:R-:W-:Y:S01]  /*5af0*/  IMAD R17, R0, R6, R17 ;  /* 0x0000000600117224 */ /* 0x000fe200078e0211 */
[----:B------:R-:W-:Y:S01]  /*5b00*/  LOP3.LUT R6, R2, 0x1f0, RZ, 0xfc, !PT ;  /* 0x000001f002067812 */ /* 0x000fe200078efcff */
[----:B------:R-:W-:Y:S01]  /*5b10*/  @!P1 IMAD.MOV R23, RZ, RZ, -R23 ;  /* 0x000000ffff179224 */ /* 0x000fe200078e0a17 */
[C---:B------:R-:W-:Y:S01]  /*5b20*/  ISETP.GT.U32.AND P1, PT, R0.reuse, R19, PT ;  /* 0x000000130000720c */ /* 0x040fe20003f24070 */
[----:B------:R-:W-:Y:S01]  /*5b30*/  @!P3 IMAD.IADD R145, R145, 0x1, -R0 ;  /* 0x000000019191b824 */ /* 0x000fe200078e0a00 */
[----:B------:R-:W-:Y:S01]  /*5b40*/  ISETP.GT.U32.AND P3, PT, R0, R139, PT ;  /* 0x0000008b0000720c */ /* 0x000fe20003f64070 */
[----:B------:R-:W-:-:S04]  /*5b50*/  IMAD.HI.U32 R9, R3, R137, RZ ;  /* 0x0000008903097227 */ /* 0x000fc800078e00ff */
[C---:B------:R-:W-:Y:S01]  /*5b60*/  IMAD R15, R0.reuse, R7, R15 ;  /* 0x00000007000f7224 */ /* 0x040fe200078e020f */
[----:B------:R-:W-:Y:S01]  /*5b70*/  IABS R7, R5 ;  /* 0x0000000500077213 */ /* 0x000fe20000000000 */
[----:B------:R-:W-:Y:S01]  /*5b80*/  @!P5 IMAD.IADD R21, R21, 0x1, -R0 ;  /* 0x000000011515d824 */ /* 0x000fe200078e0a00 */
[----:B------:R-:W-:Y:S01]  /*5b90*/  ISETP.GT.U32.AND P5, PT, R0, R17, PT ;  /* 0x000000110000720c */ /* 0x000fe20003fa4070 */
[----:B------:R-:W-:-:S04]  /*5ba0*/  IMAD.HI.U32 R10, R3, R13, RZ ;  /* 0x0000000d030a7227 */ /* 0x000fc800078e00ff */
[----:B------:R-:W-:Y:S02]  /*5bb0*/  IMAD.MOV R9, RZ, RZ, -R9 ;  /* 0x000000ffff097224 */ /* 0x000fe400078e0a09 */
[----:B------:R-:W-:Y:S01]  /*5bc0*/  @!P0 IMAD.IADD R141, R141, 0x1, -R0 ;  /* 0x000000018d8d8824 */ /* 0x000fe200078e0a00 */
[C---:B------:R-:W-:Y:S01]  /*5bd0*/  ISETP.GT.U32.AND P0, PT, R0.reuse, R15, PT ;  /* 0x0000000f0000720c */ /* 0x040fe20003f04070 */
[----:B------:R-:W-:Y:S02]  /*5be0*/  IMAD.MOV R10, RZ, RZ, -R10 ;  /* 0x000000ffff0a7224 */ /* 0x000fe400078e0a0a */
[C---:B------:R-:W-:Y:S01]  /*5bf0*/  IMAD R137, R0.reuse, R9, R137 ;  /* 0x0000000900897224 */ /* 0x040fe200078e0289 */
[----:B------:R-:W-:Y:S01]  /*5c00*/  IABS R9, R6 ;  /* 0x0000000600097213 */ /* 0x000fe20000000000 */
[--C-:B------:R-:W-:Y:S01]  /*5c10*/  @!P1 IMAD.IADD R19, R19, 0x1, -R0.reuse ;  /* 0x0000000113139824 */ /* 0x100fe200078e0a00 */
[----:B------:R-:W-:Y:S01]  /*5c20*/  ISETP.GT.U32.AND P1, PT, R0, R141, PT ;  /* 0x0000008d0000720c */ /* 0x000fe20003f24070 */
[----:B------:R-:W-:-:S02]  /*5c30*/  @!P3 IMAD.IADD R139, R139, 0x1, -R0 ;  /* 0x000000018b8bb824 */ /* 0x000fc400078e0a00 */
[----:B------:R-:W-:Y:S01]  /*5c40*/  IMAD R13, R0, R10, R13 ;  /* 0x0000000a000d7224 */ /* 0x000fe200078e020d */
[----:B------:R-:W-:Y:S01]  /*5c50*/  LOP3.LUT R10, R2, 0x1f4, RZ, 0xfc, !PT ;  /* 0x000001f4020a7812 */ /* 0x000fe200078efcff */
[----:B------:R-:W-:Y:S01]  /*5c60*/  IMAD.HI.U32 R2, R3, R9, RZ ;  /* 0x0000000903027227 */ /* 0x000fe200078e00ff */
[C---:B------:R-:W-:Y:S02]  /*5c70*/  ISETP.GT.U32.AND P3, PT, R0.reuse, R19, PT ;  /* 0x000000130000720c */ /* 0x040fe40003f64070 */
[----:B------:R-:W-:Y:S01]  /*5c80*/  IABS R11, R10 ;  /* 0x0000000a000b7213 */ /* 0x000fe20000000000 */
[----:B------:R-:W-:Y:S01]  /*5c90*/  @!P5 IMAD.IADD R17, R17, 0x1, -R0 ;  /* 0x000000011111d824 */ /* 0x000fe200078e0a00 */
[----:B------:R-:W-:Y:S01]  /*5ca0*/  ISETP.GT.U32.AND P5, PT, R0, R139, PT ;  /* 0x0000008b0000720c */ /* 0x000fe20003fa4070 */
[----:B------:R-:W-:Y:S02]  /*5cb0*/  IMAD.MOV R2, RZ, RZ, -R2 ;  /* 0x000000ffff027224 */ /* 0x000fe400078e0a02 */
[----:B------:R-:W-:-:S02]  /*5cc0*/  @!P0 IMAD.IADD R15, R15, 0x1, -R0 ;  /* 0x000000010f0f8824 */ /* 0x000fc400078e0a00 */
[C---:B------:R-:W-:Y:S02]  /*5cd0*/  IMAD R9, R0.reuse, R2, R9 ;  /* 0x0000000200097224 */ /* 0x040fe400078e0209 */
[----:B------:R-:W-:Y:S01]  /*5ce0*/  IMAD.HI.U32 R2, R3, R11, RZ ;  /* 0x0000000b03027227 */ /* 0x000fe200078e00ff */
[----:B------:R-:W-:-:S03]  /*5cf0*/  ISETP.GT.U32.AND P0, PT, R0, R15, PT ;  /* 0x0000000f0000720c */ /* 0x000fc60003f04070 */
[----:B------:R-:W-:-:S04]  /*5d00*/  IMAD.HI.U32 R3, R3, R7, RZ ;  /* 0x0000000703037227 */ /* 0x000fc800078e00ff */
[----:B------:R-:W-:Y:S01]  /*5d10*/  @!P4 IMAD.MOV R145, RZ, RZ, -R145 ;  /* 0x000000ffff91c224 */ /* 0x000fe200078e0a91 */
[C---:B------:R-:W-:Y:S01]  /*5d20*/  ISETP.GT.U32.AND P4, PT, R0.reuse, R17, PT ;  /* 0x000000110000720c */ /* 0x040fe20003f84070 */
[----:B------:R-:W-:Y:S02]  /*5d30*/  IMAD.MOV R3, RZ, RZ, -R3 ;  /* 0x000000ffff037224 */ /* 0x000fe400078e0a03 */
[--C-:B------:R-:W-:Y:S01]  /*5d40*/  @!P3 IMAD.IADD R19, R19, 0x1, -R0.reuse ;  /* 0x000000011313b824 */ /* 0x100fe200078e0a00 */
[C---:B------:R-:W-:Y:S01]  /*5d50*/  ISETP.GT.U32.AND P3, PT, R0.reuse, R13, PT ;  /* 0x0000000d0000720c */ /* 0x040fe20003f64070 */
[----:B------:R-:W-:Y:S01]  /*5d60*/  @!P5 IMAD.IADD R139, R139, 0x1, -R0 ;  /* 0x000000018b8bd824 */ /* 0x000fe200078e0a00 */
[C---:B------:R-:W-:Y:S01]  /*5d70*/  ISETP.GT.U32.AND P5, PT, R0.reuse, R9, PT ;  /* 0x000000090000720c */ /* 0x040fe20003fa4070 */
[----:B------:R-:W-:Y:S02]  /*5d80*/  IMAD.MOV R2, RZ, RZ, -R2 ;  /* 0x000000ffff027224 */ /* 0x000fe400078e0a02 */
[----:B------:R-:W-:Y:S01]  /*5d90*/  IMAD R7, R0, R3, R7 ;  /* 0x0000000300077224 */ /* 0x000fe200078e0207 */
[----:B------:R-:W-:Y:S01]  /*5da0*/  LOP3.LUT R3, R40, 0x60, RZ, 0xc0, !PT ;  /* 0x0000006028037812 */ /* 0x000fe200078ec0ff */
[----:B------:R-:W-:-:S02]  /*5db0*/  IMAD R11, R0, R2, R11 ;  /* 0x00000002000b7224 */ /* 0x000fc400078e020b */
[--C-:B------:R-:W-:Y:S01]  /*5dc0*/  @!P0 IMAD.IADD R15, R15, 0x1, -R0.reuse ;  /* 0x000000010f0f8824 */ /* 0x100fe200078e0a00 */
[C---:B------:R-:W-:Y:S01]  /*5dd0*/  ISETP.GT.U32.AND P0, PT, R0.reuse, R7, PT ;  /* 0x000000070000720c */ /* 0x040fe20003f04070 */
[--C-:B------:R-:W-:Y:S01]  /*5de0*/  @!P1 IMAD.IADD R141, R141, 0x1, -R0.reuse ;  /* 0x000000018d8d9824 */ /* 0x100fe200078e0a00 */
[C---:B------:R-:W-:Y:S01]  /*5df0*/  ISETP.GT.U32.AND P1, PT, R0.reuse, R137, PT ;  /* 0x000000890000720c */ /* 0x040fe20003f24070 */
[--C-:B------:R-:W-:Y:S01]  /*5e00*/  @!P4 IMAD.IADD R17, R17, 0x1, -R0.reuse ;  /* 0x000000011111c824 */ /* 0x100fe200078e0a00 */
[----:B------:R-:W-:Y:S01]  /*5e10*/  ISETP.GT.U32.AND P4, PT, R0, R11, PT ;  /* 0x0000000b0000720c */ /* 0x000fe20003f84070 */
[--C-:B------:R-:W-:Y:S01]  /*5e20*/  @!P3 IMAD.IADD R13, R13, 0x1, -R0.reuse ;  /* 0x000000010d0db824 */ /* 0x100fe200078e0a00 */
[----:B------:R-:W-:Y:S01]  /*5e30*/  ISETP.GE.AND P3, PT, R20, RZ, PT ;  /* 0x000000ff1400720c */ /* 0x000fe20003f66270 */
[--C-:B------:R-:W-:Y:S01]  /*5e40*/  @!P5 IMAD.IADD R9, R9, 0x1, -R0.reuse ;  /* 0x000000010909d824 */ /* 0x100fe200078e0a00 */
[----:B------:R-:W-:Y:S01]  /*5e50*/  ISETP.GE.AND P5, PT, R22, RZ, PT ;  /* 0x000000ff1600720c */ /* 0x000fe20003fa6270 */
[----:B------:R-:W-:Y:S01]  /*5e60*/  IMAD.U32 R2, RZ, RZ, UR6 ;  /* 0x00000006ff027e24 */ /* 0x000fe2000f8e00ff */
[----:B------:R-:W-:Y:S01]  /*5e70*/  R2UR UR49, R3 ;  /* 0x00000000033172ca */ /* 0x000fe200000e0000 */
[----:B------:R-:W-:Y:S01]  /*5e80*/  @!P2 IMAD.MOV R21, RZ, RZ, -R21 ;  /* 0x000000ffff15a224 */ /* 0x000fe200078e0a15 */
[----:B------:R-:W2:Y:S01]  /*5e90*/  LDC R3, c[0x0][0x230] ;  /* 0x00008c00ff037b82 */ /* 0x000ea20000000800 */
[--C-:B------:R-:W-:Y:S01]  /*5ea0*/  @!P0 IMAD.IADD R7, R7, 0x1, -R0.reuse ;  /* 0x0000000107078824 */ /* 0x100fe200078e0a00 */
[----:B------:R-:W-:Y:S01]  /*5eb0*/  ISETP.GE.AND P0, PT, R24, RZ, PT ;  /* 0x000000ff1800720c */ /* 0x000fe20003f06270 */
[--C-:B------:R-:W-:Y:S01]  /*5ec0*/  @!P1 IMAD.IADD R137, R137, 0x1, -R0.reuse ;  /* 0x0000000189899824 */ /* 0x100fe200078e0a00 */
[----:B------:R-:W-:Y:S01]  /*5ed0*/  ISETP.GE.AND P1, PT, R18, RZ, PT ;  /* 0x000000ff1200720c */ /* 0x000fe20003f26270 */
[--C-:B------:R-:W-:Y:S01]  /*5ee0*/  @!P4 IMAD.IADD R11, R11, 0x1, -R0.reuse ;  /* 0x000000010b0bc824 */ /* 0x100fe200078e0a00 */
[----:B------:R-:W-:Y:S01]  /*5ef0*/  ISETP.GE.AND P4, PT, R146, UR7, PT ;  /* 0x0000000792007c0c */ /* 0x000fe2000bf86270 */
[----:B------:R-:W-:Y:S01]  /*5f00*/  @!P6 IMAD.MOV R141, RZ, RZ, -R141 ;  /* 0x000000ffff8de224 */ /* 0x000fe200078e0a8d */
[----:B------:R-:W-:Y:S01]  /*5f10*/  ISETP.GT.U32.AND P2, PT, R0, R137, PT ;  /* 0x000000890000720c */ /* 0x000fe20003f44070 */
[----:B------:R-:W-:Y:S01]  /*5f20*/  @!P3 IMAD.MOV R139, RZ, RZ, -R139 ;  /* 0x000000ffff8bb224 */ /* 0x000fe200078e0a8b */
[----:B------:R-:W-:Y:S01]  /*5f30*/  SEL R2, R2, RZ, !P4 ;  /* 0x000000ff02027207 */ /* 0x000fe20006000000 */
[----:B------:R-:W-:Y:S01]  /*5f40*/  @!P5 IMAD.MOV R17, RZ, RZ, -R17 ;  /* 0x000000ffff11d224 */ /* 0x000fe200078e0a11 */
[C---:B------:R-:W-:Y:S01]  /*5f50*/  ISETP.GT.U32.AND P4, PT, R0.reuse, R13, PT ;  /* 0x0000000d0000720c */ /* 0x040fe20003f84070 */
[----:B------:R-:W-:Y:S01]  /*5f60*/  ULDC UR7, c[0x0][0x240] ;  /* 0x0000900000077ab9 */ /* 0x000fe20000000800 */
[C---:B------:R-:W-:Y:S01]  /*5f70*/  ISETP.GT.U32.AND P6, PT, R0.reuse, R9, PT ;  /* 0x000000090000720c */ /* 0x040fe20003fc4070 */
[----:B------:R-:W-:Y:S01]  /*5f80*/  @!P0 IMAD.MOV R15, RZ, RZ, -R15 ;  /* 0x000000ffff0f8224 */ /* 0x000fe200078e0a0f */
[C---:B------:R-:W-:Y:S01]  /*5f90*/  ISETP.GT.U32.AND P3, PT, R0.reuse, R11, PT ;  /* 0x0000000b0000720c */ /* 0x040fe20003f64070 */
[----:B------:R-:W-:Y:S01]  /*5fa0*/  @!P1 IMAD.MOV R19, RZ, RZ, -R19 ;  /* 0x000000ffff139224 */ /* 0x000fe200078e0a13 */
[----:B------:R-:W-:Y:S01]  /*5fb0*/  ISETP.GT.U32.AND P5, PT, R0, R7, PT ;  /* 0x000000070000720c */ /* 0x000fe20003fa4070 */
[----:B------:R-:W3:Y:S01]  /*5fc0*/  S2UR UR6, SR_CgaCtaId ;  /* 0x00000000000679c3 */ /* 0x000ee20000008800 */
[----:B------:R-:W-:Y:S01]  /*5fd0*/  ISETP.GE.AND P0, PT, R26, RZ, PT ;  /* 0x000000ff1a00720c */ /* 0x000fe20003f06270 */
[----:B------:R-:W-:Y:S01]  /*5fe0*/  @!P2 IMAD.IADD R137, R137, 0x1, -R0 ;  /* 0x000000018989a824 */ /* 0x000fe200078e0a00 */
[----:B------:R-:W-:-:S02]  /*5ff0*/  ISETP.GE.AND P2, PT, R28, RZ, PT ;  /* 0x000000ff1c00720c */ /* 0x000fc40003f46270 */
[----:B------:R-:W-:Y:S01]  /*6000*/  ISETP.NE.U32.AND P1, PT, R2, RZ, PT ;  /* 0x000000ff0200720c */ /* 0x000fe20003f25070 */
[--C-:B------:R-:W-:Y:S01]  /*6010*/  @!P4 IMAD.IADD R13, R13, 0x1, -R0.reuse ;  /* 0x000000010d0dc824 */ /* 0x100fe200078e0a00 */
[----:B------:R-:W-:Y:S01]  /*6020*/  ISETP.GE.AND P4, PT, R6, RZ, PT ;  /* 0x000000ff0600720c */ /* 0x000fe20003f86270 */
[--C-:B------:R-:W-:Y:S01]  /*6030*/  @!P6 IMAD.IADD R9, R9, 0x1, -R0.reuse ;  /* 0x000000010909e824 */ /* 0x100fe200078e0a00 */
[----:B------:R-:W-:Y:S01]  /*6040*/  ISETP.GE.AND P6, PT, R10, RZ, PT ;  /* 0x000000ff0a00720c */ /* 0x000fe20003fc6270 */
[--C-:B------:R-:W-:Y:S01]  /*6050*/  @!P3 IMAD.IADD R11, R11, 0x1, -R0.reuse ;  /* 0x000000010b0bb824 */ /* 0x100fe200078e0a00 */
[----:B------:R-:W-:Y:S01]  /*6060*/  LOP3.LUT R10, RZ, R32, RZ, 0x33, !PT ;  /* 0x00000020ff0a7212 */ /* 0x000fe200078e33ff */
[----:B------:R-:W-:Y:S01]  /*6070*/  @!P5 IMAD.IADD R7, R7, 0x1, -R0 ;  /* 0x000000010707d824 */ /* 0x000fe200078e0a00 */
[----:B------:R-:W4:Y:S01]  /*6080*/  LDC R6, c[0x0][0x230] ;  /* 0x00008c00ff067b82 */ /* 0x000f220000000800 */
[----:B------:R-:W-:Y:S01]  /*6090*/  @!P0 IMAD.MOV R137, RZ, RZ, -R137 ;  /* 0x000000ffff898224 */ /* 0x000fe200078e0a89 */
[----:B------:R-:W-:Y:S01]  /*60a0*/  ISETP.NE.AND P0, PT, R32, RZ, PT ;  /* 0x000000ff2000720c */ /* 0x000fe20003f05270 */
[----:B------:R-:W-:Y:S01]  /*60b0*/  @!P2 IMAD.MOV R13, RZ, RZ, -R13 ;  /* 0x000000ffff0da224 */ /* 0x000fe200078e0a0d */
[----:B------:R-:W-:Y:S01]  /*60c0*/  ISETP.GE.AND P5, PT, R30, RZ, PT ;  /* 0x000000ff1e00720c */ /* 0x000fe20003fa6270 */
[----:B--2---:R-:W-:Y:S01]  /*60d0*/  VIADD R3, R3, 0xfffffffe ;  /* 0xfffffffe03037836 */ /* 0x004fe20000000000 */
[C---:B------:R-:W-:Y:S01]  /*60e0*/  SEL R92, R10.reuse, R81, !P0 ;  /* 0x000000510a5c7207 */ /* 0x040fe20004000000 */
[----:B------:R-:W-:Y:S01]  /*60f0*/  @!P4 IMAD.MOV R9, RZ, RZ, -R9 ;  /* 0x000000ffff09c224 */ /* 0x000fe200078e0a09 */
[----:B------:R-:W2:Y:S01]  /*6100*/  LDC R0, c[0x0][0x230] ;  /* 0x00008c00ff007b82 */ /* 0x000ea20000000800 */
[----:B------:R-:W-:Y:S01]  /*6110*/  SEL R82, R10, R163, !P0 ;  /* 0x000000a30a527207 */ /* 0x000fe20004000000 */
[----:B------:R-:W-:Y:S01]  /*6120*/  IMAD.SHL.U32 R163, R216, 0x4, RZ ;  /* 0x00000004d8a37824 */ /* 0x000fe200078e00ff */
[----:B------:R-:W-:Y:S01]  /*6130*/  ISETP.NE.AND P2, PT, R138, RZ, PT ;  /* 0x000000ff8a00720c */ /* 0x000fe20003f45270 */
[----:B------:R-:W-:Y:S01]  /*6140*/  @!P6 IMAD.MOV R11, RZ, RZ, -R11 ;  /* 0x000000ffff0be224 */ /* 0x000fe200078e0a0b */
[----:B------:R-:W-:Y:S01]  /*6150*/  SEL R81, R10, R165, !P0 ;  /* 0x000000a50a517207 */ /* 0x000fe20004000000 */
[----:B------:R-:W-:Y:S01]  /*6160*/  IMAD.SHL.U32 R165, R216, 0x2, RZ ;  /* 0x00000002d8a57824 */ /* 0x000fe200078e00ff */
[----:B------:R-:W-:Y:S01]  /*6170*/  SEL R18, R10, R139, !P0 ;  /* 0x0000008b0a127207 */ /* 0x000fe20004000000 */
[----:B------:R-:W-:Y:S01]  /*6180*/  IMAD R139, R216, 0xc, RZ ;  /* 0x0000000cd88b7824 */ /* 0x000fe200078e02ff */
[----:B------:R-:W-:Y:S01]  /*6190*/  ISETP.GE.AND P3, PT, R5, RZ, PT ;  /* 0x000000ff0500720c */ /* 0x000fe20003f66270 */
[----:B------:R-:W-:Y:S01]  /*61a0*/  STL [R1+0x7a0], R163 ;  /* 0x0007a0a301007387 */ /* 0x000fe20000100800 */
[----:B------:R-:W-:Y:S01]  /*61b0*/  SEL R84, R10, R161, !P0 ;  /* 0x000000a10a547207 */ /* 0x000fe20004000000 */
[----:B------:R-:W-:Y:S01]  /*61c0*/  IMAD R161, R216, 0x6, RZ ;  /* 0x00000006d8a17824 */ /* 0x000fe200078e02ff */
[----:B-1----:R-:W-:Y:S01]  /*61d0*/  SEL R30, R10, R151, !P0 ;  /* 0x000000970a1e7207 */ /* 0x002fe20004000000 */
[----:B------:R-:W-:Y:S01]  /*61e0*/  STL [R1+0x7f4], R165 ;  /* 0x0007f4a501007387 */ /* 0x000fe20000100800 */
[----:B------:R-:W-:Y:S01]  /*61f0*/  IMAD R151, R216, 0x14, RZ ;  /* 0x00000014d8977824 */ /* 0x000fe200078e02ff */
[C---:B------:R-:W-:Y:S01]  /*6200*/  SEL R88, R10.reuse, R85, !P0 ;  /* 0x000000550a587207 */ /* 0x040fe20004000000 */
[----:B------:R-:W-:Y:S01]  /*6210*/  @!P5 IMAD.MOV R251, RZ, RZ, -R251 ;  /* 0x000000fffffbd224 */ /* 0x000fe200078e0afb */
[C---:B------:R-:W-:Y:S01]  /*6220*/  SEL R26, R10.reuse, R147, !P0 ;  /* 0x000000930a1a7207 */ /* 0x040fe20004000000 */
[----:B------:R-:W-:Y:S01]  /*6230*/  STL [R1+0x7f0], R164 ;  /* 0x0007f0a401007387 */ /* 0x000fe20000100800 */
[----:B------:R-:W-:Y:S01]  /*6240*/  SEL R85, R10, R159, !P0 ;  /* 0x0000009f0a557207 */ /* 0x000fe20004000000 */
[----:B------:R-:W-:Y:S01]  /*6250*/  IMAD R147, R216, 0x18, RZ ;  /* 0x00000018d8937824 */ /* 0x000fe200078e02ff */
[----:B------:R-:W-:Y:S01]  /*6260*/  SEL R24, R10, R143, !P0 ;  /* 0x0000008f0a187207 */ /* 0x000fe20004000000 */
[----:B------:R-:W-:Y:S01]  /*6270*/  STL [R1+0x780], R139 ;  /* 0x0007808b01007387 */ /* 0x000fe20000100800 */
[----:B------:R-:W-:Y:S01]  /*6280*/  IMAD.SHL.U32 R159, R216, 0x8, RZ ;  /* 0x00000008d89f7824 */ /* 0x000fe200078e00ff */
[----:B------:R-:W-:Y:S01]  /*6290*/  SEL R2, R10, R33, !P0 ;  /* 0x000000210a027207 */ /* 0x000fe20004000000 */
[----:B------:R-:W-:Y:S01]  /*62a0*/  IMAD R143, R216, 0x1c, RZ ;  /* 0x0000001cd88f7824 */ /* 0x000fe200078e02ff */
[----:B------:R-:W-:Y:S01]  /*62b0*/  STL [R1+0x7e8], R162 ;  /* 0x0007e8a201007387 */ /* 0x000fe20000100800 */
[----:B------:R-:W-:Y:S01]  /*62c0*/  SEL R86, R10, R157, !P0 ;  /* 0x0000009d0a567207 */ /* 0x000fe20004000000 */
[----:B--2---:R-:W-:Y:S01]  /*62d0*/  VIADD R0, R0, 0xffffffff ;  /* 0xffffffff00007836 */ /* 0x004fe20000000000 */
[----:B------:R-:W-:Y:S01]  /*62e0*/  SEL R33, R10, R16, !P0 ;  /* 0x000000100a217207 */ /* 0x000fe20004000000 */
[----:B------:R-:W-:Y:S01]  /*62f0*/  STL [R1+0x7e0], R161 ;  /* 0x0007e0a101007387 */ /* 0x000fe20000100800 */
[----:B------:R-:W-:Y:S01]  /*6300*/  IMAD R157, R216, 0xa, RZ ;  /* 0x0000000ad89d7824 */ /* 0x000fe200078e02ff */
[----:B------:R-:W-:Y:S01]  /*6310*/  SEL R16, R10, R15, !P0 ;  /* 0x0000000f0a107207 */ /* 0x000fe20004000000 */
[----:B------:R-:W-:Y:S01]  /*6320*/  @!P3 IMAD.MOV R7, RZ, RZ, -R7 ;  /* 0x000000ffff07b224 */ /* 0x000fe200078e0a07 */
[----:B------:R-:W-:Y:S01]  /*6330*/  STL [R1+0x6ec], R151 ;  /* 0x0006ec9701007387 */ /* 0x000fe20000100800 */
[----:B------:R-:W-:Y:S01]  /*6340*/  @!P2 LOP3.LUT R251, RZ, R138, RZ, 0x33, !PT ;  /* 0x0000008afffba212 */ /* 0x000fe200078e33ff */
[----:B------:R-:W-:Y:S01]  /*6350*/  IMAD R138, R216, 0xd, RZ ;  /* 0x0000000dd88a7824 */ /* 0x000fe200078e02ff */
[C---:B------:R-:W-:Y:S01]  /*6360*/  SEL R15, R10.reuse, R137, !P0 ;  /* 0x000000890a0f7207 */ /* 0x040fe20004000000 */
[----:B------:R-:W-:Y:S01]  /*6370*/  STL [R1+0x7d8], R160 ;  /* 0x0007d8a001007387 */ /* 0x000fe20000100800 */
[----:B------:R-:W-:Y:S01]  /*6380*/  SEL R90, R10, R83, !P0 ;  /* 0x000000530a5a7207 */ /* 0x000fe20004000000 */
[----:B------:R-:W-:Y:S01]  /*6390*/  IMAD R137, R216, 0xe, RZ ;  /* 0x0000000ed8897824 */ /* 0x000fe200078e02ff */
[----:B------:R-:W-:Y:S01]  /*63a0*/  SEL R83, R10, R155, !P0 ;  /* 0x0000009b0a537207 */ /* 0x000fe20004000000 */
[----:B------:R-:W-:Y:S01]  /*63b0*/  STL [R1+0x6e4], R147 ;  /* 0x0006e49301007387 */ /* 0x000fe20000100800 */
[----:B------:R-:W-:Y:S01]  /*63c0*/  ISETP.GE.U32.AND P6, PT, R0, 0x7fffffe0, PT ;  /* 0x7fffffe00000780c */ /* 0x000fe20003fc6070 */
[----:B------:R-:W-:Y:S01]  /*63d0*/  IMAD.SHL.U32 R155, R216, 0x10, RZ ;  /* 0x00000010d89b7824 */ /* 0x000fe200078e00ff */
[----:B------:R-:W-:Y:S01]  /*63e0*/  SEL R32, R10, R153, !P0 ;  /* 0x000000990a207207 */ /* 0x000fe20004000000 */
[----:B------:R-:W-:Y:S01]  /*63f0*/  STL [R1+0x7d0], R159 ;  /* 0x0007d09f01007387 */ /* 0x000fe20000100800 */
[----:B------:R-:W-:Y:S01]  /*6400*/  IMAD R0, R146, R217, RZ ;  /* 0x000000d992007224 */ /* 0x000fe200078e02ff */
[C---:B------:R-:W-:Y:S01]  /*6410*/  SEL R252, R10.reuse, R35, !P0 ;  /* 0x000000230afc7207 */ /* 0x040fe20004000000 */
[----:B------:R-:W-:Y:S01]  /*6420*/  IMAD R251, R251, UR5, RZ ;  /* 0x00000005fbfb7c24 */ /* 0x000fe2000f8e02ff */
[----:B------:R-:W-:Y:S01]  /*6430*/  STL [R1+0x6dc], R143 ;  /* 0x0006dc8f01007387 */ /* 0x000fe20000100800 */
[----:B------:R-:W-:Y:S01]  /*6440*/  SEL R136, R10, R37, !P0 ;  /* 0x000000250a887207 */ /* 0x000fe20004000000 */
[----:B------:R-:W-:Y:S01]  /*6450*/  IMAD R153, R216, 0x12, RZ ;  /* 0x00000012d8997824 */ /* 0x000fe200078e02ff */
[C---:B------:R-:W-:Y:S01]  /*6460*/  SEL R134, R10.reuse, R39, !P0 ;  /* 0x000000270a867207 */ /* 0x040fe20004000000 */
[----:B------:R-:W-:Y:S01]  /*6470*/  STL [R1+0x7c8], R158 ;  /* 0x0007c89e01007387 */ /* 0x000fe20000100800 */
[----:B------:R-:W-:Y:S01]  /*6480*/  SEL R132, R10, R41, !P0 ;  /* 0x000000290a847207 */ /* 0x000fe20004000000 */
[----:B----4-:R-:W-:Y:S01]  /*6490*/  VIADD R6, R6, 0xfffffffc ;  /* 0xfffffffc06067836 */ /* 0x010fe20000000000 */
[C---:B------:R-:W-:Y:S01]  /*64a0*/  SEL R130, R10.reuse, R43, !P0 ;  /* 0x0000002b0a827207 */ /* 0x040fe20004000000 */
[----:B------:R-:W-:Y:S01]  /*64b0*/  STL [R1+0x7c0], R157 ;  /* 0x0007c09d01007387 */ /* 0x000fe20000100800 */
[C---:B------:R-:W-:Y:S01]  /*64c0*/  SEL R128, R10.reuse, R45, !P0 ;  /* 0x0000002d0a807207 */ /* 0x040fe20004000000 */
[----:B------:R-:W1:Y:S01]  /*64d0*/  LDC R5, c[0x0][0x230] ;  /* 0x00008c00ff057b82 */ /* 0x000e620000000800 */
[C---:B------:R-:W-:Y:S01]  /*64e0*/  SEL R126, R10.reuse, R47, !P0 ;  /* 0x0000002f0a7e7207 */ /* 0x040fe20004000000 */
[----:B------:R-:W-:Y:S01]  /*64f0*/  STL [R1+0x7b8], R140 ;  /* 0x0007b88c01007387 */ /* 0x000fe20000100800 */
[C---:B------:R-:W-:Y:S01]  /*6500*/  SEL R124, R10.reuse, R49, !P0 ;  /* 0x000000310a7c7207 */ /* 0x040fe20004000000 */
[----:B------:R-:W-:Y:S01]  /*6510*/  UMOV UR5, 0x400 ;  /* 0x0000040000057882 */ /* 0x000fe20000000000 */
[C---:B------:R-:W-:Y:S01]  /*6520*/  SEL R122, R10.reuse, R51, !P0 ;  /* 0x000000330a7a7207 */ /* 0x040fe20004000000 */
[----:B------:R-:W-:Y:S01]  /*6530*/  STL [R1+0x7ac], R138 ;  /* 0x0007ac8a01007387 */ /* 0x000fe20000100800 */
[C---:B------:R-:W-:Y:S01]  /*6540*/  SEL R120, R10.reuse, R53, !P0 ;  /* 0x000000350a787207 */ /* 0x040fe20004000000 */
[----:B---3--:R-:W-:Y:S01]  /*6550*/  ULEA UR5, UR6, UR5, 0x18 ;  /* 0x0000000506057291 */ /* 0x008fe2000f8ec03f */
[C---:B------:R-:W-:Y:S01]  /*6560*/  SEL R118, R10.reuse, R55, !P0 ;  /* 0x000000370a767207 */ /* 0x040fe20004000000 */
[----:B------:R-:W-:Y:S01]  /*6570*/  STL [R1+0x744], R137 ;  /* 0x0007448901007387 */ /* 0x000fe20000100800 */
[----:B------:R-:W-:Y:S01]  /*6580*/  SEL R116, R10, R57, !P0 ;  /* 0x000000390a747207 */ /* 0x000fe20004000000 */
[----:B------:R-:W-:Y:S01]  /*6590*/  IMAD R122, R122, UR7, RZ ;  /* 0x000000077a7a7c24 */ /* 0x000fe2000f8e02ff */
        /* <DEDUP_REMOVED lines=10> */
[C---:B------:R-:W-:Y:S01]  /*6640*/  SEL R104, R10.reuse, R69, !P0 ;  /* 0x000000450a687207 */ /* 0x040fe20004000000 */
[----:B-1----:R-:W-:Y:S01]  /*6650*/  VIADD R5, R5, 0xfffffffd ;  /* 0xfffffffd05057836 */ /* 0x002fe20000000000 */
        /* <DEDUP_REMOVED lines=32> */
[C---:B------:R-:W-:Y:S01]  /*6860*/  SEL R117, R10.reuse, R117, !P0 ;  /* 0x000000750a757207 */ /* 0x040fe20004000000 */
        /* <DEDUP_REMOVED lines=48> */
[----:B------:R-:W-:Y:S01]  /*6b70*/  IMAD R183, R216, 0x4c, RZ ;  /* 0x0000004cd8b77824 */ /* 0x000fe200078e02ff */
[----:B------:R-:W-:Y:S01]  /*6b80*/  SEL R71, R10, R189, !P0 ;  /* 0x000000bd0a477207 */ /* 0x000fe20004000000 */
[----:B------:R-:W-:Y:S01]  /*6b90*/  IMAD R189, R216, 0x60, RZ ;  /* 0x00000060d8bd7824 */ /* 0x000fe200078e02ff */
[----:B------:R-:W-:Y:S01]  /*6ba0*/  SEL R70, R10, R187, !P0 ;  /* 0x000000bb0a467207 */ /* 0x000fe20004000000 */
[----:B------:R-:W-:Y:S01]  /*6bb0*/  IMAD R187, R216, 0x44, RZ ;  /* 0x00000044d8bb7824 */ /* 0x000fe200078e02ff */
[C---:B------:R-:W-:Y:S01]  /*6bc0*/  SEL R69, R10.reuse, R185, !P0 ;  /* 0x000000b90a457207 */ /* 0x040fe20004000000 */
[----:B------:R-:W1:Y:S01]  /*6bd0*/  S2R R181, SR_TID.X ;  /* 0x0000000000b57919 */ /* 0x000e620000002100 */
[----:B------:R-:W-:Y:S01]  /*6be0*/  SEL R68, R10, R191, !P0 ;  /* 0x000000bf0a447207 */ /* 0x000fe20004000000 */
[----:B------:R-:W-:Y:S01]  /*6bf0*/  IMAD R191, R216, 0x5c, RZ ;  /* 0x0000005cd8bf7824 */ /* 0x000fe200078e02ff */
        /* <DEDUP_REMOVED lines=23> */
[----:B------:R-:W-:Y:S01]  /*6d70*/  IMAD R74, R74, UR7, RZ ;  /* 0x000000074a4a7c24 */ /* 0x000fe2000f8e02ff */
[----:B------:R-:W-:Y:S01]  /*6d80*/  SEL R55, R10, R219, !P0 ;  /* 0x000000db0a377207 */ /* 0x000fe20004000000 */
[----:B------:R-:W-:Y:S01]  /*6d90*/  IMAD R219, R216, 0x3c, RZ ;  /* 0x0000003cd8db7824 */ /* 0x000fe200078e02ff */
        /* <DEDUP_REMOVED lines=40> */
[----:B------:R-:W-:Y:S01]  /*7020*/  SEL R29, R10, R29, !P0 ;  /* 0x0000001d0a1d7207 */ /* 0x000fe20004000000 */
[----:B------:R-:W-:Y:S01]  /*7030*/  IMAD R172, R18, UR7, RZ ;  /* 0x0000000712ac7c24 */ /* 0x000fe2000f8e02ff */
[----:B------:R-:W-:Y:S01]  /*7040*/  SEL R28, R10, R149, !P0 ;  /* 0x000000950a1c7207 */ /* 0x000fe20004000000 */
[----:B------:R-:W-:Y:S01]  /*7050*/  IMAD R149, R216, 0x16, RZ ;  /* 0x00000016d8957824 */ /* 0x000fe200078e02ff */
[----:B------:R-:W-:Y:S01]  /*7060*/  SEL R27, R10, R27, !P0 ;  /* 0x0000001b0a1b7207 */ /* 0x000fe20004000000 */
[----:B------:R-:W-:Y:S01]  /*7070*/  IMAD R176, R16, UR7, RZ ;  /* 0x0000000710b07c24 */ /* 0x000fe2000f8e02ff */
[C---:B------:R-:W-:Y:S01]  /*7080*/  SEL R25, R10.reuse, R25, !P0 ;  /* 0x000000190a197207 */ /* 0x040fe20004000000 */
[----:B------:R-:W-:Y:S01]  /*7090*/  IMAD R178, R15, UR7, RZ ;  /* 0x000000070fb27c24 */ /* 0x000fe2000f8e02ff */
[C---:B------:R-:W-:Y:S01]  /*70a0*/  SEL R23, R10.reuse, R23, !P0 ;  /* 0x000000170a177207 */ /* 0x040fe20004000000 */
[----:B------:R-:W-:Y:S01]  /*70b0*/  STL [R1+0x71c], R149 ;  /* 0x00071c9501007387 */ /* 0x000fe20000100800 */
[----:B------:R-:W-:Y:S01]  /*70c0*/  SEL R22, R10, R145, !P0 ;  /* 0x000000910a167207 */ /* 0x000fe20004000000 */
[----:B------:R-:W-:Y:S01]  /*70d0*/  IMAD R145, R216, 0x19, RZ ;  /* 0x00000019d8917824 */ /* 0x000fe200078e02ff */
[C---:B------:R-:W-:Y:S01]  /*70e0*/  SEL R21, R10.reuse, R21, !P0 ;  /* 0x000000150a157207 */ /* 0x040fe20004000000 */
[----:B------:R-:W-:Y:S01]  /*70f0*/  STL [R1+0x718], R148 ;  /* 0x0007189401007387 */ /* 0x000fe20000100800 */
[----:B------:R-:W-:Y:S01]  /*7100*/  SEL R20, R10, R141, !P0 ;  /* 0x0000008d0a147207 */ /* 0x000fe20004000000 */
[----:B------:R-:W-:Y:S01]  /*7110*/  IMAD R141, R2, UR7, RZ ;  /* 0x00000007028d7c24 */ /* 0x000fe2000f8e02ff */
[C---:B------:R-:W-:Y:S01]  /*7120*/  SEL R19, R10.reuse, R19, !P0 ;  /* 0x000000130a137207 */ /* 0x040fe20004000000 */
[----:B------:R-:W-:Y:S01]  /*7130*/  STL [R1+0x710], R145 ;  /* 0x0007109101007387 */ /* 0x000fe20000100800 */
[C---:B------:R-:W-:Y:S01]  /*7140*/  SEL R17, R10.reuse, R17, !P0 ;  /* 0x000000110a117207 */ /* 0x040fe20004000000 */
[----:B------:R-:W-:Y:S01]  /*7150*/  IMAD R166, R21, UR7, RZ ;  /* 0x0000000715a67c24 */ /* 0x000fe2000f8e02ff */
[C---:B------:R-:W-:Y:S01]  /*7160*/  SEL R14, R10.reuse, R13, !P0 ;  /* 0x0000000d0a0e7207 */ /* 0x040fe20004000000 */
[----:B------:R2:W-:Y:S01]  /*7170*/  STL [R1+0x608], R141 ;  /* 0x0006088d01007387 */ /* 0x0005e20000100800 */
[----:B------:R-:W-:Y:S01]  /*7180*/  SEL R12, R10, R9, !P0 ;  /* 0x000000090a0c7207 */ /* 0x000fe20004000000 */
[----:B------:R-:W-:Y:S01]  /*7190*/  IMAD R13, R216, 0x1b, RZ ;  /* 0x0000001bd80d7824 */ /* 0x000fe200078e02ff */
[----:B------:R-:W-:Y:S01]  /*71a0*/  SEL R11, R10, R11, !P0 ;  /* 0x0000000b0a0b7207 */ /* 0x000fe20004000000 */
[----:B------:R-:W-:Y:S01]  /*71b0*/  IMAD R168, R20, UR7, RZ ;  /* 0x0000000714a87c24 */ /* 0x000fe2000f8e02ff */
[----:B------:R-:W-:Y:S01]  /*71c0*/  SEL R10, R10, R7, !P0 ;  /* 0x000000070a0a7207 */ /* 0x000fe20004000000 */
[----:B------:R-:W-:Y:S01]  /*71d0*/  IMAD.SHL.U32 R7, R251, 0x4, RZ ;  /* 0x00000004fb077824 */ /* 0x000fe200078e00ff */
[----:B------:R-:W-:Y:S01]  /*71e0*/  LEA R180, P0, R0, UR12, 0x2 ;  /* 0x0000000c00b47c11 */ /* 0x000fe2000f8010ff */
[----:B------:R-:W-:Y:S01]  /*71f0*/  IMAD R170, R19, UR7, RZ ;  /* 0x0000000713aa7c24 */ /* 0x000fe2000f8e02ff */
[----:B------:R-:W-:Y:S01]  /*7200*/  ISETP.GE.U32.AND P3, PT, R6, 0x7fffffdd, PT ;  /* 0x7fffffdd0600780c */ /* 0x000fe20003f66070 */
[----:B------:R-:W-:Y:S01]  /*7210*/  IMAD R174, R17, UR7, RZ ;  /* 0x0000000711ae7c24 */ /* 0x000fe2000f8e02ff */
[----:B------:R-:W-:Y:S01]  /*7220*/  LEA.HI.X.SX32 R2, R0, UR13, 0x2, P0 ;  /* 0x0000000d00027c11 */ /* 0x000fe200080f16ff */
[----:B------:R3:W-:Y:S01]  /*7230*/  STL [R1+0x950], R7 ;  /* 0x0009500701007387 */ /* 0x0007e20000100800 */
[----:B------:R-:W-:Y:S01]  /*7240*/  LEA R8, P5, R141, R180, 0x2 ;  /* 0x000000b48d087211 */ /* 0x000fe200078a10ff */
[----:B------:R-:W-:Y:S01]  /*7250*/  IMAD R12, R12, UR7, RZ ;  /* 0x000000070c0c7c24 */ /* 0x000fe2000f8e02ff */
[----:B------:R-:W-:Y:S01]  /*7260*/  IADD3 R6, P0, R7, UR8, RZ ;  /* 0x0000000807067c10 */ /* 0x000fe2000ff1e0ff */
[----:B------:R4:W-:Y:S01]  /*7270*/  STL [R1+0x18f8], R0 ;  /* 0x0018f80001007387 */ /* 0x0009e20000100800 */
[----:B------:R-:W-:Y:S01]  /*7280*/  LEA.HI.X.SX32 R9, R141, R2, 0x2, P5 ;  /* 0x000000028d097211 */ /* 0x000fe200028f16ff */
[C---:B--2---:R-:W-:Y:S01]  /*7290*/  IMAD R141, R216.reuse, 0x1d, RZ ;  /* 0x0000001dd88d7824 */ /* 0x044fe200078e02ff */
[----:B------:R-:W-:Y:S01]  /*72a0*/  LEA R220, P5, R216, R6, 0x3 ;  /* 0x00000006d8dc7211 */ /* 0x000fe200078a18ff */
[----:B------:R-:W-:Y:S01]  /*72b0*/  STL [R1+0x70c], R144 ;  /* 0x00070c9001007387 */ /* 0x000fe20000100800 */
[----:B------:R-:W-:-:S02]  /*72c0*/  ISETP.GE.U32.AND P2, PT, R3, 0x7fffffdf, PT ;  /* 0x7fffffdf0300780c */ /* 0x000fc40003f46070 */
[----:B---3--:R-:W-:Y:S01]  /*72d0*/  LEA.HI.X.SX32 R7, R251, UR9, 0x2, P0 ;  /* 0x00000009fb077c11 */ /* 0x008fe200080f16ff */
[----:B------:R2:W-:Y:S01]  /*72e0*/  STL.64 [R1+0x1970], R8 ;  /* 0x0019700801007387 */ /* 0x0005e20000100a00 */
[-C--:B------:R-:W-:Y:S01]  /*72f0*/  IADD3 R214, P0, R163, R6.reuse, RZ ;  /* 0x00000006a3d67210 */ /* 0x080fe20007f1e0ff */
[C---:B----4-:R-:W-:Y:S01]  /*7300*/  IMAD R0, R216.reuse, 0x1f, RZ ;  /* 0x0000001fd8007824 */ /* 0x050fe200078e02ff */
[-C--:B------:R-:W-:Y:S01]  /*7310*/  LEA.HI.X.SX32 R221, R165, R7.reuse, 0x2, P5 ;  /* 0x00000007a5dd7211 */ /* 0x080fe200028f16ff */
[----:B------:R-:W3:Y:S01]  /*7320*/  LDC R3, c[0x0][0x230] ;  /* 0x00008c00ff037b82 */ /* 0x000ee20000000800 */
[CC--:B------:R-:W-:Y:S01]  /*7330*/  LEA R208, P5, R216.reuse, R6.reuse, 0x4 ;  /* 0x00000006d8d07211 */ /* 0x0c0fe200078a20ff */
[----:B------:R-:W-:Y:S01]  /*7340*/  STL [R1+0x704], R13 ;  /* 0x0007040d01007387 */ /* 0x000fe20000100800 */
[-C--:B------:R-:W-:Y:S01]  /*7350*/  LEA.HI.X.SX32 R215, R216, R7.reuse, 0x2, P0 ;  /* 0x00000007d8d77211 */ /* 0x080fe200000f16ff */
[----:B------:R-:W-:Y:S01]  /*7360*/  IMAD R165, R48, UR7, RZ ;  /* 0x0000000730a57c24 */ /* 0x000fe2000f8e02ff */
[-C--:B------:R-:W-:Y:S01]  /*7370*/  IADD3 R184, P0, R139, R6.reuse, RZ ;  /* 0x000000068bb87210 */ /* 0x080fe20007f1e0ff */
[----:B------:R-:W-:Y:S01]  /*7380*/  STL [R1+0x18fc], R251 ;  /* 0x0018fcfb01007387 */ /* 0x000fe20000100800 */
[-C--:B------:R-:W-:Y:S01]  /*7390*/  LEA.HI.X.SX32 R209, R163, R7.reuse, 0x2, P5 ;  /* 0x00000007a3d17211 */ /* 0x080fe200028f16ff */
[----:B--2---:R-:W-:Y:S01]  /*73a0*/  IMAD R8, R216, 0x1e, RZ ;  /* 0x0000001ed8087824 */ /* 0x004fe200078e02ff */
[-C--:B------:R-:W-:Y:S01]  /*73b0*/  IADD3 R202, P5, R147, R6.reuse, RZ ;  /* 0x0000000693ca7210 */ /* 0x080fe20007fbe0ff */
[----:B-1----:R-:W-:Y:S01]  /*73c0*/  IMAD.SHL.U32 R9, R181, 0x10, RZ ;  /* 0x00000010b5097824 */ /* 0x002fe200078e00ff */
[-C--:B------:R-:W-:Y:S01]  /*73d0*/  LEA.HI.X.SX32 R185, R164, R7.reuse, 0x2, P0 ;  /* 0x00000007a4b97211 */ /* 0x080fe200000f16ff */
[----:B------:R-:W-:Y:S01]  /*73e0*/  STL [R1+0x700], R141 ;  /* 0x0007008d01007387 */ /* 0x000fe20000100800 */
[-C--:B------:R-:W-:Y:S01]  /*73f0*/  IADD3 R200, P0, R151, R6.reuse, RZ ;  /* 0x0000000697c87210 */ /* 0x080fe20007f1e0ff */
[----:B------:R-:W-:Y:S01]  /*7400*/  IMAD R163, R47, UR7, RZ ;  /* 0x000000072fa37c24 */ /* 0x000fe2000f8e02ff */
[-C--:B------:R-:W-:Y:S01]  /*7410*/  LEA.HI.X.SX32 R203, R161, R7.reuse, 0x2, P5 ;  /* 0x00000007a1cb7211 */ /* 0x080fe200028f16ff */
[----:B------:R1:W-:Y:S01]  /*7420*/  STL [R1+0x6fc], R8 ;  /* 0x0006fc0801007387 */ /* 0x0003e20000100800 */
[-C--:B------:R-:W-:Y:S01]  /*7430*/  LEA R212, P5, R216, R6.reuse, 0x5 ;  /* 0x00000006d8d47211 */ /* 0x080fe200078a28ff */
[----:B------:R-:W-:Y:S01]  /*7440*/  IMAD R161, R46, UR7, RZ ;  /* 0x000000072ea17c24 */ /* 0x000fe2000f8e02ff */
[-C--:B------:R-:W-:Y:S01]  /*7450*/  LEA.HI.X.SX32 R201, R162, R7.reuse, 0x2, P0 ;  /* 0x00000007a2c97211 */ /* 0x080fe200000f16ff */
[----:B------:R2:W-:Y:S01]  /*7460*/  STL [R1+0x6f4], R0 ;  /* 0x0006f40001007387 */ /* 0x0005e20000100800 */
[-C--:B------:R-:W-:Y:S01]  /*7470*/  IADD3 R236, P0, R143, R6.reuse, RZ ;  /* 0x000000068fec7210 */ /* 0x080fe20007f1e0ff */
[----:B------:R-:W-:Y:S01]  /*7480*/  IMAD R162, R23, UR7, RZ ;  /* 0x0000000717a27c24 */ /* 0x000fe2000f8e02ff */
[-C--:B------:R-:W-:Y:S01]  /*7490*/  LEA.HI.X.SX32 R213, R159, R7.reuse, 0x2, P5 ;  /* 0x000000079fd57211 */ /* 0x080fe200028f16ff */
[----:B---3--:R-:W-:Y:S01]  /*74a0*/  VIADD R3, R3, 0xfffffff6 ;  /* 0xfffffff603037836 */ /* 0x008fe20000000000 */
[-C--:B------:R-:W-:Y:S01]  /*74b0*/  IADD3 R226, P5, R227, R6.reuse, RZ ;  /* 0x00000006e3e27210 */ /* 0x080fe20007fbe0ff */
[----:B------:R3:W-:Y:S01]  /*74c0*/  STL.64 [R1+0x1978], R6 ;  /* 0x0019780601007387 */ /* 0x0007e20000100a00 */
[-C--:B------:R-:W-:Y:S01]  /*74d0*/  LEA.HI.X.SX32 R237, R160, R7.reuse, 0x2, P0 ;  /* 0x00000007a0ed7211 */ /* 0x080fe200000f16ff */
[----:B------:R-:W-:Y:S01]  /*74e0*/  IMAD R159, R45, UR7, RZ ;  /* 0x000000072d9f7c24 */ /* 0x000fe2000f8e02ff */
[-C--:B------:R-:W-:Y:S01]  /*74f0*/  IADD3 R206, P0, R207, R6.reuse, RZ ;  /* 0x00000006cfce7210 */ /* 0x080fe20007f1e0ff */
[----:B------:R-:W-:Y:S01]  /*7500*/  STL.64 [R1+0x1968], R214 ;  /* 0x001968d601007387 */ /* 0x000fe20000100a00 */
[-C--:B------:R-:W-:Y:S01]  /*7510*/  LEA.HI.X.SX32 R227, R157, R7.reuse, 0x2, P5 ;  /* 0x000000079de37211 */ /* 0x080fe200028f16ff */
[----:B------:R-:W-:Y:S01]  /*7520*/  IMAD R157, R44, UR7, RZ ;  /* 0x000000072c9d7c24 */ /* 0x000fe2000f8e02ff */
[-C--:B------:R-:W-:Y:S01]  /*7530*/  IADD3 R230, P5, R231, R6.reuse, RZ ;  /* 0x00000006e7e67210 */ /* 0x080fe20007fbe0ff */
[----:B------:R-:W-:Y:S01]  /*7540*/  STL.64 [R1+0x1980], R220 ;  /* 0x001980dc01007387 */ /* 0x000fe20000100a00 */
[-C--:B------:R-:W-:Y:S01]  /*7550*/  LEA.HI.X.SX32 R207, R158, R7.reuse, 0x2, P0 ;  /* 0x000000079ecf7211 */ /* 0x080fe200000f16ff */
[----:B------:R-:W-:Y:S01]  /*7560*/  IMAD R158, R25, UR7, RZ ;  /* 0x00000007199e7c24 */ /* 0x000fe2000f8e02ff */
[-C--:B------:R-:W-:Y:S01]  /*7570*/  IADD3 R238, P0, R239, R6.reuse, RZ ;  /* 0x00000006efee7210 */ /* 0x080fe20007f1e0ff */
[----:B------:R4:W-:Y:S01]  /*7580*/  STL.64 [R1+0x1988], R184 ;  /* 0x001988b801007387 */ /* 0x0009e20000100a00 */
[-C--:B------:R-:W-:Y:S01]  /*7590*/  LEA.HI.X.SX32 R231, R139, R7.reuse, 0x2, P5 ;  /* 0x000000078be77211 */ /* 0x080fe200028f16ff */
[----:B------:R-:W-:Y:S01]  /*75a0*/  IMAD R160, R24, UR7, RZ ;  /* 0x0000000718a07c24 */ /* 0x000fe2000f8e02ff */
[-C--:B------:R-:W-:Y:S01]  /*75b0*/  IADD3 R210, P5, R211, R6.reuse, RZ ;  /* 0x00000006d3d27210 */ /* 0x080fe20007fbe0ff */
[----:B------:R-:W1:Y:S01]  /*75c0*/  LDC R139, c[0x0][0x230] ;  /* 0x00008c00ff8b7b82 */ /* 0x000e620000000800 */
[-C--:B------:R-:W-:Y:S01]  /*75d0*/  LEA.HI.X.SX32 R239, R140, R7.reuse, 0x2, P0 ;  /* 0x000000078cef7211 */ /* 0x080fe200000f16ff */
[----:B------:R-:W-:Y:S01]  /*75e0*/  STL.64 [R1+0x1990], R208 ;  /* 0x001990d001007387 */ /* 0x000fe20000100a00 */
[-C--:B------:R-:W-:Y:S01]  /*75f0*/  IADD3 R242, P0, R243, R6.reuse, RZ ;  /* 0x00000006f3f27210 */ /* 0x080fe20007f1e0ff */
[----:B------:R-:W-:Y:S01]  /*7600*/  IMAD R164, R22, UR7, RZ ;  /* 0x0000000716a47c24 */ /* 0x000fe2000f8e02ff */
[-C--:B------:R-:W-:Y:S01]  /*7610*/  LEA.HI.X.SX32 R211, R137, R7.reuse, 0x2, P5 ;  /* 0x0000000789d37211 */ /* 0x080fe200028f16ff */
[----:B------:R-:W-:Y:S01]  /*7620*/  STL.64 [R1+0x1998], R200 ;  /* 0x001998c801007387 */ /* 0x000fe20000100a00 */
[-C--:B------:R-:W-:Y:S01]  /*7630*/  IADD3 R218, P5, R219, R6.reuse, RZ ;  /* 0x00000006dbda7210 */ /* 0x080fe20007fbe0ff */
[----:B------:R-:W2:Y:S01]  /*7640*/  LDC R140, c[0x0][0x230] ;  /* 0x00008c00ff8c7b82 */ /* 0x000ea20000000800 */
[----:B------:R-:W-:Y:S01]  /*7650*/  LEA.HI.X.SX32 R243, R138, R7, 0x2, P0 ;  /* 0x000000078af37211 */ /* 0x000fe200000f16ff */
[----:B------:R4:W-:Y:S01]  /*7660*/  STL.64 [R1+0x1960], R202 ;  /* 0x001960ca01007387 */ /* 0x0009e20000100a00 */
[----:B------:R-:W-:-:S02]  /*7670*/  LEA R216, P0, R216, R6, 0x6 ;  /* 0x00000006d8d87211 */ /* 0x000fc400078030ff */
[-C--:B------:R-:W-:Y:S01]  /*7680*/  LEA.HI.X.SX32 R219, R156, R7.reuse, 0x2, P5 ;  /* 0x000000079cdb7211 */ /* 0x080fe200028f16ff */
[----:B------:R-:W-:Y:S01]  /*7690*/  STL.64 [R1+0x19a0], R236 ;  /* 0x0019a0ec01007387 */ /* 0x000fe20000100a00 */
[-C--:B------:R-:W-:Y:S01]  /*76a0*/  IADD3 R186, P5, R187, R6.reuse, RZ ;  /* 0x00000006bbba7210 */ /* 0x080fe20007fbe0ff */
[----:B------:R-:W3:Y:S01]  /*76b0*/  LDC R138, c[0x0][0x230] ;  /* 0x00008c00ff8a7b82 */ /* 0x000ee20000000800 */
[-C--:B------:R-:W-:Y:S01]  /*76c0*/  LEA.HI.X.SX32 R217, R155, R7.reuse, 0x2, P0 ;  /* 0x000000079bd97211 */ /* 0x080fe200000f16ff */
[----:B------:R-:W-:Y:S01]  /*76d0*/  STL.64 [R1+0x19a8], R212 ;  /* 0x0019a8d401007387 */ /* 0x000fe20000100a00 */
[-C--:B------:R-:W-:Y:S01]  /*76e0*/  IADD3 R196, P0, R197, R6.reuse, RZ ;  /* 0x00000006c5c47210 */ /* 0x080fe20007f1e0ff */
[----:B------:R-:W-:Y:S01]  /*76f0*/  IMAD R155, R43, UR7, RZ ;  /* 0x000000072b9b7c24 */ /* 0x000fe2000f8e02ff */
[-C--:B------:R-:W-:Y:S01]  /*7700*/  LEA.HI.X.SX32 R187, R154, R7.reuse, 0x2, P5 ;  /* 0x000000079abb7211 */ /* 0x080fe200028f16ff */
[----:B------:R-:W-:Y:S01]  /*7710*/  STL.64 [R1+0x19b0], R206 ;  /* 0x0019b0ce01007387 */ /* 0x000fe20000100a00 */
[-C--:B------:R-:W-:Y:S01]  /*7720*/  IADD3 R182, P5, R183, R6.reuse, RZ ;  /* 0x00000006b7b67210 */ /* 0x080fe20007fbe0ff */
[----:B------:R-:W4:Y:S01]  /*7730*/  LDC R137, c[0x0][0x230] ;  /* 0x00008c00ff897b82 */ /* 0x000f220000000800 */
[-C--:B------:R-:W-:Y:S01]  /*7740*/  LEA.HI.X.SX32 R197, R153, R7.reuse, 0x2, P0 ;  /* 0x0000000799c57211 */ /* 0x080fe200000f16ff */
[----:B-1----:R-:W-:Y:S01]  /*7750*/  VIADD R139, R139, 0xfffffff9 ;  /* 0xfffffff98b8b7836 */ /* 0x002fe20000000000 */
[-C--:B------:R-:W-:Y:S01]  /*7760*/  IADD3 R194, P0, R195, R6.reuse, RZ ;  /* 0x00000006c3c27210 */ /* 0x080fe20007f1e0ff */
[----:B------:R-:W-:Y:S01]  /*7770*/  STL.64 [R1+0x19b8], R226 ;  /* 0x0019b8e201007387 */ /* 0x000fe20000100a00 */
[-C--:B------:R-:W-:Y:S01]  /*7780*/  LEA.HI.X.SX32 R183, R152, R7.reuse, 0x2, P5 ;  /* 0x0000000798b77211 */ /* 0x080fe200028f16ff */
[----:B------:R-:W-:Y:S01]  /*7790*/  IMAD R153, R42, UR7, RZ ;  /* 0x000000072a997c24 */ /* 0x000fe2000f8e02ff */
[-C--:B------:R-:W-:Y:S01]  /*77a0*/  IADD3 R192, P5, R193, R6.reuse, RZ ;  /* 0x00000006c1c07210 */ /* 0x080fe20007fbe0ff */
[----:B--2---:R-:W-:Y:S01]  /*77b0*/  VIADD R140, R140, 0xfffffffa ;  /* 0xfffffffa8c8c7836 */ /* 0x004fe20000000000 */
[-C--:B------:R-:W-:Y:S01]  /*77c0*/  LEA.HI.X.SX32 R195, R151, R7.reuse, 0x2, P0 ;  /* 0x0000000797c37211 */ /* 0x080fe200000f16ff */
[----:B------:R-:W-:Y:S01]  /*77d0*/  STL.64 [R1+0x19c0], R238 ;  /* 0x0019c0ee01007387 */ /* 0x000fe20000100a00 */
[-C--:B------:R-:W-:Y:S01]  /*77e0*/  IADD3 R240, P0, R241, R6.reuse, RZ ;  /* 0x00000006f1f07210 */ /* 0x080fe20007f1e0ff */
[----:B------:R-:W-:Y:S01]  /*77f0*/  IMAD R151, R41, UR7, RZ ;  /* 0x0000000729977c24 */ /* 0x000fe2000f8e02ff */
[-C--:B------:R-:W-:Y:S01]  /*7800*/  LEA.HI.X.SX32 R193, R150, R7.reuse, 0x2, P5 ;  /* 0x0000000796c17211 */ /* 0x080fe200028f16ff */
[----:B------:R-:W-:Y:S01]  /*7810*/  STL.64 [R1+0x19c8], R230 ;  /* 0x0019c8e601007387 */ /* 0x000fe20000100a00 */
[-C--:B------:R-:W-:Y:S01]  /*7820*/  IADD3 R190, P5, R191, R6.reuse, RZ ;  /* 0x00000006bfbe7210 */ /* 0x080fe20007fbe0ff */
[----:B---3--:R-:W-:Y:S01]  /*7830*/  VIADD R138, R138, 0xfffffffb ;  /* 0xfffffffb8a8a7836 */ /* 0x008fe20000000000 */
[-C--:B------:R-:W-:Y:S01]  /*7840*/  LEA.HI.X.SX32 R241, R149, R7.reuse, 0x2, P0 ;  /* 0x0000000795f17211 */ /* 0x080fe200000f16ff */
[----:B------:R-:W-:Y:S01]  /*7850*/  STL.64 [R1+0x19d0], R242 ;  /* 0x0019d0f201007387 */ /* 0x000fe20000100a00 */
[-C--:B------:R-:W-:Y:S01]  /*7860*/  IADD3 R188, P0, R189, R6.reuse, RZ ;  /* 0x00000006bdbc7210 */ /* 0x080fe20007f1e0ff */
[----:B------:R-:W-:Y:S01]  /*7870*/  IMAD R149, R40, UR7, RZ ;  /* 0x0000000728957c24 */ /* 0x000fe2000f8e02ff */
[-C--:B------:R-:W-:Y:S01]  /*7880*/  LEA.HI.X.SX32 R191, R148, R7.reuse, 0x2, P5 ;  /* 0x0000000794bf7211 */ /* 0x080fe200028f16ff */
[----:B------:R-:W-:Y:S01]  /*7890*/  STL.64 [R1+0x19d8], R210 ;  /* 0x0019d8d201007387 */ /* 0x000fe20000100a00 */
[-C--:B------:R-:W-:Y:S01]  /*78a0*/  IADD3 R232, P5, R233, R6.reuse, RZ ;  /* 0x00000006e9e87210 */ /* 0x080fe20007fbe0ff */
[----:B----4-:R-:W-:Y:S01]  /*78b0*/  VIADD R137, R137, 0xfffffff8 ;  /* 0xfffffff889897836 */ /* 0x010fe20000000000 */
[-C--:B------:R-:W-:Y:S01]  /*78c0*/  LEA.HI.X.SX32 R189, R147, R7.reuse, 0x2, P0 ;  /* 0x0000000793bd7211 */ /* 0x080fe200000f16ff */
[----:B------:R-:W-:Y:S01]  /*78d0*/  IMAD R147, R39, UR7, RZ ;  /* 0x0000000727937c24 */ /* 0x000fe2000f8e02ff */
[-C--:B------:R-:W-:Y:S01]  /*78e0*/  IADD3 R222, P0, R223, R6.reuse, RZ ;  /* 0x00000006dfde7210 */ /* 0x080fe20007f1e0ff */
[----:B------:R-:W-:Y:S01]  /*78f0*/  IMAD R148, R30, UR7, RZ ;  /* 0x000000071e947c24 */ /* 0x000fe2000f8e02ff */
[-C--:B------:R-:W-:Y:S01]  /*7900*/  LEA.HI.X.SX32 R233, R145, R7.reuse, 0x2, P5 ;  /* 0x0000000791e97211 */ /* 0x080fe200028f16ff */
[----:B------:R-:W-:Y:S01]  /*7910*/  IMAD R145, R32, UR7, RZ ;  /* 0x0000000720917c24 */ /* 0x000fe2000f8e02ff */
[-C--:B------:R-:W-:Y:S01]  /*7920*/  IADD3 R228, P5, R229, R6.reuse, RZ ;  /* 0x00000006e5e47210 */ /* 0x080fe20007fbe0ff */
[----:B------:R-:W-:Y:S01]  /*7930*/  IMAD R150, R29, UR7, RZ ;  /* 0x000000071d967c24 */ /* 0x000fe2000f8e02ff */
[-C--:B------:R-:W-:Y:S01]  /*7940*/  LEA.HI.X.SX32 R223, R144, R7.reuse, 0x2, P0 ;  /* 0x0000000790df7211 */ /* 0x080fe200000f16ff */
[----:B------:R-:W-:Y:S01]  /*7950*/  IMAD R152, R28, UR7, RZ ;  /* 0x000000071c987c24 */ /* 0x000fe2000f8e02ff */
[-C--:B------:R-:W-:Y:S01]  /*7960*/  IADD3 R224, P0, R225, R6.reuse, RZ ;  /* 0x00000006e1e07210 */ /* 0x080fe20007f1e0ff */
[----:B------:R-:W1:Y:S01]  /*7970*/  LDC R144, c[0x0][0x230] ;  /* 0x00008c00ff907b82 */ /* 0x000e620000000800 */
[-C--:B------:R-:W-:Y:S01]  /*7980*/  LEA.HI.X.SX32 R229, R13, R7.reuse, 0x2, P5 ;  /* 0x000000070de57211 */ /* 0x080fe200028f16ff */
[----:B------:R-:W-:Y:S01]  /*7990*/  IMAD R154, R27, UR7, RZ ;  /* 0x000000071b9a7c24 */ /* 0x000fe2000f8e02ff */
[----:B------:R-:W-:Y:S01]  /*79a0*/  IADD3 R198, P5, R199, R6, RZ ;  /* 0x00000006c7c67210 */ /* 0x000fe20007fbe0ff */
[----:B------:R-:W-:Y:S01]  /*79b0*/  IMAD R156, R26, UR7, RZ ;  /* 0x000000071a9c7c24 */ /* 0x000fe2000f8e02ff */
[----:B------:R-:W-:-:S02]  /*79c0*/  LEA.HI.X.SX32 R225, R143, R7, 0x2, P0 ;  /* 0x000000078fe17211 */ /* 0x000fc400000f16ff */
[-C--:B------:R-:W-:Y:S01]  /*79d0*/  IADD3 R204, P0, R205, R6.reuse, RZ ;  /* 0x00000006cdcc7210 */ /* 0x080fe20007f1e0ff */
[----:B------:R-:W2:Y:S01]  /*79e0*/  LDC R143, c[0x0][0x230] ;  /* 0x00008c00ff8f7b82 */ /* 0x000ea20000000800 */
[-C--:B------:R-:W-:Y:S02]  /*79f0*/  LEA.HI.X.SX32 R199, R141, R7.reuse, 0x2, P5 ;  /* 0x000000078dc77211 */ /* 0x080fe400028f16ff */
[----:B------:R-:W-:Y:S02]  /*7a00*/  IADD3 R234, P5, R235, R6, RZ ;  /* 0x00000006ebea7210 */ /* 0x000fe40007fbe0ff */
[----:B------:R-:W-:Y:S02]  /*7a10*/  ISETP.GE.U32.AND P4, PT, R5, 0x7fffffde, PT ;  /* 0x7fffffde0500780c */ /* 0x000fe40003f86070 */
[-C--:B------:R-:W-:Y:S01]  /*7a20*/  LEA.HI.X.SX32 R205, R8, R7.reuse, 0x2, P0 ;  /* 0x0000000708cd7211 */ /* 0x080fe200000f16ff */
[----:B------:R-:W3:Y:S01]  /*7a30*/  LDC R5, c[0x0][0x230] ;  /* 0x00008c00ff057b82 */ /* 0x000ee20000000800 */
[----:B------:R-:W-:Y:S01]  /*7a40*/  ISETP.GE.U32.AND P0, PT, R138, 0x7fffffdc, PT ;  /* 0x7fffffdc8a00780c */ /* 0x000fe20003f06070 */
[----:B------:R-:W-:Y:S01]  /*7a50*/  IMAD R8, R99, UR7, RZ ;  /* 0x0000000763087c24 */ /* 0x000fe2000f8e02ff */
[----:B------:R-:W-:-:S02]  /*7a60*/  LEA.HI.X.SX32 R235, R0, R7, 0x2, P5 ;  /* 0x0000000700eb7211 */ /* 0x000fc400028f16ff */
[----:B------:R-:W-:Y:S01]  /*7a70*/  LOP3.LUT R13, R9, 0x70, RZ, 0xc0, !PT ;  /* 0x00000070090d7812 */ /* 0x000fe200078ec0ff */
[----:B------:R-:W-:Y:S01]  /*7a80*/  IMAD R9, R100, UR7, RZ ;  /* 0x0000000764097c24 */ /* 0x000fe2000f8e02ff */
[----:B------:R-:W-:Y:S01]  /*7a90*/  ISETP.GE.U32.AND P5, PT, R140, 0x7fffffdb, PT ;  /* 0x7fffffdb8c00780c */ /* 0x000fe20003fa6070 */
[----:B------:R-:W4:Y:S01]  /*7aa0*/  LDC R138, c[0x0][0x230] ;  /* 0x00008c00ff8a7b82 */ /* 0x000f220000000800 */
[----:B-1----:R-:W-:Y:S02]  /*7ab0*/  VIADD R177, R144, 0xffffffdf ;  /* 0xffffffdf90b17836 */ /* 0x002fe40000000000 */
[----:B------:R-:W-:Y:S02]  /*7ac0*/  IMAD R13, R142, 0x80, R13 ;  /* 0x000000808e0d7824 */ /* 0x000fe400078e020d */
[----:B------:R-:W-:Y:S02]  /*7ad0*/  IMAD R144, R54, UR7, RZ ;  /* 0x0000000736907c24 */ /* 0x000fe4000f8e02ff */
[C---:B------:R-:W-:Y:S01]  /*7ae0*/  VIADD R249, R13.reuse, UR5 ;  /* 0x000000050df97c36 */ /* 0x040fe20008000000 */
[----:B------:R-:W1:Y:S01]  /*7af0*/  LDC R140, c[0x0][0x230] ;  /* 0x00008c00ff8c7b82 */ /* 0x000e620000000800 */
[----:B------:R-:W-:Y:S01]  /*7b00*/  LOP3.LUT R0, R13, 0x10, RZ, 0x3c, !PT ;  /* 0x000000100d007812 */ /* 0x000fe200078e3cff */
[----:B--2---:R-:W-:-:S02]  /*7b10*/  VIADD R143, R143, 0xffffffe8 ;  /* 0xffffffe88f8f7836 */ /* 0x004fc40000000000 */
[----:B------:R-:W-:Y:S01]  /*7b20*/  @!PT LDS RZ, [RZ] ;  /* 0x00000000fffff984 */ /* 0x000fe20000000800 */
[----:B------:R-:W-:Y:S01]  /*7b30*/  @!PT LDS RZ, [RZ] ;  /* 0x00000000fffff984 */ /* 0x000fe20000000800 */
[----:B------:R-:W-:Y:S01]  /*7b40*/  @!PT LDS RZ, [RZ] ;  /* 0x00000000fffff984 */ /* 0x000fe20000000800 */
[----:B------:R2:W-:Y:S01]  /*7b50*/  LDGSTS.E [R249+0x50000], desc[UR10][R6.64], !P6 ;  /* 0x5000000006f97fae */ /* 0x0005e2000f12184a */
[----:B------:R-:W-:Y:S01]  /*7b60*/  ISETP.GE.U32.AND P6, PT, R139, 0x7fffffda, PT ;  /* 0x7fffffda8b00780c */ /* 0x000fe20003fc6070 */
[----:B------:R-:W-:Y:S01]  /*7b70*/  VIADD R247, R0, UR5 ;  /* 0x0000000500f77c36 */ /* 0x000fe20008000000 */
[----:B------:R-:W-:Y:S01]  /*7b80*/  LOP3.LUT R0, R13, 0x20, RZ, 0x3c, !PT ;  /* 0x000000200d007812 */ /* 0x000fe200078e3cff */
[----:B------:R-:W1:Y:S01]  /*7b90*/  LDC R139, c[0x0][0x230] ;  /* 0x00008c00ff8b7b82 */ /* 0x000e620000000800 */
[----:B------:R-:W-:Y:S01]  /*7ba0*/  LDGSTS.E [R249+0x50004], desc[UR10][R214.64], !P2 ;  /* 0x50004000d6f97fae */ /* 0x000fe2000d12184a */
[----:B---3--:R-:W-:Y:S01]  /*7bb0*/  VIADD R5, R5, 0xfffffff7 ;  /* 0xfffffff705057836 */ /* 0x008fe20000000000 */
[----:B------:R-:W-:Y:S02]  /*7bc0*/  ISETP.GE.U32.AND P2, PT, R137, 0x7fffffd9, PT ;  /* 0x7fffffd98900780c */ /* 0x000fe40003f46070 */
[----:B------:R-:W-:Y:S02]  /*7bd0*/  LDGSTS.E [R249+0x50008], desc[UR10][R220.64], !P4 ;  /* 0x50008000dcf97fae */ /* 0x000fe4000e12184a */
[----:B------:R-:W-:Y:S01]  /*7be0*/  ISETP.GE.U32.AND P4, PT, R5, 0x7fffffd8, PT ;  /* 0x7fffffd80500780c */ /* 0x000fe20003f86070 */
[----:B------:R-:W3:Y:S01]  /*7bf0*/  LDC R142, c[0x0][0x230] ;  /* 0x00008c00ff8e7b82 */ /* 0x000ee20000000800 */
[----:B------:R1:W-:Y:S01]  /*7c00*/  LDGSTS.E [R249+0x5000c], desc[UR10][R184.64], !P3 ;  /* 0x5000c000b8f97fae */ /* 0x0003e2000d92184a */
[----:B------:R-:W-:Y:S01]  /*7c10*/  ISETP.GE.U32.AND P3, PT, R3, 0x7fffffd7, PT ;  /* 0x7fffffd70300780c */ /* 0x000fe20003f66070 */
[----:B----4-:R-:W-:-:S02]  /*7c20*/  VIADD R3, R138, 0xfffffff5 ;  /* 0xfffffff58a037836 */ /* 0x010fc40000000000 */
[----:B------:R-:W-:Y:S01]  /*7c30*/  LDGSTS.E [R247+0x50000], desc[UR10][R208.64], !P0 ;  /* 0x50000000d0f77fae */ /* 0x000fe2000c12184a */
[----:B--2---:R-:W-:Y:S02]  /*7c40*/  IMAD R7, R102, UR7, RZ ;  /* 0x0000000766077c24 */ /* 0x004fe4000f8e02ff */
[----:B------:R-:W2:Y:S01]  /*7c50*/  LDC R141, c[0x0][0x230] ;  /* 0x00008c00ff8d7b82 */ /* 0x000ea20000000800 */
[----:B-1----:R-:W-:Y:S01]  /*7c60*/  VIADD R140, R140, 0xfffffff3 ;  /* 0xfffffff38c8c7836 */ /* 0x002fe20000000000 */
[----:B------:R-:W-:Y:S01]  /*7c70*/  LDGSTS.E [R247+0x50004], desc[UR10][R200.64], !P5 ;  /* 0x50004000c8f77fae */ /* 0x000fe2000e92184a */
[----:B------:R-:W-:Y:S01]  /*7c80*/  ISETP.GE.U32.AND P0, PT, R3, 0x7fffffd6, PT ;  /* 0x7fffffd60300780c */ /* 0x000fe20003f06070 */
[----:B------:R-:W-:Y:S01]  /*7c90*/  VIADD R3, R0, UR5 ;  /* 0x0000000500037c36 */ /* 0x000fe20008000000 */
[----:B------:R-:W-:Y:S01]  /*7ca0*/  LOP3.LUT R0, R13, 0x30, RZ, 0x3c, !PT ;  /* 0x000000300d007812 */ /* 0x000fe200078e3cff */
[----:B------:R1:W-:Y:S01]  /*7cb0*/  LDGSTS.E [R247+0x50008], desc[UR10][R202.64], !P6 ;  /* 0x50008000caf77fae */ /* 0x0003e2000f12184a */
[----:B------:R-:W-:Y:S01]  /*7cc0*/  ISETP.GE.U32.AND P6, PT, R140, 0x7fffffd4, PT ;  /* 0x7fffffd48c00780c */ /* 0x000fe20003fc6070 */
[----:B------:R-:W4:Y:S01]  /*7cd0*/  LDC R138, c[0x0][0x230] ;  /* 0x00008c00ff8a7b82 */ /* 0x000f220000000800 */
[----:B------:R-:W-:Y:S01]  /*7ce0*/  VIADD R139, R139, 0xfffffff4 ;  /* 0xfffffff48b8b7836 */ /* 0x000fe20000000000 */
[----:B------:R-:W-:Y:S01]  /*7cf0*/  LDGSTS.E [R247+0x5000c], desc[UR10][R236.64], !P2 ;  /* 0x5000c000ecf77fae */ /* 0x000fe2000d12184a */
[----:B------:R-:W-:-:S02]  /*7d00*/  IMAD R185, R124, UR7, RZ ;  /* 0x000000077cb97c24 */ /* 0x000fc4000f8e02ff */
[----:B------:R-:W-:Y:S01]  /*7d10*/  IMAD R184, R123, UR7, RZ ;  /* 0x000000077bb87c24 */ /* 0x000fe2000f8e02ff */
[----:B------:R-:W-:Y:S01]  /*7d20*/  ISETP.GE.U32.AND P5, PT, R139, 0x7fffffd5, PT ;  /* 0x7fffffd58b00780c */ /* 0x000fe20003fa6070 */
[----:B------:R-:W-:Y:S01]  /*7d30*/  LDGSTS.E [R3+0x50000], desc[UR10][R212.64], !P4 ;  /* 0x50000000d4037fae */ /* 0x000fe2000e12184a */
[----:B------:R-:W1:Y:S01]  /*7d40*/  LDC R137, c[0x0][0x230] ;  /* 0x00008c00ff897b82 */ /* 0x000e620000000800 */
[----:B---3--:R-:W-:Y:S02]  /*7d50*/  VIADD R142, R142, 0xffffffef ;  /* 0xffffffef8e8e7836 */ /* 0x008fe40000000000 */
[----:B------:R-:W-:Y:S01]  /*7d60*/  LDGSTS.E [R3+0x50004], desc[UR10][R206.64], !P3 ;  /* 0x50004000ce037fae */ /* 0x000fe2000d92184a */
[----:B------:R-:W-:Y:S02]  /*7d70*/  IMAD R6, R101, UR7, RZ ;  /* 0x0000000765067c24 */ /* 0x000fe4000f8e02ff */
[----:B------:R-:W-:Y:S01]  /*7d80*/  IMAD R123, R69, UR7, RZ ;  /* 0x00000007457b7c24 */ /* 0x000fe2000f8e02ff */
[----:B------:R-:W-:Y:S01]  /*7d90*/  LDGSTS.E [R3+0x50008], desc[UR10][R226.64], !P0 ;  /* 0x50008000e2037fae */ /* 0x000fe2000c12184a */
[----:B------:R-:W3:Y:S01]  /*7da0*/  LDC R5, c[0x0][0x230] ;  /* 0x00008c00ff057b82 */ /* 0x000ee20000000800 */
[----:B--2---:R-:W-:Y:S01]  /*7db0*/  VIADD R141, R141, 0xfffffff2 ;  /* 0xfffffff28d8d7836 */ /* 0x004fe20000000000 */
[----:B------:R-:W-:Y:S01]  /*7dc0*/  ISETP.GE.U32.AND P0, PT, R142, 0x7fffffd0, PT ;  /* 0x7fffffd08e00780c */ /* 0x000fe20003f06070 */
[----:B------:R-:W-:Y:S01]  /*7dd0*/  LDGSTS.E [R3+0x5000c], desc[UR10][R238.64], !P5 ;  /* 0x5000c000ee037fae */ /* 0x000fe2000e92184a */
[----:B------:R-:W-:-:S02]  /*7de0*/  IMAD R124, R68, UR7, RZ ;  /* 0x00000007447c7c24 */ /* 0x000fc4000f8e02ff */
[----:B------:R-:W-:Y:S01]  /*7df0*/  ISETP.GE.U32.AND P2, PT, R141, 0x7fffffd3, PT ;  /* 0x7fffffd38d00780c */ /* 0x000fe20003f46070 */
[----:B------:R-:W-:Y:S01]  /*7e00*/  IMAD R215, R14, UR7, RZ ;  /* 0x000000070ed77c24 */ /* 0x000fe2000f8e02ff */
[----:B------:R-:W2:Y:S01]  /*7e10*/  LDC R140, c[0x0][0x230] ;  /* 0x00008c00ff8c7b82 */ /* 0x000ea20000000800 */
[----:B----4-:R-:W-:Y:S02]  /*7e20*/  VIADD R138, R138, 0xfffffff0 ;  /* 0xfffffff08a8a7836 */ /* 0x010fe40000000000 */
[----:B-1----:R-:W-:Y:S02]  /*7e30*/  IMAD R203, R11, UR7, RZ ;  /* 0x000000070bcb7c24 */ /* 0x002fe4000f8e02ff */
[----:B------:R-:W-:Y:S01]  /*7e40*/  IMAD R202, R10, UR7, RZ ;  /* 0x000000070aca7c24 */ /* 0x000fe2000f8e02ff */
[----:B------:R-:W-:Y:S01]  /*7e50*/  ISETP.GE.U32.AND P3, PT, R138, 0x7fffffd1, PT ;  /* 0x7fffffd18a00780c */ /* 0x000fe20003f66070 */
[----:B------:R-:W-:Y:S01]  /*7e60*/  VIADD R137, R137, 0xfffffff1 ;  /* 0xfffffff189897836 */ /* 0x000fe20000000000 */
[----:B------:R-:W1:Y:S04]  /*7e70*/  LDC R139, c[0x0][0x230] ;  /* 0x00008c00ff8b7b82 */ /* 0x000e680000000800 */
[----:B------:R-:W-:Y:S01]  /*7e80*/  ISETP.GE.U32.AND P4, PT, R137, 0x7fffffd2, PT ;  /* 0x7fffffd28900780c */ /* 0x000fe20003f86070 */
[----:B---3--:R-:W-:-:S03]  /*7e90*/  VIADD R142, R5, 0xffffffee ;  /* 0xffffffee058e7836 */ /* 0x008fc60000000000 */
[----:B------:R-:W3:Y:S01]  /*7ea0*/  LDC R141, c[0x0][0x230] ;  /* 0x00008c00ff8d7b82 */ /* 0x000ee20000000800 */
[----:B------:R-:W-:Y:S01]  /*7eb0*/  VIADD R5, R0, UR5 ;  /* 0x0000000500057c36 */ /* 0x000fe20008000000 */
[C---:B------:R-:W-:Y:S02]  /*7ec0*/  LOP3.LUT R0, R13.reuse, 0x40, RZ, 0x3c, !PT ;  /* 0x000000400d007812 */ /* 0x040fe400078e3cff */
[----:B------:R-:W-:Y:S02]  /*7ed0*/  ISETP.GE.U32.AND P5, PT, R142, 0x7fffffcf, PT ;  /* 0x7fffffcf8e00780c */ /* 0x000fe40003fa6070 */
[----:B------:R-:W-:Y:S01]  /*7ee0*/  LDGSTS.E [R5+0x50000], desc[UR10][R230.64], !P6 ;  /* 0x50000000e6057fae */ /* 0x000fe2000f12184a */
[----:B--2---:R-:W-:Y:S01]  /*7ef0*/  VIADD R140, R140, 0xffffffed ;  /* 0xffffffed8c8c7836 */ /* 0x004fe20000000000 */
[----:B------:R-:W2:Y:S01]  /*7f00*/  LDC R138, c[0x0][0x230] ;  /* 0x00008c00ff8a7b82 */ /* 0x000ea20000000800 */
[----:B------:R-:W-:Y:S01]  /*7f10*/  VIADD R244, R0, UR5 ;  /* 0x0000000500f47c36 */ /* 0x000fe20008000000 */
[----:B------:R-:W-:Y:S01]  /*7f20*/  LDGSTS.E [R5+0x50004], desc[UR10][R242.64], !P2 ;  /* 0x50004000f2057fae */ /* 0x000fe2000d12184a */
[----:B------:R-:W-:-:S02]  /*7f30*/  LOP3.LUT R0, R13, 0x50, RZ, 0x3c, !PT ;  /* 0x000000500d007812 */ /* 0x000fc400078e3cff */
[----:B------:R-:W-:Y:S01]  /*7f40*/  ISETP.GE.U32.AND P6, PT, R140, 0x7fffffce, PT ;  /* 0x7fffffce8c00780c */ /* 0x000fe20003fc6070 */
[----:B------:R-:W-:Y:S02]  /*7f50*/  LDGSTS.E [R5+0x50008], desc[UR10][R210.64], !P4 ;  /* 0x50008000d2057fae */ /* 0x000fe4000e12184a */
[----:B------:R-:W4:Y:S01]  /*7f60*/  LDC R137, c[0x0][0x230] ;  /* 0x00008c00ff897b82 */ /* 0x000f220000000800 */
[----:B-1----:R-:W-:Y:S01]  /*7f70*/  VIADD R139, R139, 0xffffffec ;  /* 0xffffffec8b8b7836 */ /* 0x002fe20000000000 */
[----:B------:R1:W-:Y:S01]  /*7f80*/  LDGSTS.E [R5+0x5000c], desc[UR10][R218.64], !P3 ;  /* 0x5000c000da057fae */ /* 0x0003e2000d92184a */
[----:B------:R-:W-:Y:S01]  /*7f90*/  VIADD R248, R0, UR5 ;  /* 0x0000000500f87c36 */ /* 0x000fe20008000000 */
[----:B------:R-:W-:Y:S02]  /*7fa0*/  LOP3.LUT R0, R13, 0x60, RZ, 0x3c, !PT ;  /* 0x000000600d007812 */ /* 0x000fe400078e3cff */
[----:B------:R1:W-:Y:S01]  /*7fb0*/  STL.64 [R1+0x19e8], R4 ;  /* 0x0019e80401007387 */ /* 0x0003e20000100a00 */
[----:B------:R-:W-:Y:S01]  /*7fc0*/  ISETP.GE.U32.AND P2, PT, R139, 0x7fffffcd, PT ;  /* 0x7fffffcd8b00780c */ /* 0x000fe20003f46070 */
[----:B------:R-:W1:Y:S01]  /*7fd0*/  LDC R140, c[0x0][0x230] ;  /* 0x00008c00ff8c7b82 */ /* 0x000e620000000800 */
[----:B---3--:R-:W-:Y:S01]  /*7fe0*/  VIADD R141, R141, 0xffffffeb ;  /* 0xffffffeb8d8d7836 */ /* 0x008fe20000000000 */
[----:B------:R-:W-:Y:S01]  /*7ff0*/  STL.64 [R1+0x19e0], R218 ;  /* 0x0019e0da01007387 */ /* 0x000fe20000100a00 */
[----:B------:R-:W-:Y:S01]  /*8000*/  VIADD R245, R0, UR5 ;  /* 0x0000000500f57c36 */ /* 0x000fe20008000000 */
[----:B------:R-:W-:-:S02]  /*8010*/  LOP3.LUT R0, R13, 0x70, RZ, 0x3c, !PT ;  /* 0x000000700d007812 */ /* 0x000fc400078e3cff */
[----:B------:R-:W-:Y:S01]  /*8020*/  ISETP.GE.U32.AND P4, PT, R141, 0x7fffffcc, PT ;  /* 0x7fffffcc8d00780c */ /* 0x000fe20003f86070 */
[----:B------:R-:W-:Y:S01]  /*8030*/  STL.64 [R1+0x19f0], R216 ;  /* 0x0019f0d801007387 */ /* 0x000fe20000100a00 */
[----:B--2---:R-:W-:Y:S01]  /*8040*/  VIADD R138, R138, 0xffffffea ;  /* 0xffffffea8a8a7836 */ /* 0x004fe20000000000 */
[----:B------:R-:W2:Y:S01]  /*8050*/  LDC R141, c[0x0][0x230] ;  /* 0x00008c00ff8d7b82 */ /* 0x000ea20000000800 */
[----:B------:R-:W-:Y:S01]  /*8060*/  VIADD R246, R0, UR5 ;  /* 0x0000000500f67c36 */ /* 0x000fe20008000000 */
[----:B------:R3:W-:Y:S02]  /*8070*/  STL.64 [R1+0x19f8], R186 ;  /* 0x0019f8ba01007387 */ /* 0x0007e40000100a00 */
[----:B------:R-:W-:Y:S02]  /*8080*/  ISETP.GE.U32.AND P3, PT, R138, 0x7fffffcb, PT ;  /* 0x7fffffcb8a00780c */ /* 0x000fe40003f66070 */
[----:B------:R3:W-:Y:S01]  /*8090*/  STL.64 [R1+0x1a00], R196 ;  /* 0x001a00c401007387 */ /* 0x0007e20000100a00 */
[----:B----4-:R-:W-:Y:S01]  /*80a0*/  VIADD R137, R137, 0xffffffe9 ;  /* 0xffffffe989897836 */ /* 0x010fe20000000000 */
[----:B-1----:R-:W1:Y:S02]  /*80b0*/  LDC.64 R4, c[0x0][0x238] ;  /* 0x00008e00ff047b82 */ /* 0x002e640000000a00 */
[----:B------:R-:W-:Y:S02]  /*80c0*/  LDGSTS.E [R244+0x50000], desc[UR10][R216.64], !P0 ;  /* 0x50000000d8f47fae */ /* 0x000fe4000c12184a */
[----:B------:R-:W-:-:S02]  /*80d0*/  ISETP.GE.U32.AND P0, PT, R137, 0x7fffffca, PT ;  /* 0x7fffffca8900780c */ /* 0x000fc40003f06070 */
[----:B------:R-:W-:Y:S01]  /*80e0*/  STL.64 [R1+0x1a08], R182 ;  /* 0x001a08b601007387 */ /* 0x000fe20000100a00 */
[----:B------:R-:W-:Y:S01]  /*80f0*/  VIADD R140, R140, 0xffffffe7 ;  /* 0xffffffe78c8c7836 */ /* 0x000fe20000000000 */
[----:B------:R-:W4:Y:S02]  /*8100*/  LDC R142, c[0x0][0x230] ;  /* 0x00008c00ff8e7b82 */ /* 0x000f240000000800 */
[----:B------:R3:W-:Y:S01]  /*8110*/  LDGSTS.E [R244+0x50004], desc[UR10][R186.64], !P5 ;  /* 0x50004000baf47fae */ /* 0x0007e2000e92184a */
[----:B------:R-:W-:-:S03]  /*8120*/  ISETP.GE.U32.AND P5, PT, R143, 0x7fffffc9, PT ;  /* 0x7fffffc98f00780c */ /* 0x000fc60003fa6070 */
[----:B------:R-:W-:Y:S02]  /*8130*/  STL.64 [R1+0x1a10], R194 ;  /* 0x001a10c201007387 */ /* 0x000fe40000100a00 */
[----:B------:R-:W4:Y:S01]  /*8140*/  LDC R137, c[0x0][0x230] ;  /* 0x00008c00ff897b82 */ /* 0x000f220000000800 */
[----:B--2---:R-:W-:Y:S01]  /*8150*/  VIADD R141, R141, 0xffffffe5 ;  /* 0xffffffe58d8d7836 */ /* 0x004fe20000000000 */
[----:B------:R2:W-:Y:S04]  /*8160*/  STL.64 [R1+0x1a18], R192 ;  /* 0x001a18c001007387 */ /* 0x0005e80000100a00 */
[----:B------:R2:W-:Y:S01]  /*8170*/  LDGSTS.E [R244+0x50008], desc[UR10][R196.64], !P6 ;  /* 0x50008000c4f47fae */ /* 0x0005e2000f12184a */
[----:B------:R-:W-:Y:S01]  /*8180*/  ISETP.GE.U32.AND P6, PT, R140, 0x7fffffc8, PT ;  /* 0x7fffffc88c00780c */ /* 0x000fe20003fc6070 */
[----:B---3--:R-:W-:Y:S01]  /*8190*/  IMAD R187, R134, UR7, RZ ;  /* 0x0000000786bb7c24 */ /* 0x008fe2000f8e02ff */
[----:B------:R-:W3:Y:S01]  /*81a0*/  LDC R138, c[0x0][0x230] ;  /* 0x00008c00ff8a7b82 */ /* 0x000ee20000000800 */
[----:B------:R-:W-:Y:S01]  /*81b0*/  STL.64 [R1+0x1a20], R240 ;  /* 0x001a20f001007387 */ /* 0x000fe20000100a00 */
[----:B------:R-:W-:-:S02]  /*81c0*/  IMAD R186, R133, UR7, RZ ;  /* 0x0000000785ba7c24 */ /* 0x000fc4000f8e02ff */
[----:B-1----:R-:W-:Y:S01]  /*81d0*/  IMAD.MOV.U32 R0, RZ, RZ, R5 ;  /* 0x000000ffff007224 */ /* 0x002fe200078e0005 */
[----:B------:R-:W-:Y:S01]  /*81e0*/  STL.64 [R1+0x1a30], R248 ;  /* 0x001a30f801007387 */ /* 0x000fe20000100a00 */
[----:B------:R-:W-:Y:S02]  /*81f0*/  IMAD.MOV.U32 R251, RZ, RZ, R4 ;  /* 0x000000fffffb7224 */ /* 0x000fe400078e0004 */
[----:B------:R-:W-:Y:S01]  /*8200*/  IMAD R5, R130, UR7, RZ ;  /* 0x0000000782057c24 */ /* 0x000fe2000f8e02ff */
[----:B------:R-:W-:Y:S01]  /*8210*/  STL.64 [R1+0x1a28], R190 ;  /* 0x001a28be01007387 */ /* 0x000fe20000100a00 */
[----:B--2---:R-:W-:Y:S01]  /*8220*/  IMAD R197, R136, UR7, RZ ;  /* 0x0000000788c57c24 */ /* 0x004fe2000f8e02ff */
[----:B------:R-:W1:Y:S01]  /*8230*/  LDC R139, c[0x0][0x230] ;  /* 0x00008c00ff8b7b82 */ /* 0x000e620000000800 */
[----:B------:R-:W-:Y:S01]  /*8240*/  IMAD R196, R135, UR7, RZ ;  /* 0x0000000787c47c24 */ /* 0x000fe2000f8e02ff */
[----:B------:R-:W-:Y:S01]  /*8250*/  STL.64 [R1+0x1a38], R188 ;  /* 0x001a38bc01007387 */ /* 0x000fe20000100a00 */
[----:B----4-:R-:W-:-:S02]  /*8260*/  VIADD R142, R142, 0xffffffe6 ;  /* 0xffffffe68e8e7836 */ /* 0x010fc40000000000 */
[----:B------:R-:W-:Y:S01]  /*8270*/  VIADD R137, R137, 0xffffffe2 ;  /* 0xffffffe289897836 */ /* 0x000fe20000000000 */
[----:B------:R-:W-:Y:S01]  /*8280*/  STL.64 [R1+0x1a40], R232 ;  /* 0x001a40e801007387 */ /* 0x000fe20000100a00 */
[----:B------:R-:W-:Y:S01]  /*8290*/  IMAD R130, R62, UR7, RZ ;  /* 0x000000073e827c24 */ /* 0x000fe2000f8e02ff */
[----:B------:R-:W2:Y:S01]  /*82a0*/  LDC R143, c[0x0][0x230] ;  /* 0x00008c00ff8f7b82 */ /* 0x000ea20000000800 */
[----:B------:R-:W-:Y:S01]  /*82b0*/  IMAD R133, R59, UR7, RZ ;  /* 0x000000073b857c24 */ /* 0x000fe2000f8e02ff */
[----:B------:R-:W-:Y:S01]  /*82c0*/  STL.64 [R1+0x1a48], R222 ;  /* 0x001a48de01007387 */ /* 0x000fe20000100a00 */
[----:B------:R-:W-:Y:S02]  /*82d0*/  IMAD R134, R58, UR7, RZ ;  /* 0x000000073a867c24 */ /* 0x000fe4000f8e02ff */
[----:B---3--:R-:W-:Y:S01]  /*82e0*/  VIADD R138, R138, 0xffffffe3 ;  /* 0xffffffe38a8a7836 */ /* 0x008fe20000000000 */
[----:B------:R-:W-:Y:S01]  /*82f0*/  LDGSTS.E [R244+0x5000c], desc[UR10][R182.64], !P2 ;  /* 0x5000c000b6f47fae */ /* 0x000fe2000d12184a */
[----:B------:R-:W-:Y:S01]  /*8300*/  ISETP.GE.U32.AND P2, PT, R142, 0x7fffffc7, PT ;  /* 0x7fffffc78e00780c */ /* 0x000fe20003f46070 */
[----:B------:R-:W3:Y:S01]  /*8310*/  LDC R140, c[0x0][0x230] ;  /* 0x00008c00ff8c7b82 */ /* 0x000ee20000000800 */
[----:B------:R-:W-:Y:S01]  /*8320*/  IMAD R135, R57, UR7, RZ ;  /* 0x0000000739877c24 */ /* 0x000fe2000f8e02ff */
[----:B------:R-:W-:Y:S01]  /*8330*/  STL.64 [R1+0x1a58], R244 ;  /* 0x001a58f401007387 */ /* 0x000fe20000100a00 */
[----:B------:R-:W-:-:S03]  /*8340*/  IMAD R136, R56, UR7, RZ ;  /* 0x0000000738887c24 */ /* 0x000fc6000f8e02ff */
[----:B------:R-:W-:Y:S01]  /*8350*/  LDGSTS.E [R248+0x50000], desc[UR10][R194.64], !P4 ;  /* 0x50000000c2f87fae */ /* 0x000fe2000e12184a */
[----:B------:R-:W-:Y:S01]  /*8360*/  ISETP.GE.U32.AND P4, PT, R141, 0x7fffffc6, PT ;  /* 0x7fffffc68d00780c */ /* 0x000fe20003f86070 */
[----:B------:R-:W4:Y:S01]  /*8370*/  LDC R142, c[0x0][0x230] ;  /* 0x00008c00ff8e7b82 */ /* 0x000f220000000800 */
[----:B-1----:R-:W-:Y:S01]  /*8380*/  VIADD R139, R139, 0xffffffe4 ;  /* 0xffffffe48b8b7836 */ /* 0x002fe20000000000 */
[----:B------:R-:W-:Y:S04]  /*8390*/  STL.64 [R1+0x1a50], R228 ;  /* 0x001a50e401007387 */ /* 0x000fe80000100a00 */
[----:B------:R1:W-:Y:S01]  /*83a0*/  LDGSTS.E [R248+0x50004], desc[UR10][R192.64], !P3 ;  /* 0x50004000c0f87fae */ /* 0x0003e2000d92184a */
[----:B------:R-:W-:Y:S01]  /*83b0*/  ISETP.GE.U32.AND P3, PT, R139, 0x7fffffc5, PT ;  /* 0x7fffffc58b00780c */ /* 0x000fe20003f66070 */
[----:B------:R-:W2:Y:S02]  /*83c0*/  LDC R141, c[0x0][0x230] ;  /* 0x00008c00ff8d7b82 */ /* 0x000ea40000000800 */
[----:B------:R-:W-:Y:S04]  /*83d0*/  STL.64 [R1+0x1a60], R224 ;  /* 0x001a60e001007387 */ /* 0x000fe80000100a00 */
[----:B------:R1:W-:Y:S01]  /*83e0*/  STL [R1+0x600], R4 ;  /* 0x0006000401007387 */ /* 0x0003e20000100800 */
[----:B---3--:R-:W-:Y:S01]  /*83f0*/  VIADD R140, R140, 0xffffffe1 ;  /* 0xffffffe18c8c7836 */ /* 0x008fe20000000000 */
[----:B------:R-:W-:Y:S01]  /*8400*/  USHF.R.U32.HI UR6, URZ, 0x1, UR49 ;  /* 0x000000013f067899 */ /* 0x000fe20008011631 */
[----:B-1----:R-:W-:Y:S01]  /*8410*/  IMAD R193, R132, UR7, RZ ;  /* 0x0000000784c17c24 */ /* 0x002fe2000f8e02ff */
[----:B------:R-:W-:Y:S01]  /*8420*/  STL [R1+0x87c], R197 ;  /* 0x00087cc501007387 */ /* 0x000fe20000100800 */
[----:B------:R-:W-:Y:S01]  /*8430*/  IMAD R192, R131, UR7, RZ ;  /* 0x0000000783c07c24 */ /* 0x000fe2000f8e02ff */
[----:B------:R-:W1:Y:S01]  /*8440*/  LDC R214, c[0x0][0x230] ;  /* 0x00008c00ffd67b82 */ /* 0x000e620000000800 */
[----:B------:R-:W-:Y:S01]  /*8450*/  IMAD R131, R61, UR7, RZ ;  /* 0x000000073d837c24 */ /* 0x000fe2000f8e02ff */
[----:B------:R-:W-:Y:S01]  /*8460*/  LDGSTS.E [R248+0x50008], desc[UR10][R240.64], !P0 ;  /* 0x50008000f0f87fae */ /* 0x000fe2000c12184a */
[----:B------:R-:W-:Y:S01]  /*8470*/  IMAD R4, R129, UR7, RZ ;  /* 0x0000000781047c24 */ /* 0x000fe2000f8e02ff */
[----:B------:R-:W-:Y:S01]  /*8480*/  ISETP.GE.U32.AND P0, PT, R138, 0x7fffffc4, PT ;  /* 0x7fffffc48a00780c */ /* 0x000fe20003f06070 */
[----:B------:R-:W-:Y:S01]  /*8490*/  IMAD R129, R63, UR7, RZ ;  /* 0x000000073f817c24 */ /* 0x000fe2000f8e02ff */
[----:B------:R-:W-:Y:S01]  /*84a0*/  STL [R1+0x878], R196 ;  /* 0x000878c401007387 */ /* 0x000fe20000100800 */
[----:B------:R-:W-:-:S02]  /*84b0*/  IMAD R132, R60, UR7, RZ ;  /* 0x000000073c847c24 */ /* 0x000fc4000f8e02ff */
[----:B----4-:R-:W-:Y:S01]  /*84c0*/  VIADD R138, R142, 0xffffffc0 ;  /* 0xffffffc08e8a7836 */ /* 0x010fe20000000000 */
[----:B------:R3:W-:Y:S01]  /*84d0*/  LDGSTS.E [R248+0x5000c], desc[UR10][R190.64], !P5 ;  /* 0x5000c000bef87fae */ /* 0x0007e2000e92184a */
[----:B------:R-:W-:Y:S01]  /*84e0*/  ISETP.GE.U32.AND P5, PT, R137, 0x7fffffc3, PT ;  /* 0x7fffffc38900780c */ /* 0x000fe20003fa6070 */
[----:B--2---:R-:W-:Y:S02]  /*84f0*/  VIADD R137, R143, 0xffffffe0 ;  /* 0xffffffe08f897836 */ /* 0x004fe40000000000 */
[----:B------:R-:W-:Y:S01]  /*8500*/  STL [R1+0x874], R187 ;  /* 0x000874bb01007387 */ /* 0x000fe20000100800 */
[----:B------:R-:W-:Y:S02]  /*8510*/  VIADD R179, R141, 0xffffffde ;  /* 0xffffffde8db37836 */ /* 0x000fe40000000000 */
[----:B------:R-:W-:Y:S01]  /*8520*/  IMAD R141, R55, UR7, RZ ;  /* 0x00000007378d7c24 */ /* 0x000fe2000f8e02ff */
[----:B------:R2:W-:Y:S01]  /*8530*/  STL [R1+0x870], R186 ;  /* 0x000870ba01007387 */ /* 0x0005e20000100800 */
[----:B------:R-:W-:-:S02]  /*8540*/  IMAD R143, R38, UR7, RZ ;  /* 0x00000007268f7c24 */ /* 0x000fc4000f8e02ff */
[----:B------:R-:W-:Y:S01]  /*8550*/  IMAD R142, R33, UR7, RZ ;  /* 0x00000007218e7c24 */ /* 0x000fe2000f8e02ff */
[----:B------:R4:W-:Y:S01]  /*8560*/  LDGSTS.E [R245+0x50000], desc[UR10][R188.64], !P6 ;  /* 0x50000000bcf57fae */ /* 0x0009e2000f12184a */
[----:B---3--:R-:W-:Y:S01]  /*8570*/  IMAD R191, R128, UR7, RZ ;  /* 0x0000000780bf7c24 */ /* 0x008fe2000f8e02ff */
[----:B------:R-:W-:Y:S01]  /*8580*/  ISETP.GE.AND P6, PT, R146, R137, PT ;  /* 0x000000899200720c */ /* 0x000fe20003fc6270 */
[----:B------:R-:W-:Y:S01]  /*8590*/  IMAD R190, R127, UR7, RZ ;  /* 0x000000077fbe7c24 */ /* 0x000fe2000f8e02ff */
[----:B------:R-:W-:Y:S01]  /*85a0*/  STL [R1+0x86c], R193 ;  /* 0x00086cc101007387 */ /* 0x000fe20000100800 */
[----:B------:R-:W-:Y:S01]  /*85b0*/  IMAD R127, R65, UR7, RZ ;  /* 0x00000007417f7c24 */ /* 0x000fe2000f8e02ff */
[----:B------:R-:W-:Y:S01]  /*85c0*/  SEL R139, RZ, 0x4, P6 ;  /* 0x00000004ff8b7807 */ /* 0x000fe20003000000 */
[----:B------:R-:W-:Y:S01]  /*85d0*/  IMAD R128, R64, UR7, RZ ;  /* 0x0000000740807c24 */ /* 0x000fe2000f8e02ff */
[----:B------:R-:W-:Y:S01]  /*85e0*/  STL [R1+0x868], R192 ;  /* 0x000868c001007387 */ /* 0x000fe20000100800 */
[----:B------:R-:W-:Y:S01]  /*85f0*/  ISETP.GE.U32.AND P6, PT, R140, 0x7fffffc2, PT ;  /* 0x7fffffc28c00780c */ /* 0x000fe20003fc6070 */
[----:B----4-:R-:W-:-:S02]  /*8600*/  IMAD R189, R126, UR7, RZ ;  /* 0x000000077ebd7c24 */ /* 0x010fc4000f8e02ff */
[----:B------:R-:W-:Y:S01]  /*8610*/  STL [R1+0x864], R5 ;  /* 0x0008640501007387 */ /* 0x000fe20000100800 */
[----:B------:R-:W-:Y:S02]  /*8620*/  IMAD R188, R125, UR7, RZ ;  /* 0x000000077dbc7c24 */ /* 0x000fe4000f8e02ff */
[----:B------:R-:W-:Y:S01]  /*8630*/  IMAD R125, R67, UR7, RZ ;  /* 0x00000007437d7c24 */ /* 0x000fe2000f8e02ff */
[----:B------:R-:W-:Y:S01]  /*8640*/  STL [R1+0x860], R4 ;  /* 0x0008600401007387 */ /* 0x000fe20000100800 */
[----:B------:R-:W-:-:S03]  /*8650*/  IMAD R126, R66, UR7, RZ ;  /* 0x00000007427e7c24 */ /* 0x000fc6000f8e02ff */
[----:B------:R-:W-:Y:S04]  /*8660*/  STL [R1+0x85c], R191 ;  /* 0x00085cbf01007387 */ /* 0x000fe80000100800 */
        /* <DEDUP_REMOVED lines=73> */
[----:B------:R-:W-:Y:S01]  /*8b00*/  LDGSTS.E [R245+0x50004], desc[UR10][R232.64], !P2 ;  /* 0x50004000e8f57fae */ /* 0x000fe2000d12184a */
[----:B------:R-:W-:-:S03]  /*8b10*/  PLOP3.LUT P2, PT, PT, PT, UP0, 0x80, 0x0 ;  /* 0x000000000000781c */ /* 0x000fc60003f4f008 */
[----:B------:R-:W-:Y:S01]  /*8b20*/  STL [R1+0x6bc], R144 ;  /* 0x0006bc9001007387 */ /* 0x000fe20000100800 */
[----:B------:R-:W-:Y:S02]  /*8b30*/  SEL R139, R139, RZ, P2 ;  /* 0x000000ff8b8b7207 */ /* 0x000fe40001000000 */
[----:B------:R-:W-:Y:S01]  /*8b40*/  PLOP3.LUT P2, PT, PT, PT, UP1, 0x80, 0x0 ;  /* 0x000000000000781c */ /* 0x000fe20003f4f018 */
[----:B------:R-:W-:Y:S01]  /*8b50*/  LDGSTS.E [R245+0x50008], desc[UR10][R222.64], !P4 ;  /* 0x50008000def57fae */ /* 0x000fe2000e12184a */
[----:B------:R-:W-:Y:S01]  /*8b60*/  ISETP.GE.AND P4, PT, R146, R138, PT ;  /* 0x0000008a9200720c */ /* 0x000fe20003f86270 */
[----:B------:R-:W-:Y:S02]  /*8b70*/  IMAD R146, R31, UR7, RZ ;  /* 0x000000071f927c24 */ /* 0x000fe4000f8e02ff */
[----:B------:R-:W-:Y:S01]  /*8b80*/  STL [R1+0x6b8], R175 ;  /* 0x0006b8af01007387 */ /* 0x000fe20000100800 */
[----:B------:R-:W-:Y:S02]  /*8b90*/  SEL R140, RZ, 0x4, P4 ;  /* 0x00000004ff8c7807 */ /* 0x000fe40002000000 */
[----:B------:R-:W-:Y:S01]  /*8ba0*/  ISETP.GE.U32.AND P4, PT, R137, 0x7fffffc1, PT ;  /* 0x7fffffc18900780c */ /* 0x000fe20003f86070 */
[----:B------:R-:W-:Y:S01]  /*8bb0*/  STL [R1+0x6b4], R173 ;  /* 0x0006b4ad01007387 */ /* 0x000fe20000100800 */
[----:B------:R-:W-:Y:S01]  /*8bc0*/  SEL R140, R140, RZ, P2 ;  /* 0x000000ff8c8c7207 */ /* 0x000fe20001000000 */
[----:B------:R-:W-:Y:S01]  /*8bd0*/  IMAD R137, R36, UR7, RZ ;  /* 0x0000000724897c24 */ /* 0x000fe2000f8e02ff */
[----:B------:R-:W-:Y:S01]  /*8be0*/  ISETP.GE.U32.AND P2, PT, R138, 0x7fffffa1, PT ;  /* 0x7fffffa18a00780c */ /* 0x000fe20003f46070 */
        /* <DEDUP_REMOVED lines=8> */
[----:B------:R-:W-:Y:S01]  /*8c70*/  LDGSTS.E [R245+0x5000c], desc[UR10][R228.64], !P3 ;  /* 0x5000c000e4f57fae */ /* 0x000fe2000d92184a */
[----:B------:R-:W-:Y:S01]  /*8c80*/  ISETP.NE.U32.AND P3, PT, R139, RZ, PT ;  /* 0x000000ff8b00720c */ /* 0x000fe20003f65070 */
[----:B------:R-:W-:-:S02]  /*8c90*/  IMAD R139, R37, UR7, RZ ;  /* 0x00000007258b7c24 */ /* 0x000fc4000f8e02ff */
        /* <DEDUP_REMOVED lines=29> */
[----:B------:R-:W-:-:S03]  /*8e70*/  LEA R182, P5, R252, R180, 0x2 ;  /* 0x000000b4fcb67211 */ /* 0x000fc600078a10ff */
[----:B------:R-:W-:Y:S01]  /*8e80*/  STL [R1+0x630], R170 ;  /* 0x000630aa01007387 */ /* 0x000fe20000100800 */
[----:B------:R-:W-:Y:S02]  /*8e90*/  LEA.HI.X.SX32 R183, R252, R2, 0x2, P5 ;  /* 0x00000002fcb77211 */ /* 0x000fe400028f16ff */
[C---:B------:R-:W-:Y:S01]  /*8ea0*/  LEA R194, P5, R197.reuse, R180, 0x2 ;  /* 0x000000b4c5c27211 */ /* 0x040fe200078a10ff */
[----:B------:R-:W-:Y:S03]  /*8eb0*/  STL [R1+0x62c], R172 ;  /* 0x00062cac01007387 */ /* 0x000fe60000100800 */
[----:B------:R-:W-:Y:S01]  /*8ec0*/  LEA.HI.X.SX32 R195, R197, R2, 0x2, P5 ;  /* 0x00000002c5c37211 */ /* 0x000fe200028f16ff */
[----:B------:R-:W-:Y:S01]  /*8ed0*/  STL [R1+0x628], R174 ;  /* 0x000628ae01007387 */ /* 0x000fe20000100800 */
[----:B------:R-:W-:-:S03]  /*8ee0*/  LEA R16, P5, R186, R180, 0x2 ;  /* 0x000000b4ba107211 */ /* 0x000fc600078a10ff */
[----:B------:R-:W-:Y:S01]  /*8ef0*/  STL [R1+0x624], R176 ;  /* 0x000624b001007387 */ /* 0x000fe20000100800 */
[----:B------:R-:W-:Y:S02]  /*8f00*/  LEA.HI.X.SX32 R17, R186, R2, 0x2, P5 ;  /* 0x00000002ba117211 */ /* 0x000fe400028f16ff */
[-C--:B--2---:R-:W-:Y:S01]  /*8f10*/  LEA R186, P5, R5, R180.reuse, 0x2 ;  /* 0x000000b405ba7211 */ /* 0x084fe200078a10ff */
[----:B------:R-:W-:Y:S04]  /*8f20*/  STL.64 [R1+0x1a68], R198 ;  /* 0x001a68c601007387 */ /* 0x000fe80000100a00 */
        /* <DEDUP_REMOVED lines=9> */
[----:B------:R2:W-:Y:S01]  /*8fc0*/  STL.64 [R1+0x148], R182 ;  /* 0x000148b601007387 */ /* 0x0005e20000100a00 */
[----:B------:R-:W-:-:S03]  /*8fd0*/  LEA R10, P6, R4, R180, 0x2 ;  /* 0x000000b4040a7211 */ /* 0x000fc600078c10ff */
[----:B------:R-:W-:Y:S04]  /*8fe0*/  STL.64 [R1+0x1a70], R204 ;  /* 0x001a70cc01007387 */ /* 0x000fe80000100a00 */
[----:B------:R-:W-:Y:S04]  /*8ff0*/  STL [R1+0x610], R202 ;  /* 0x000610ca01007387 */ /* 0x000fe80000100800 */
[----:B------:R3:W-:Y:S01]  /*9000*/  LDGSTS.E [R246+0x5000c], desc[UR10][R234.64], !P4 ;  /* 0x5000c000eaf67fae */ /* 0x0007e2000e12184a */
[----:B--2---:R-:W-:-:S03]  /*9010*/  LEA R182, P4, R187, R180, 0x2 ;  /* 0x000000b4bbb67211 */ /* 0x004fc600078810ff */
[----:B------:R-:W-:Y:S01]  /*9020*/  STL.64 [R1+0x1a80], R246 ;  /* 0x001a80f601007387 */ /* 0x000fe20000100a00 */
[----:B------:R-:W-:-:S03]  /*9030*/  LEA.HI.X.SX32 R183, R187, R2, 0x2, P4 ;  /* 0x00000002bbb77211 */ /* 0x000fc600020f16ff */
[----:B------:R-:W-:Y:S04]  /*9040*/  STL.64 [R1+0x1a78], R234 ;  /* 0x001a78ea01007387 */ /* 0x000fe80000100a00 */
[----:B------:R-:W-:Y:S04]  /*9050*/  STL.64 [R1+0x140], R194 ;  /* 0x000140c201007387 */ /* 0x000fe80000100a00 */
[----:B------:R-:W-:Y:S04]  /*9060*/  STL.64 [R1+0x1a88], R194 ;  /* 0x001a88c201007387 */ /* 0x000fe80000100a00 */
[----:B------:R2:W-:Y:S04]  /*9070*/  STL.64 [R1+0x138], R14 ;  /* 0x0001380e01007387 */ /* 0x0005e80000100a00 */
[----:B------:R-:W-:Y:S04]  /*9080*/  STL.64 [R1+0x130], R182 ;  /* 0x000130b601007387 */ /* 0x000fe80000100a00 */
[----:B------:R-:W-:Y:S01]  /*9090*/  STL.64 [R1+0x1a90], R182 ;  /* 0x001a90b601007387 */ /* 0x000fe20000100a00 */
[----:B--2---:R-:W-:-:S03]  /*90a0*/  LEA R14, P4, R192, R180, 0x2 ;  /* 0x000000b4c00e7211 */ /* 0x004fc600078810ff */
[----:B------:R-:W-:Y:S01]  /*90b0*/  STL.64 [R1+0x128], R16 ;  /* 0x0001281001007387 */ /* 0x000fe20000100a00 */
[----:B------:R-:W-:-:S03]  /*90c0*/  LEA.HI.X.SX32 R15, R192, R2, 0x2, P4 ;  /* 0x00000002c00f7211 */ /* 0x000fc600020f16ff */
[----:B------:R-:W-:Y:S01]  /*90d0*/  STL.64 [R1+0x120], R196 ;  /* 0x000120c401007387 */ /* 0x000fe20000100a00 */
[----:B------:R-:W-:-:S03]  /*90e0*/  LEA R216, P4, R191, R180, 0x2 ;  /* 0x000000b4bfd87211 */ /* 0x000fc600078810ff */
[----:B------:R-:W-:Y:S04]  /*90f0*/  STL [R1+0x108], R10 ;  /* 0x0001080a01007387 */ /* 0x000fe80000100800 */
[----:B------:R-:W-:Y:S04]  /*9100*/  STL.64 [R1+0x118], R14 ;  /* 0x0001180e01007387 */ /* 0x000fe80000100a00 */
[----:B------:R2:W-:Y:S01]  /*9110*/  STL.64 [R1+0x1a98], R196 ;  /* 0x001a98c401007387 */ /* 0x0005e20000100a00 */
[----:B------:R-:W-:-:S03]  /*9120*/  VIADD R250, R250, 0xffffffdd ;  /* 0xffffffddfafa7836 */ /* 0x000fc60000000000 */
[----:B------:R-:W0:Y:S04]  /*9130*/  LDGDEPBAR ;  /* 0x00000000000079af */ /* 0x000e280000000000 */
[----:B--2---:R-:W2:Y:S01]  /*9140*/  LDL.64 R196, [R1+0x108] ;  /* 0x0001080001c47983 */ /* 0x004ea20000100a00 */
[----:B------:R-:W-:Y:S02]  /*9150*/  LEA.HI.X.SX32 R187, R5, R2, 0x2, P5 ;  /* 0x0000000205bb7211 */ /* 0x000fe400028f16ff */
[----:B------:R-:W-:Y:S02]  /*9160*/  LEA R182, P5, R190, R180, 0x2 ;  /* 0x000000b4beb67211 */ /* 0x000fe400078a10ff */
[----:B------:R-:W-:Y:S01]  /*9170*/  LEA.HI.X.SX32 R217, R191, R2, 0x2, P4 ;  /* 0x00000002bfd97211 */ /* 0x000fe200020f16ff */
[----:B------:R-:W-:Y:S01]  /*9180*/  STL.64 [R1+0x110], R186 ;  /* 0x000110ba01007387 */ /* 0x000fe20000100a00 */
[----:B------:R-:W-:-:S02]  /*9190*/  LEA R194, P4, R188, R180, 0x2 ;  /* 0x000000b4bcc27211 */ /* 0x000fc400078810ff */
[----:B------:R-:W-:Y:S01]  /*91a0*/  LEA.HI.X.SX32 R183, R190, R2, 0x2, P5 ;  /* 0x00000002beb77211 */ /* 0x000fe200028f16ff */
[----:B------:R-:W-:Y:S01]  /*91b0*/  STL.64 [R1+0x1aa0], R186 ;  /* 0x001aa0ba01007387 */ /* 0x000fe20000100a00 */
[C---:B------:R-:W-:Y:S02]  /*91c0*/  LEA R218, P5, R185.reuse, R180, 0x2 ;  /* 0x000000b4b9da7211 */ /* 0x040fe400078a10ff */
[----:B------:R-:W-:Y:S02]  /*91d0*/  LEA.HI.X.SX32 R195, R188, R2, 0x2, P4 ;  /* 0x00000002bcc37211 */ /* 0x000fe400020f16ff */
[----:B------:R-:W-:Y:S02]  /*91e0*/  LEA R210, P4, R122, R180, 0x2 ;  /* 0x000000b47ad27211 */ /* 0x000fe400078810ff */
[----:B------:R-:W-:Y:S02]  /*91f0*/  LEA.HI.X.SX32 R219, R185, R2, 0x2, P5 ;  /* 0x00000002b9db7211 */ /* 0x000fe400028f16ff */
[----:B---3--:R-:W-:-:S02]  /*9200*/  LEA R234, P5, R121, R180, 0x2 ;  /* 0x000000b479ea7211 */ /* 0x008fc400078a10ff */
[----:B------:R-:W-:Y:S02]  /*9210*/  LEA.HI.X.SX32 R211, R122, R2, 0x2, P4 ;  /* 0x000000027ad37211 */ /* 0x000fe400020f16ff */
[----:B------:R-:W-:Y:S02]  /*9220*/  LEA R204, P4, R119, R180, 0x2 ;  /* 0x000000b477cc7211 */ /* 0x000fe400078810ff */
[----:B------:R-:W-:Y:S02]  /*9230*/  LEA.HI.X.SX32 R235, R121, R2, 0x2, P5 ;  /* 0x0000000279eb7211 */ /* 0x000fe400028f16ff */
[----:B------:R-:W-:Y:S02]  /*9240*/  LEA R230, P5, R118, R180, 0x2 ;  /* 0x000000b476e67211 */ /* 0x000fe400078a10ff */
[----:B------:R-:W-:Y:S02]  /*9250*/  LEA.HI.X.SX32 R205, R119, R2, 0x2, P4 ;  /* 0x0000000277cd7211 */ /* 0x000fe400020f16ff */
[----:B------:R-:W-:-:S02]  /*9260*/  LEA R238, P4, R116, R180, 0x2 ;  /* 0x000000b474ee7211 */ /* 0x000fc400078810ff */
        /* <DEDUP_REMOVED lines=19> */
[C---:B------:R-:W-:Y:S02]  /*93a0*/  LEA R190, P4, R6.reuse, R180, 0x2 ;  /* 0x000000b406be7211 */ /* 0x040fe400078810ff */
[----:B------:R-:W-:Y:S02]  /*93b0*/  LEA.HI.X.SX32 R249, R103, R2, 0x2, P5 ;  /* 0x0000000267f97211 */ /* 0x000fe400028f16ff */
[----:B------:R-:W-:Y:S02]  /*93c0*/  LEA R220, P5, R9, R180, 0x2 ;  /* 0x000000b409dc7211 */ /* 0x000fe400078a10ff */
[----:B------:R-:W-:Y:S02]  /*93d0*/  LEA.HI.X.SX32 R191, R6, R2, 0x2, P4 ;  /* 0x0000000206bf7211 */ /* 0x000fe400020f16ff */
[----:B------:R-:W-:-:S02]  /*93e0*/  LEA R6, P4, R98, R180, 0x2 ;  /* 0x000000b462067211 */ /* 0x000fc400078810ff */
[----:B------:R-:W-:Y:S02]  /*93f0*/  LEA.HI.X.SX32 R221, R9, R2, 0x2, P5 ;  /* 0x0000000209dd7211 */ /* 0x000fe400028f16ff */
[----:B------:R-:W-:-:S04]  /*9400*/  LEA R192, P5, R97, R180, 0x2 ;  /* 0x000000b461c07211 */ /* 0x000fc800078a10ff */
        /* <DEDUP_REMOVED lines=20> */
[-C--:B------:R-:W-:Y:S02]  /*9550*/  LEA.HI.X.SX32 R69, R125, R2.reuse, 0x2, P5 ;  /* 0x000000027d457211 */ /* 0x080fe400028f16ff */
[----:B--2---:R-:W-:Y:S01]  /*9560*/  LEA.HI.X.SX32 R197, R4, R2, 0x2, P6 ;  /* 0x0000000204c57211 */ /* 0x004fe200030f16ff */
[----:B------:R-:W-:Y:S01]  /*9570*/  IMAD.MOV.U32 R196, RZ, RZ, R10 ;  /* 0x000000ffffc47224 */ /* 0x000fe200078e000a */
[----:B------:R-:W-:-:S03]  /*9580*/  LEA R4, P6, R189, R180, 0x2 ;  /* 0x000000b4bd047211 */ /* 0x000fc600078c10ff */
[----:B------:R-:W-:Y:S01]  /*9590*/  STL [R1+0x10c], R197 ;  /* 0x00010cc501007387 */ /* 0x000fe20000100800 */
[----:B------:R-:W-:Y:S02]  /*95a0*/  LEA.HI.X.SX32 R5, R189, R2, 0x2, P6 ;  /* 0x00000002bd057211 */ /* 0x000fe400030f16ff */
[C---:B------:R-:W-:Y:S01]  /*95b0*/  LEA R246, P6, R184.reuse, R180, 0x2 ;  /* 0x000000b4b8f67211 */ /* 0x040fe200078c10ff */
[----:B------:R-:W-:Y:S03]  /*95c0*/  STL.64 [R1+0x1aa8], R196 ;  /* 0x001aa8c401007387 */ /* 0x000fe60000100a00 */
[----:B------:R-:W-:Y:S01]  /*95d0*/  LEA.HI.X.SX32 R247, R184, R2, 0x2, P6 ;  /* 0x00000002b8f77211 */ /* 0x000fe200030f16ff */
[----:B------:R-:W-:Y:S01]  /*95e0*/  STL.64 [R1+0x100], R216 ;  /* 0x000100d801007387 */ /* 0x000fe20000100a00 */
[----:B------:R-:W-:-:S03]  /*95f0*/  LEA R242, P6, R120, R180, 0x2 ;  /* 0x000000b478f27211 */ /* 0x000fc600078c10ff */
[----:B------:R-:W-:Y:S01]  /*9600*/  STL.64 [R1+0x1ab0], R216 ;  /* 0x001ab0d801007387 */ /* 0x000fe20000100a00 */
[----:B------:R-:W-:Y:S02]  /*9610*/  LEA.HI.X.SX32 R243, R120, R2, 0x2, P6 ;  /* 0x0000000278f37211 */ /* 0x000fe400030f16ff */
[C---:B------:R-:W-:Y:S01]  /*9620*/  LEA R198, P6, R117.reuse, R180, 0x2 ;  /* 0x000000b475c67211 */ /* 0x040fe200078c10ff */
[----:B------:R-:W-:Y:S03]  /*9630*/  STL.64 [R1+0xf8], R182 ;  /* 0x0000f8b601007387 */ /* 0x000fe60000100a00 */
[----:B------:R-:W-:Y:S01]  /*9640*/  LEA.HI.X.SX32 R199, R117, R2, 0x2, P6 ;  /* 0x0000000275c77211 */ /* 0x000fe200030f16ff */
[----:B------:R2:W-:Y:S01]  /*9650*/  STL.64 [R1+0x1ab8], R182 ;  /* 0x001ab8b601007387 */ /* 0x0005e20000100a00 */
[----:B------:R-:W-:-:S03]  /*9660*/  LEA R226, P6, R114, R180, 0x2 ;  /* 0x000000b472e27211 */ /* 0x000fc600078c10ff */
[----:B------:R-:W-:Y:S01]  /*9670*/  STL.64 [R1+0xf0], R4 ;  /* 0x0000f00401007387 */ /* 0x000fe20000100a00 */
[----:B------:R-:W-:Y:S02]  /*9680*/  LEA.HI.X.SX32 R227, R114, R2, 0x2, P6 ;  /* 0x0000000272e37211 */ /* 0x000fe400030f16ff */
[C---:B------:R-:W-:Y:S01]  /*9690*/  LEA R228, P6, R111.reuse, R180, 0x2 ;  /* 0x000000b46fe47211 */ /* 0x040fe200078c10ff */
[----:B------:R3:W-:Y:S03]  /*96a0*/  STL.64 [R1+0xe8], R194 ;  /* 0x0000e8c201007387 */ /* 0x0007e60000100a00 */
[----:B------:R-:W-:Y:S01]  /*96b0*/  LEA.HI.X.SX32 R229, R111, R2, 0x2, P6 ;  /* 0x000000026fe57211 */ /* 0x000fe200030f16ff */
[----:B------:R-:W-:Y:S01]  /*96c0*/  STL.64 [R1+0xe0], R218 ;  /* 0x0000e0da01007387 */ /* 0x000fe20000100a00 */
[----:B------:R-:W-:-:S03]  /*96d0*/  LEA R236, P6, R108, R180, 0x2 ;  /* 0x000000b46cec7211 */ /* 0x000fc600078c10ff */
[----:B------:R4:W-:Y:S01]  /*96e0*/  STL.64 [R1+0xd8], R246 ;  /* 0x0000d8f601007387 */ /* 0x0009e20000100a00 */
        /* <DEDUP_REMOVED lines=8> */
[----:B------:R-:W-:Y:S01]  /*9770*/  LEA R240, P6, R8, R180, 0x2 ;  /* 0x000000b408f07211 */ /* 0x000fe200078c10ff */
[----:B------:R4:W-:Y:S01]  /*9780*/  STL.64 [R1+0xb8], R204 ;  /* 0x0000b8cc01007387 */ /* 0x0009e20000100a00 */
[-C--:B------:R-:W-:Y:S02]  /*9790*/  LEA.HI.X.SX32 R7, R98, R2.reuse, 0x2, P4 ;  /* 0x0000000262077211 */ /* 0x080fe400020f16ff */
[----:B------:R-:W-:Y:S01]  /*97a0*/  LEA.HI.X.SX32 R241, R8, R2, 0x2, P6 ;  /* 0x0000000208f17211 */ /* 0x000fe200030f16ff */
[----:B------:R-:W-:Y:S01]  /*97b0*/  STL.64 [R1+0xb0], R230 ;  /* 0x0000b0e601007387 */ /* 0x000fe20000100a00 */
[CC--:B------:R-:W-:Y:S02]  /*97c0*/  LEA R8, P6, R96.reuse, R180.reuse, 0x2 ;  /* 0x000000b460087211 */ /* 0x0c0fe400078c10ff */
[----:B------:R-:W-:Y:S01]  /*97d0*/  LEA R10, P4, R95, R180, 0x2 ;  /* 0x000000b45f0a7211 */ /* 0x000fe200078810ff */
[----:B------:R4:W-:Y:S01]  /*97e0*/  STL.64 [R1+0xa8], R198 ;  /* 0x0000a8c601007387 */ /* 0x0009e20000100a00 */
[----:B------:R-:W-:-:S02]  /*97f0*/  LEA.HI.X.SX32 R9, R96, R2, 0x2, P6 ;  /* 0x0000000260097211 */ /* 0x000fc400030f16ff */
[----:B------:R-:W-:Y:S01]  /*9800*/  LEA.HI.X.SX32 R11, R95, R2, 0x2, P4 ;  /* 0x000000025f0b7211 */ /* 0x000fe200020f16ff */
[----:B------:R-:W-:Y:S01]  /*9810*/  STL.64 [R1+0xa0], R238 ;  /* 0x0000a0ee01007387 */ /* 0x000fe20000100a00 */
[CC--:B------:R-:W-:Y:S02]  /*9820*/  LEA R18, P4, R92.reuse, R180.reuse, 0x2 ;  /* 0x000000b45c127211 */ /* 0x0c0fe400078810ff */
[----:B------:R-:W-:Y:S01]  /*9830*/  LEA R16, P6, R93, R180, 0x2 ;  /* 0x000000b45d107211 */ /* 0x000fe200078c10ff */
[----:B------:R4:W-:Y:S01]  /*9840*/  STL.64 [R1+0x98], R224 ;  /* 0x000098e001007387 */ /* 0x0009e20000100a00 */
[----:B------:R-:W-:Y:S02]  /*9850*/  LEA.HI.X.SX32 R19, R92, R2, 0x2, P4 ;  /* 0x000000025c137211 */ /* 0x000fe400020f16ff */
[----:B------:R-:W-:Y:S01]  /*9860*/  LEA R24, P4, R89, R180, 0x2 ;  /* 0x000000b459187211 */ /* 0x000fe200078810ff */
[----:B------:R-:W-:Y:S01]  /*9870*/  STL.64 [R1+0x90], R226 ;  /* 0x000090e201007387 */ /* 0x000fe20000100a00 */
[----:B------:R-:W-:-:S02]  /*9880*/  LEA.HI.X.SX32 R17, R93, R2, 0x2, P6 ;  /* 0x000000025d117211 */ /* 0x000fc400030f16ff */
[----:B------:R-:W-:Y:S01]  /*9890*/  LEA R22, P6, R90, R180, 0x2 ;  /* 0x000000b45a167211 */ /* 0x000fe200078c10ff */
[----:B------:R-:W-:Y:S01]  /*98a0*/  STL.64 [R1+0x88], R244 ;  /* 0x000088f401007387 */ /* 0x000fe20000100a00 */
[----:B------:R-:W-:Y:S02]  /*98b0*/  LEA.HI.X.SX32 R25, R89, R2, 0x2, P4 ;  /* 0x0000000259197211 */ /* 0x000fe400020f16ff */
[----:B------:R-:W-:Y:S01]  /*98c0*/  LEA R30, P4, R86, R180, 0x2 ;  /* 0x000000b4561e7211 */ /* 0x000fe200078810ff */
[----:B------:R-:W-:Y:S01]  /*98d0*/  STL.64 [R1+0x80], R206 ;  /* 0x000080ce01007387 */ /* 0x000fe20000100a00 */
        /* <DEDUP_REMOVED lines=46> */
[-C--:B------:R-:W-:Y:S01]  /*9bc0*/  LEA R74, P5, R128, R180.reuse, 0x2 ;  /* 0x000000b4804a7211 */ /* 0x080fe200078a10ff */
[----:B------:R-:W-:Y:S01]  /*9bd0*/  STL.64 [R1], R8 ;  /* 0x0000000801007387 */ /* 0x000fe20000100a00 */
[----:B------:R-:W-:-:S02]  /*9be0*/  LEA R78, P4, R130, R180, 0x2 ;  /* 0x000000b4824e7211 */ /* 0x000fc400078810ff */
[----:B------:R-:W-:Y:S01]  /*9bf0*/  LEA.HI.X.SX32 R71, R126, R2, 0x2, P6 ;  /* 0x000000027e477211 */ /* 0x000fe200030f16ff */
[----:B--2---:R-:W2:Y:S01]  /*9c00*/  LDL.64 R182, [R1+0x148] ;  /* 0x0001480001b67983 */ /* 0x004ea20000100a00 */
[----:B------:R-:W-:Y:S02]  /*9c10*/  LEA R76, P6, R129, R180, 0x2 ;  /* 0x000000b4814c7211 */ /* 0x000fe400078c10ff */
[-C--:B------:R-:W-:Y:S01]  /*9c20*/  LEA.HI.X.SX32 R75, R128, R2.reuse, 0x2, P5 ;  /* 0x00000002804b7211 */ /* 0x080fe200028f16ff */
[----:B------:R-:W3:Y:S01]  /*9c30*/  LDL.64 R216, [R1+0x138] ;  /* 0x0001380001d87983 */ /* 0x000ee20000100a00 */
[----:B------:R-:W-:Y:S02]  /*9c40*/  LEA.HI.X.SX32 R79, R130, R2, 0x2, P4 ;  /* 0x00000002824f7211 */ /* 0x000fe400020f16ff */
[-C--:B------:R-:W-:Y:S01]  /*9c50*/  LEA R80, P5, R131, R180.reuse, 0x2 ;  /* 0x000000b483507211 */ /* 0x080fe200078a10ff */
[----:B------:R-:W4:Y:S01]  /*9c60*/  LDL.64 R196, [R1+0x128] ;  /* 0x0001280001c47983 */ /* 0x000f220000100a00 */
[----:B------:R-:W-:-:S02]  /*9c70*/  LEA R84, P4, R133, R180, 0x2 ;  /* 0x000000b485547211 */ /* 0x000fc400078810ff */
[----:B------:R-:W-:Y:S01]  /*9c80*/  LEA.HI.X.SX32 R77, R129, R2, 0x2, P6 ;  /* 0x00000002814d7211 */ /* 0x000fe200030f16ff */
[----:B------:R-:W4:Y:S01]  /*9c90*/  LDL.64 R186, [R1+0x118] ;  /* 0x0001180001ba7983 */ /* 0x000f220000100a00 */
[----:B------:R-:W-:Y:S02]  /*9ca0*/  LEA R82, P6, R132, R180, 0x2 ;  /* 0x000000b484527211 */ /* 0x000fe400078c10ff */
[-C--:B------:R-:W-:Y:S02]  /*9cb0*/  LEA.HI.X.SX32 R81, R131, R2.reuse, 0x2, P5 ;  /* 0x0000000283517211 */ /* 0x080fe400028f16ff */
[----:B------:R-:W-:Y:S02]  /*9cc0*/  LEA.HI.X.SX32 R85, R133, R2, 0x2, P4 ;  /* 0x0000000285557211 */ /* 0x000fe400020f16ff */
[-C--:B------:R-:W-:Y:S02]  /*9cd0*/  LEA R86, P5, R134, R180.reuse, 0x2 ;  /* 0x000000b486567211 */ /* 0x080fe400078a10ff */
[----:B------:R-:W-:-:S02]  /*9ce0*/  LEA R90, P4, R136, R180, 0x2 ;  /* 0x000000b4885a7211 */ /* 0x000fc400078810ff */
[----:B------:R-:W-:Y:S02]  /*9cf0*/  LEA.HI.X.SX32 R83, R132, R2, 0x2, P6 ;  /* 0x0000000284537211 */ /* 0x000fe400030f16ff */
        /* <DEDUP_REMOVED lines=87> */
[----:B------:R-:W-:Y:S02]  /*a270*/  LEA R176, P5, R12, R180, 0x2 ;  /* 0x000000b40cb07211 */ /* 0x000fe400078a10ff */
[----:B------:R-:W-:-:S02]  /*a280*/  LOP3.LUT R215, R181, 0x7f, RZ, 0xc0, !PT ;  /* 0x0000007fb5d77812 */ /* 0x000fc400078ec0ff */
[----:B------:R-:W-:Y:S02]  /*a290*/  LEA.HI.X.SX32 R173, R178, R2, 0x2, P6 ;  /* 0x00000002b2ad7211 */ /* 0x000fe400030f16ff */
[----:B------:R-:W-:Y:S02]  /*a2a0*/  ISETP.GE.U32.AND P4, PT, R177, 0x7fffffc0, PT ;  /* 0x7fffffc0b100780c */ /* 0x000fe40003f86070 */
[----:B------:R-:W-:Y:S02]  /*a2b0*/  LEA R178, P6, R203, R180, 0x2 ;  /* 0x000000b4cbb27211 */ /* 0x000fe400078c10ff */
[-C--:B------:R-:W-:Y:S01]  /*a2c0*/  LEA.HI.X.SX32 R177, R12, R2.reuse, 0x2, P5 ;  /* 0x000000020cb17211 */ /* 0x080fe200028f16ff */
[----:B------:R-:W-:Y:S01]  /*a2d0*/  IMAD.SHL.U32 R12, R215, 0x4, RZ ;  /* 0x00000004d70c7824 */ /* 0x000fe200078e00ff */
[----:B------:R-:W-:Y:S02]  /*a2e0*/  ISETP.GE.U32.AND P5, PT, R179, 0x7fffffbf, PT ;  /* 0x7fffffbfb300780c */ /* 0x000fe40003fa6070 */
[----:B------:R-:W-:-:S02]  /*a2f0*/  LEA.HI.X.SX32 R179, R203, R2, 0x2, P6 ;  /* 0x00000002cbb37211 */ /* 0x000fc400030f16ff */
[----:B------:R-:W-:Y:S01]  /*a300*/  LEA R180, P6, R202, R180, 0x2 ;  /* 0x000000b4cab47211 */ /* 0x000fe200078c10ff */
[----:B-1----:R-:W-:Y:S01]  /*a310*/  VIADD R214, R214, 0xffffffdc ;  /* 0xffffffdcd6d67836 */ /* 0x002fe20000000000 */
[----:B------:R-:W-:Y:S01]  /*a320*/  LOP3.LUT R215, R12, UR6, RZ, 0x3c, !PT ;  /* 0x000000060cd77c12 */ /* 0x000fe2000f8e3cff */
[----:B------:R-:W1:Y:S01]  /*a330*/  LDC R203, c[0x0][0x230] ;  /* 0x00008c00ffcb7b82 */ /* 0x000e620000000800 */
[----:B------:R-:W-:Y:S01]  /*a340*/  LEA.HI.X.SX32 R181, R202, R2, 0x2, P6 ;  /* 0x00000002cab57211 */ /* 0x000fe200030f16ff */
[----:B------:R-:W-:Y:S01]  /*a350*/  IMAD.SHL.U32 R12, R251, 0x20, RZ ;  /* 0x00000020fb0c7824 */ /* 0x000fe200078e00ff */
[----:B------:R-:W-:Y:S01]  /*a360*/  ISETP.GE.U32.AND P6, PT, R250, 0x7fffffbe, PT ;  /* 0x7fffffbefa00780c */ /* 0x000fe20003fc6070 */
[C---:B------:R-:W-:Y:S01]  /*a370*/  VIADD R250, R215.reuse, UR5 ;  /* 0x00000005d7fa7c36 */ /* 0x040fe20008000000 */
[----:B------:R-:W-:Y:S01]  /*a380*/  LOP3.LUT R2, R215, 0x40, RZ, 0x3c, !PT ;  /* 0x00000040d7027812 */ /* 0x000fe200078e3cff */
[----:B------:R-:W-:Y:S01]  /*a390*/  STL [R1+0x948], R215 ;  /* 0x000948d701007387 */ /* 0x000fe20000100800 */
[----:B------:R-:W-:Y:S01]  /*a3a0*/  ULDC UR6, c[0x0][0x230] ;  /* 0x00008c0000067ab9 */ /* 0x000fe20000000800 */
[----:B------:R-:W1:Y:S02]  /*a3b0*/  LDC R202, c[0x0][0x230] ;  /* 0x00008c00ffca7b82 */ /* 0x000e640000000800 */
[----:B------:R1:W-:Y:S06]  /*a3c0*/  STL [R1+0xac8], R2 ;  /* 0x000ac80201007387 */ /* 0x0003ec0000100800 */
[----:B------:R-:W1:Y:S01]  /*a3d0*/  LDC R251, c[0x0][0x230] ;  /* 0x00008c00fffb7b82 */ /* 0x000e620000000800 */
[----:B--2---:R-:W-:Y:S04]  /*a3e0*/  LDGSTS.E [R250], desc[UR10][R182.64], P1 ;  /* 0x00000000b6fa7fae */ /* 0x004fe8000892184a */
[----:B---3--:R-:W-:Y:S04]  /*a3f0*/  LDGSTS.E [R250+0x400], desc[UR10][R216.64], P1 ;  /* 0x00400000d8fa7fae */ /* 0x008fe8000892184a */
[----:B----4-:R-:W-:Y:S04]  /*a400*/  LDGSTS.E [R250+0x800], desc[UR10][R196.64], P1 ;  /* 0x00800000c4fa7fae */ /* 0x010fe8000892184a */
[----:B------:R-:W2:Y:S04]  /*a410*/  LDL.LU.64 R182, [R1+0x1ab8] ;  /* 0x001ab80001b67983 */ /* 0x000ea80000300a00 */
[----:B------:R-:W3:Y:S04]  /*a420*/  LDL.LU.64 R216, [R1+0x1ab0] ;  /* 0x001ab00001d87983 */ /* 0x000ee80000300a00 */
[----:B------:R-:W4:Y:S04]  /*a430*/  LDL.LU.64 R196, [R1+0x1aa8] ;  /* 0x001aa80001c47983 */ /* 0x000f280000300a00 */
[----:B------:R-:W-:Y:S04]  /*a440*/  LDGSTS.E [R250+0xc00], desc[UR10][R186.64], P1 ;  /* 0x00c00000bafa7fae */ /* 0x000fe8000892184a */
[----:B------:R-:W3:Y:S04]  /*a450*/  LDL.LU.64 R186, [R1+0x1aa0] ;  /* 0x001aa00001ba7983 */ /* 0x000ee80000300a00 */
[----:B----4-:R-:W-:Y:S04]  /*a460*/  LDGSTS.E [R250+0x1000], desc[UR10][R196.64], P1 ;  /* 0x01000000c4fa7fae */ /* 0x010fe8000892184a */
[----:B--2---:R-:W-:Y:S04]  /*a470*/  LDGSTS.E [R250+0x1400], desc[UR10][R182.64], P1 ;  /* 0x01400000b6fa7fae */ /* 0x004fe8000892184a */
[----:B------:R-:W-:Y:S04]  /*a480*/  LDGSTS.E [R250+0x1800], desc[UR10][R194.64], P1 ;  /* 0x01800000c2fa7fae */ /* 0x000fe8000892184a */
[----:B------:R-:W2:Y:S04]  /*a490*/  LDL.LU.64 R196, [R1+0x1a98] ;  /* 0x001a980001c47983 */ /* 0x000ea80000300a00 */
[----:B------:R-:W4:Y:S04]  /*a4a0*/  LDL.LU.64 R182, [R1+0x1a90] ;  /* 0x001a900001b67983 */ /* 0x000f280000300a00 */
[----:B------:R-:W3:Y:S04]  /*a4b0*/  LDL.LU.64 R194, [R1+0x1a88] ;  /* 0x001a880001c27983 */ /* 0x000ee80000300a00 */
[----:B------:R-:W-:Y:S04]  /*a4c0*/  LDGSTS.E [R250+0x1c00], desc[UR10][R246.64], P1 ;  /* 0x01c00000f6fa7fae */ /* 0x000fe8000892184a */
        /* <DEDUP_REMOVED lines=43> */
[----:B------:R-:W2:Y:S04]  /*a780*/  LDL.LU.64 R246, [R1+0x1a80] ;  /* 0x001a800001f67983 */ /* 0x000ea80000300a00 */
        /* <DEDUP_REMOVED lines=8> */
[----:B------:R-:W-:Y:S01]  /*a810*/  LDGSTS.E [R250+0xdc00], desc[UR10][R148.64], P1 ;  /* 0x0dc0000094fa7fae */ /* 0x000fe2000892184a */
[----:B-1----:R-:W-:-:S03]  /*a820*/  VIADD R2, R2, UR5 ;  /* 0x0000000502027c36 */ /* 0x002fc60008000000 */
        /* <DEDUP_REMOVED lines=17> */
[----:B---3--:R-:W-:Y:S04]  /*a940*/  LDGSTS.E [R2+0x200], desc[UR10][R194.64], P1 ;  /* 0x00200000c2027fae */ /* 0x008fe8000892184a */
[----:B----4-:R-:W-:Y:S04]  /*a950*/  LDGSTS.E [R2+0x600], desc[UR10][R182.64], P1 ;  /* 0x00600000b6027fae */ /* 0x010fe8000892184a */
[----:B--2---:R-:W-:Y:S04]  /*a960*/  LDGSTS.E [R2+0xa00], desc[UR10][R196.64], P1 ;  /* 0x00a00000c4027fae */ /* 0x004fe8000892184a */
[----:B------:R-:W2:Y:S04]  /*a970*/  LDL.LU.64 R194, [R1+0x1a10] ;  /* 0x001a100001c27983 */ /* 0x000ea80000300a00 */
[----:B------:R-:W3:Y:S04]  /*a980*/  LDL.LU.64 R182, [R1+0x1a08] ;  /* 0x001a080001b67983 */ /* 0x000ee80000300a00 */
[----:B------:R-:W4:Y:S04]  /*a990*/  LDL.LU.64 R196, [R1+0x1a00] ;  /* 0x001a000001c47983 */ /* 0x000f280000300a00 */
[----:B------:R-:W-:Y:S04]  /*a9a0*/  LDGSTS.E [R2+0xe00], desc[UR10][R186.64], P1 ;  /* 0x00e00000ba027fae */ /* 0x000fe8000892184a */
[----:B------:R-:W-:Y:S04]  /*a9b0*/  LDGSTS.E [R2+0x1200], desc[UR10][R216.64], P1 ;  /* 0x01200000d8027fae */ /* 0x000fe8000892184a */
[----:B------:R-:W-:Y:S04]  /*a9c0*/  LDGSTS.E [R2+0x1600], desc[UR10][R4.64], P1 ;  /* 0x0160000004027fae */ /* 0x000fe8000892184a */
[----:B------:R-:W2:Y:S04]  /*a9d0*/  LDL.LU.64 R186, [R1+0x19f8] ;  /* 0x0019f80001ba7983 */ /* 0x000ea80000300a00 */
[----:B------:R-:W3:Y:S04]  /*a9e0*/  LDL.LU.64 R216, [R1+0x19f0] ;  /* 0x0019f00001d87983 */ /* 0x000ee80000300a00 */
[----:B------:R-:W4:Y:S04]  /*a9f0*/  LDL.LU.64 R4, [R1+0x19e8] ;  /* 0x0019e80001047983 */ /* 0x000f280000300a00 */
[----:B------:R-:W-:Y:S04]  /*aa00*/  LDGSTS.E [R2+0x1a00], desc[UR10][R218.64], P1 ;  /* 0x01a00000da027fae */ /* 0x000fe8000892184a */
[----:B------:R-:W-:Y:S04]  /*aa10*/  LDGSTS.E [R2+0x1e00], desc[UR10][R210.64], P1 ;  /* 0x01e00000d2027fae */ /* 0x000fe8000892184a */
[----:B------:R-:W-:Y:S04]  /*aa20*/  LDGSTS.E [R2+0x2200], desc[UR10][R242.64], P1 ;  /* 0x02200000f2027fae */ /* 0x000fe8000892184a */
[----:B------:R-:W3:Y:S04]  /*aa30*/  LDL.LU.64 R218, [R1+0x19e0] ;  /* 0x0019e00001da7983 */ /* 0x000ee80000300a00 */
[----:B------:R-:W3:Y:S04]  /*aa40*/  LDL.LU.64 R210, [R1+0x19d8] ;  /* 0x0019d80001d27983 */ /* 0x000ee80000300a00 */
[----:B------:R-:W3:Y:S04]  /*aa50*/  LDL.LU.64 R242, [R1+0x19d0] ;  /* 0x0019d00001f27983 */ /* 0x000ee80000300a00 */
[----:B------:R-:W-:Y:S04]  /*aa60*/  LDGSTS.E [R2+0x2600], desc[UR10][R230.64], P1 ;  /* 0x02600000e6027fae */ /* 0x000fe8000892184a */
[----:B------:R-:W-:Y:S04]  /*aa70*/  LDGSTS.E [R2+0x2a00], desc[UR10][R238.64], P1 ;  /* 0x02a00000ee027fae */ /* 0x000fe8000892184a */
[----:B------:R-:W-:Y:S04]  /*aa80*/  LDGSTS.E [R2+0x2e00], desc[UR10][R226.64], P1 ;  /* 0x02e00000e2027fae */ /* 0x000fe8000892184a */
[----:B------:R-:W4:Y:S04]  /*aa90*/  LDL.LU.64 R230, [R1+0x19c8] ;  /* 0x0019c80001e67983 */ /* 0x000f280000300a00 */
        /* <DEDUP_REMOVED lines=15> */
[----:B------:R1:W-:Y:S04]  /*ab90*/  LDGSTS.E [R2+0x4e00], desc[UR10][R6.64], P1 ;  /* 0x04e0000006027fae */ /* 0x0003e8000892184a */
[----:B------:R-:W-:Y:S04]  /*aba0*/  LDGSTS.E [R2+0x5200], desc[UR10][R8.64], P1 ;  /* 0x0520000008027fae */ /* 0x000fe8000892184a */
[----:B------:R-:W2:Y:S04]  /*abb0*/  LDL.LU.64 R220, [R1+0x1980] ;  /* 0x0019800001dc7983 */ /* 0x000ea80000300a00 */
[----:B------:R-:W3:Y:S04]  /*abc0*/  LDL.LU.64 R6, [R1+0x1978] ;  /* 0x0019780001067983 */ /* 0x000ee80000300a00 */
[----:B------:R-:W4:Y:S04]  /*abd0*/  LDL.LU.64 R8, [R1+0x1970] ;  /* 0x0019700001087983 */ /* 0x000f280000300a00 */
        /* <DEDUP_REMOVED lines=42> */
[----:B----4-:R-:W-:Y:S04]  /*ae80*/  LDGSTS.E [R2+0xfe00], desc[UR10][R8.64], P1 ;  /* 0x0fe0000008027fae */ /* 0x010fe8000892184a */
[----:B------:R-:W0:Y:S01]  /*ae90*/  LDGDEPBAR ;  /* 0x00000000000079af */ /* 0x000e220000000000 */
[----:B------:R-:W-:Y:S01]  /*aea0*/  BAR.SYNC.DEFER_BLOCKING 0x0 ;  /* 0x0000000000007b1d */ /* 0x000fe20000010000 */
[----:B------:R-:W-:Y:S01]  /*aeb0*/  ISETP.GE.U32.AND P1, PT, R214, 0x7fffffbd, PT ;  /* 0x7fffffbdd600780c */ /* 0x000fe20003f26070 */
[----:B---3--:R-:W-:-:S05]  /*aec0*/  IMAD.WIDE R214, R12, 0x4, R6 ;  /* 0x000000040cd67825 */ /* 0x008fca00078e0206 */
[----:B------:R3:W-:Y:S04]  /*aed0*/  STL.64 [R1+0x248], R214 ;  /* 0x000248d601007387 */ /* 0x0007e80000100a00 */
[----:B------:R-:W-:Y:S01]  /*aee0*/  @!PT LDS RZ, [RZ] ;  /* 0x00000000fffff984 */ /* 0x000fe20000000800 */
[----:B------:R-:W-:Y:S01]  /*aef0*/  @!PT LDS RZ, [RZ] ;  /* 0x00000000fffff984 */ /* 0x000fe20000000800 */
[----:B------:R-:W-:Y:S01]  /*af00*/  @!PT LDS RZ, [RZ] ;  /* 0x00000000fffff984 */ /* 0x000fe20000000800 */
[----:B------:R4:W-:Y:S04]  /*af10*/  LDGSTS.E [R249+0x54000], desc[UR10][R214.64], !P4 ;  /* 0x54000000d6f97fae */ /* 0x0009e8000e12184a */
[----:B---3--:R-:W4:Y:S01]  /*af20*/  LDL.LU.64 R214, [R1+0x1968] ;  /* 0x0019680001d67983 */ /* 0x008f220000300a00 */
[----:B-1----:R-:W-:Y:S02]  /*af30*/  VIADD R6, R203, 0xffffffdb ;  /* 0xffffffdbcb067836 */ /* 0x002fe40000000000 */
[----:B------:R-:W-:-:S02]  /*af40*/  VIADD R7, R202, 0xffffffda ;  /* 0xffffffdaca077836 */ /* 0x000fc40000000000 */
[----:B--2---:R-:W-:Y:S01]  /*af50*/  IMAD.WIDE R202, R12, 0x4, R220 ;  /* 0x000000040cca7825 */ /* 0x004fe200078e02dc */
[----:B------:R-:W-:Y:S02]  /*af60*/  ISETP.GE.U32.AND P4, PT, R6, 0x7fffffbc, PT ;  /* 0x7fffffbc0600780c */ /* 0x000fe40003f86070 */
[----:B------:R-:W1:Y:S01]  /*af70*/  LDC R6, c[0x0][0x230] ;  /* 0x00008c00ff067b82 */ /* 0x000e620000000800 */
[----:B----4-:R-:W-:-:S04]  /*af80*/  IMAD.WIDE R214, R12, 0x4, R214 ;  /* 0x000000040cd67825 */ /* 0x010fc800078e02d6 */
[----:B------:R-:W-:Y:S02]  /*af90*/  IMAD.MOV.U32 R220, RZ, RZ, R214 ;  /* 0x000000ffffdc7224 */ /* 0x000fe400078e00d6 */
[----:B------:R-:W-:Y:S01]  /*afa0*/  IMAD.MOV.U32 R221, RZ, RZ, R215 ;  /* 0x000000ffffdd7224 */ /* 0x000fe200078e00d7 */
[----:B------:R2:W-:Y:S04]  /*afb0*/  STL.64 [R1+0x240], R214 ;  /* 0x000240d601007387 */ /* 0x0005e80000100a00 */
[----:B------:R3:W-:Y:S04]  /*afc0*/  LDGSTS.E [R249+0x54004], desc[UR10][R220.64], !P5 ;  /* 0x54004000dcf97fae */ /* 0x0007e8000e92184a */
[----:B------:R4:W-:Y:S04]  /*afd0*/  STL.64 [R1+0x238], R202 ;  /* 0x000238ca01007387 */ /* 0x0009e80000100a00 */
[----:B------:R4:W-:Y:S01]  /*afe0*/  LDGSTS.E [R249+0x54008], desc[UR10][R202.64], !P6 ;  /* 0x54008000caf97fae */ /* 0x0009e2000f12184a */
[----:B-1----:R-:W-:Y:S01]  /*aff0*/  VIADD R6, R6, 0xffffffd9 ;  /* 0xffffffd906067836 */ /* 0x002fe20000000000 */
[----:B--2---:R-:W1:Y:S08]  /*b000*/  LDC R214, c[0x0][0x230] ;  /* 0x00008c00ffd67b82 */ /* 0x004e700000000800 */
[----:B---3--:R-:W2:Y:S01]  /*b010*/  LDC R221, c[0x0][0x230] ;  /* 0x00008c00ffdd7b82 */ /* 0x008ea20000000800 */
[----:B----4-:R-:W-:-:S04]  /*b020*/  IMAD.WIDE R202, R12, 0x4, R184 ;  /* 0x000000040cca7825 */ /* 0x010fc800078e02b8 */
[----:B------:R-:W-:Y:S01]  /*b030*/  IMAD.WIDE R184, R12, 0x4, R200 ;  /* 0x000000040cb87825 */ /* 0x000fe200078e02c8 */
[----:B------:R3:W-:Y:S02]  /*b040*/  STL.64 [R1+0x230], R202 ;  /* 0x000230ca01007387 */ /* 0x0007e40000100a00 */
[----:B------:R-:W4:Y:S01]  /*b050*/  LDC R215, c[0x0][0x230] ;  /* 0x00008c00ffd77b82 */ /* 0x000f220000000800 */
[----:B------:R-:W-:Y:S02]  /*b060*/  IMAD.MOV.U32 R200, RZ, RZ, R202 ;  /* 0x000000ffffc87224 */ /* 0x000fe400078e00ca */
[----:B------:R-:W-:Y:S01]  /*b070*/  IMAD.MOV.U32 R201, RZ, RZ, R203 ;  /* 0x000000ffffc97224 */ /* 0x000fe200078e00cb */
[----:B------:R-:W-:-:S04]  /*b080*/  ISETP.GE.U32.AND P5, PT, R7, 0x7fffffbb, PT ;  /* 0x7fffffbb0700780c */ /* 0x000fc80003fa6070 */
[----:B------:R-:W1:Y:S01]  /*b090*/  LDC R7, c[0x0][0x230] ;  /* 0x00008c00ff077b82 */ /* 0x000e620000000800 */
[----:B------:R-:W-:Y:S01]  /*b0a0*/  ISETP.GE.U32.AND P6, PT, R6, 0x7fffffba, PT ;  /* 0x7fffffba0600780c */ /* 0x000fe20003fc6070 */
[----:B------:R-:W-:Y:S01]  /*b0b0*/  IMAD.WIDE R208, R12, 0x4, R208 ;  /* 0x000000040cd07825 */ /* 0x000fe200078e02d0 */
[----:B---3--:R-:W3:Y:S04]  /*b0c0*/  LDL.LU.64 R202, [R1+0x1960] ;  /* 0x0019600001ca7983 */ /* 0x008ee80000300a00 */
[----:B------:R2:W-:Y:S01]  /*b0d0*/  LDGSTS.E [R249+0x5400c], desc[UR10][R200.64], !P1 ;  /* 0x5400c000c8f97fae */ /* 0x0005e2000c92184a */
[----:B------:R-:W4:Y:S01]  /*b0e0*/  LDC R220, c[0x0][0x230] ;  /* 0x00008c00ffdc7b82 */ /* 0x000f220000000800 */
[----:B-1----:R-:W-:Y:S02]  /*b0f0*/  VIADD R6, R7, 0xffffffd8 ;  /* 0xffffffd807067836 */ /* 0x002fe40000000000 */
[----:B------:R-:W-:Y:S01]  /*b100*/  STL.64 [R1+0x228], R208 ;  /* 0x000228d001007387 */ /* 0x000fe20000100a00 */
[----:B--2---:R-:W-:-:S04]  /*b110*/  VIADD R7, R221, 0xffffffd7 ;  /* 0xffffffd7dd077836 */ /* 0x004fc80000000000 */
[----:B------:R-:W1:Y:S01]  /*b120*/  LDC R200, c[0x0][0x230] ;  /* 0x00008c00ffc87b82 */ /* 0x000e620000000800 */
[----:B------:R-:W-:Y:S01]  /*b130*/  LDGSTS.E [R247+0x54000], desc[UR10][R208.64], !P4 ;  /* 0x54000000d0f77fae */ /* 0x000fe2000e12184a */
[----:B------:R-:W-:-:S03]  /*b140*/  ISETP.GE.U32.AND P1, PT, R6, 0x7fffffb9, PT ;  /* 0x7fffffb90600780c */ /* 0x000fc60003f26070 */
[----:B------:R2:W-:Y:S03]  /*b150*/  STL.64 [R1+0x220], R184 ;  /* 0x000220b801007387 */ /* 0x0005e60000100a00 */
[----:B------:R-:W4:Y:S01]  /*b160*/  LDC R221, c[0x0][0x230] ;  /* 0x00008c00ffdd7b82 */ /* 0x000f220000000800 */
[----:B------:R2:W-:Y:S01]  /*b170*/  LDGSTS.E [R247+0x54004], desc[UR10][R184.64], !P5 ;  /* 0x54004000b8f77fae */ /* 0x0005e2000e92184a */
[----:B------:R-:W-:Y:S01]  /*b180*/  ISETP.GE.U32.AND P4, PT, R7, 0x7fffffb8, PT ;  /* 0x7fffffb80700780c */ /* 0x000fe20003f86070 */
[----:B------:R-:W-:Y:S02]  /*b190*/  VIADD R7, R251, 0xffffffd5 ;  /* 0xffffffd5fb077836 */ /* 0x000fe40000000000 */
[----:B------:R-:W-:-:S03]  /*b1a0*/  IMAD.WIDE R206, R12, 0x4, R206 ;  /* 0x000000040cce7825 */ /* 0x000fc600078e02ce */
[----:B------:R-:W1:Y:S08]  /*b1b0*/  LDC R201, c[0x0][0x230] ;  /* 0x00008c00ffc97b82 */ /* 0x000e700000000800 */
[----:B--2---:R-:W2:Y:S01]  /*b1c0*/  LDC R184, c[0x0][0x230] ;  /* 0x00008c00ffb87b82 */ /* 0x004ea20000000800 */
[----:B----4-:R-:W-:-:S07]  /*b1d0*/  VIADD R6, R221, 0xffffffd6 ;  /* 0xffffffd6dd067836 */ /* 0x010fce0000000000 */
[----:B------:R-:W4:Y:S01]  /*b1e0*/  LDC R185, c[0x0][0x230] ;  /* 0x00008c00ffb97b82 */ /* 0x000f220000000800 */
[----:B------:R-:W-:Y:S01]  /*b1f0*/  ISETP.GE.U32.AND P5, PT, R6, 0x7fffffb7, PT ;  /* 0x7fffffb70600780c */ /* 0x000fe20003fa6070 */
[----:B------:R-:W-:Y:S02]  /*b200*/  VIADD R6, R214, 0xffffffd4 ;  /* 0xffffffd4d6067836 */ /* 0x000fe40000000000 */
[----:B------:R-:W-:-:S04]  /*b210*/  IMAD.WIDE R186, R12, 0x4, R186 ;  /* 0x000000040cba7825 */ /* 0x000fc800078e02ba */
[----:B------:R-:W1:Y:S01]  /*b220*/  LDC R251, c[0x0][0x230] ;  /* 0x00008c00fffb7b82 */ /* 0x000e620000000800 */
[----:B------:R-:W-:-:S04]  /*b230*/  IMAD.WIDE R188, R12, 0x4, R188 ;  /* 0x000000040cbc7825 */ /* 0x000fc800078e02bc */
[----:B---3--:R-:W-:-:S04]  /*b240*/  IMAD.WIDE R208, R12, 0x4, R202 ;  /* 0x000000040cd07825 */ /* 0x008fc800078e02ca */
[C---:B------:R-:W-:Y:S01]  /*b250*/  IMAD.WIDE R202, R12.reuse, 0x4, R236 ;  /* 0x000000040cca7825 */ /* 0x040fe200078e02ec */
[----:B------:R3:W-:Y:S04]  /*b260*/  STL.64 [R1+0x218], R208 ;  /* 0x000218d001007387 */ /* 0x0007e80000100a00 */
[----:B------:R3:W-:Y:S04]  /*b270*/  LDGSTS.E [R247+0x54008], desc[UR10][R208.64], !P6 ;  /* 0x54008000d0f77fae */ /* 0x0007e8000f12184a */
[----:B------:R2:W-:Y:S04]  /*b280*/  STL.64 [R1+0x210], R202 ;  /* 0x000210ca01007387 */ /* 0x0005e80000100a00 */
[----:B------:R2:W-:Y:S01]  /*b290*/  LDGSTS.E [R247+0x5400c], desc[UR10][R202.64], !P1 ;  /* 0x5400c000caf77fae */ /* 0x0005e2000c92184a */
[----:B------:R-:W-:Y:S01]  /*b2a0*/  ISETP.GE.U32.AND P6, PT, R7, 0x7fffffb6, PT ;  /* 0x7fffffb60700780c */ /* 0x000fe20003fc6070 */
[----:B---3--:R-:W-:Y:S01]  /*b2b0*/  IMAD.WIDE R208, R12, 0x4, R212 ;  /* 0x000000040cd07825 */ /* 0x008fe200078e02d4 */
[----:B------:R-:W-:-:S03]  /*b2c0*/  ISETP.GE.U32.AND P1, PT, R6, 0x7fffffb5, PT ;  /* 0x7fffffb50600780c */ /* 0x000fc60003f26070 */
[----:B------:R-:W-:Y:S01]  /*b2d0*/  VIADD R7, R215, 0xffffffd3 ;  /* 0xffffffd3d7077836 */ /* 0x000fe20000000000 */
[----:B--2---:R-:W2:Y:S01]  /*b2e0*/  LDC R202, c[0x0][0x230] ;  /* 0x00008c00ffca7b82 */ /* 0x004ea20000000800 */
[----:B------:R-:W-:Y:S01]  /*b2f0*/  STL.64 [R1+0x208], R208 ;  /* 0x000208d001007387 */ /* 0x000fe20000100a00 */
[----:B------:R-:W-:-:S03]  /*b300*/  VIADD R6, R220, 0xffffffd2 ;  /* 0xffffffd2dc067836 */ /* 0x000fc60000000000 */
[----:B------:R-:W-:Y:S03]  /*b310*/  LDGSTS.E [R3+0x54000], desc[UR10][R208.64], !P4 ;  /* 0x54000000d0037fae */ /* 0x000fe6000e12184a */
[----:B------:R-:W3:Y:S01]  /*b320*/  LDC R203, c[0x0][0x230] ;  /* 0x00008c00ffcb7b82 */ /* 0x000ee20000000800 */
[----:B------:R4:W-:Y:S01]  /*b330*/  STL.64 [R1+0x200], R206 ;  /* 0x000200ce01007387 */ /* 0x0009e20000100a00 */
[----:B------:R-:W-:-:S03]  /*b340*/  ISETP.GE.U32.AND P4, PT, R7, 0x7fffffb4, PT ;  /* 0x7fffffb40700780c */ /* 0x000fc60003f86070 */
[----:B------:R4:W-:Y:S01]  /*b350*/  LDGSTS.E [R3+0x54004], desc[UR10][R206.64], !P5 ;  /* 0x54004000ce037fae */ /* 0x0009e2000e92184a */
[----:B------:R-:W-:Y:S01]  /*b360*/  ISETP.GE.U32.AND P5, PT, R6, 0x7fffffb3, PT ;  /* 0x7fffffb30600780c */ /* 0x000fe20003fa6070 */
[----:B------:R-:W-:-:S04]  /*b370*/  IMAD.WIDE R214, R12, 0x4, R226 ;  /* 0x000000040cd67825 */ /* 0x000fc800078e02e2 */
[----:B------:R-:W-:Y:S01]  /*b380*/  VIADD R6, R184, 0xffffffd1 ;  /* 0xffffffd1b8067836 */ /* 0x000fe20000000000 */
[----:B------:R-:W-:Y:S01]  /*b390*/  LDGSTS.E [R3+0x54008], desc[UR10][R214.64], !P6 ;  /* 0x54008000d6037fae */ /* 0x000fe2000f12184a */
[----:B------:R-:W3:Y:S01]  /*b3a0*/  LDC R184, c[0x0][0x230] ;  /* 0x00008c00ffb87b82 */ /* 0x000ee20000000800 */
[----:B------:R-:W-:-:S07]  /*b3b0*/  IMAD.WIDE R212, R12, 0x4, R238 ;  /* 0x000000040cd47825 */ /* 0x000fce00078e02ee */
[----:B----4-:R-:W4:Y:S01]  /*b3c0*/  LDC R206, c[0x0][0x230] ;  /* 0x00008c00ffce7b82 */ /* 0x010f220000000800 */
[----:B------:R-:W-:Y:S01]  /*b3d0*/  VIADD R7, R185, 0xffffffd0 ;  /* 0xffffffd0b9077836 */ /* 0x000fe20000000000 */
[----:B------:R-:W-:Y:S01]  /*b3e0*/  ISETP.GE.U32.AND P6, PT, R6, 0x7fffffb2, PT ;  /* 0x7fffffb20600780c */ /* 0x000fe20003fc6070 */
[----:B------:R-:W-:Y:S01]  /*b3f0*/  IMAD.WIDE R208, R12, 0x4, R230 ;  /* 0x000000040cd07825 */ /* 0x000fe200078e02e6 */
[----:B------:R-:W-:Y:S03]  /*b400*/  STL.64 [R1+0x1f8], R214 ;  /* 0x0001f8d601007387 */ /* 0x000fe60000100a00 */
[----:B-1----:R-:W-:Y:S01]  /*b410*/  VIADD R6, R200, 0xffffffcf ;  /* 0xffffffcfc8067836 */ /* 0x002fe20000000000 */
[----:B------:R-:W1:Y:S01]  /*b420*/  LDC R185, c[0x0][0x230] ;  /* 0x00008c00ffb97b82 */ /* 0x000e620000000800 */
[----:B------:R-:W-:Y:S01]  /*b430*/  LDGSTS.E [R3+0x5400c], desc[UR10][R212.64], !P1 ;  /* 0x5400c000d4037fae */ /* 0x000fe2000c92184a */
[----:B------:R-:W-:-:S03]  /*b440*/  ISETP.GE.U32.AND P1, PT, R7, 0x7fffffb1, PT ;  /* 0x7fffffb10700780c */ /* 0x000fc60003f26070 */
[----:B------:R-:W-:Y:S03]  /*b450*/  STL.64 [R1+0x1f0], R212 ;  /* 0x0001f0d401007387 */ /* 0x000fe60000100a00 */
[----:B------:R-:W1:Y:S01]  /*b460*/  LDC R200, c[0x0][0x230] ;  /* 0x00008c00ffc87b82 */ /* 0x000e620000000800 */
[----:B------:R3:W-:Y:S01]  /*b470*/  STL.64 [R1+0x1e8], R208 ;  /* 0x0001e8d001007387 */ /* 0x0007e20000100a00 */
[----:B--2---:R-:W-:-:S03]  /*b480*/  VIADD R7, R202, 0xffffffce ;  /* 0xffffffceca077836 */ /* 0x004fc60000000000 */
[----:B------:R3:W-:Y:S01]  /*b490*/  LDGSTS.E [R5+0x54000], desc[UR10][R208.64], !P4 ;  /* 0x54000000d0057fae */ /* 0x0007e2000e12184a */
[----:B------:R-:W-:Y:S01]  /*b4a0*/  ISETP.GE.U32.AND P4, PT, R6, 0x7fffffb0, PT ;  /* 0x7fffffb00600780c */ /* 0x000fe20003f86070 */
[----:B------:R-:W-:Y:S01]  /*b4b0*/  VIADD R6, R201, 0xffffffcd ;  /* 0xffffffcdc9067836 */ /* 0x000fe20000000000 */
[----:B------:R-:W2:Y:S01]  /*b4c0*/  LDC R202, c[0x0][0x230] ;  /* 0x00008c00ffca7b82 */ /* 0x000ea20000000800 */
[----:B------:R3:W-:Y:S07]  /*b4d0*/  STL.64 [R1+0x1920], R2 ;  /* 0x0019200201007387 */ /* 0x0007ee0000100a00 */
[----:B------:R-:W2:Y:S01]  /*b4e0*/  LDC R201, c[0x0][0x230] ;  /* 0x00008c00ffc97b82 */ /* 0x000ea20000000800 */
[----:B---3--:R-:W-:-:S04]  /*b4f0*/  IMAD.WIDE R208, R12, 0x4, R242 ;  /* 0x000000040cd07825 */ /* 0x008fc800078e02f2 */
[----:B------:R-:W-:Y:S01]  /*b500*/  IMAD.WIDE R2, R12, 0x4, R210 ;  /* 0x000000040c027825 */ /* 0x000fe200078e02d2 */
[----:B------:R3:W-:Y:S04]  /*b510*/  STL.64 [R1+0x1e0], R208 ;  /* 0x0001e0d001007387 */ /* 0x0007e80000100a00 */
[----:B------:R3:W-:Y:S01]  /*b520*/  LDGSTS.E [R5+0x54004], desc[UR10][R208.64], !P5 ;  /* 0x54004000d0057fae */ /* 0x0007e2000e92184a */
[----:B------:R-:W-:Y:S01]  /*b530*/  ISETP.GE.U32.AND P5, PT, R7, 0x7fffffaf, PT ;  /* 0x7fffffaf0700780c */ /* 0x000fe20003fa6070 */
[----:B------:R-:W-:Y:S02]  /*b540*/  VIADD R7, R203, 0xffffffcc ;  /* 0xffffffcccb077836 */ /* 0x000fe40000000000 */
[----:B------:R4:W-:Y:S01]  /*b550*/  STL.64 [R1+0x1d8], R2 ;  /* 0x0001d80201007387 */ /* 0x0009e20000100a00 */
[----:B------:R-:W2:Y:S03]  /*b560*/  LDC R203, c[0x0][0x230] ;  /* 0x00008c00ffcb7b82 */ /* 0x000ea60000000800 */
[----:B------:R1:W-:Y:S01]  /*b570*/  LDGSTS.E [R5+0x54008], desc[UR10][R2.64], !P6 ;  /* 0x5400800002057fae */ /* 0x0003e2000f12184a */
[----:B------:R-:W-:Y:S01]  /*b580*/  ISETP.GE.U32.AND P6, PT, R6, 0x7fffffae, PT ;  /* 0x7fffffae0600780c */ /* 0x000fe20003fc6070 */
[----:B---3--:R-:W-:-:S04]  /*b590*/  IMAD.WIDE R208, R12, 0x4, R218 ;  /* 0x000000040cd07825 */ /* 0x008fc800078e02da */
[----:B----4-:R-:W-:Y:S01]  /*b5a0*/  VIADD R6, R206, 0xffffffcb ;  /* 0xffffffcbce067836 */ /* 0x010fe20000000000 */
[----:B------:R-:W-:Y:S01]  /*b5b0*/  LDGSTS.E [R5+0x5400c], desc[UR10][R208.64], !P1 ;  /* 0x5400c000d0057fae */ /* 0x000fe2000c92184a */
[----:B------:R-:W3:Y:S01]  /*b5c0*/  LDC R206, c[0x0][0x230] ;  /* 0x00008c00ffce7b82 */ /* 0x000ee20000000800 */
[----:B-1----:R-:W-:Y:S01]  /*b5d0*/  IMAD.WIDE R2, R12, 0x4, R216 ;  /* 0x000000040c027825 */ /* 0x002fe200078e02d8 */
[----:B------:R-:W-:Y:S01]  /*b5e0*/  ISETP.GE.U32.AND P1, PT, R7, 0x7fffffad, PT ;  /* 0x7fffffad0700780c */ /* 0x000fe20003f26070 */
[----:B------:R-:W-:Y:S04]  /*b5f0*/  STL.64 [R1+0x1d0], R208 ;  /* 0x0001d0d001007387 */ /* 0x000fe80000100a00 */
[----:B------:R1:W-:Y:S01]  /*b600*/  LDGSTS.E [R244+0x54000], desc[UR10][R2.64], !P4 ;  /* 0x5400000002f47fae */ /* 0x0003e2000e12184a */
[----:B------:R-:W-:Y:S01]  /*b610*/  ISETP.GE.U32.AND P4, PT, R6, 0x7fffffac, PT ;  /* 0x7fffffac0600780c */ /* 0x000fe20003f86070 */
[----:B------:R-:W-:-:S02]  /*b620*/  VIADD R6, R184, 0xffffffca ;  /* 0xffffffcab8067836 */ /* 0x000fc40000000000 */
[----:B------:R1:W-:Y:S01]  /*b630*/  STL.64 [R1+0x1c8], R2 ;  /* 0x0001c80201007387 */ /* 0x0003e20000100a00 */
[----:B------:R-:W-:Y:S01]  /*b640*/  VIADD R7, R185, 0xffffffc9 ;  /* 0xffffffc9b9077836 */ /* 0x000fe20000000000 */
[----:B------:R-:W4:Y:S02]  /*b650*/  LDC R184, c[0x0][0x230] ;  /* 0x00008c00ffb87b82 */ /* 0x000f240000000800 */
[----:B------:R1:W-:Y:S04]  /*b660*/  STL.64 [R1+0x1910], R4 ;  /* 0x0019100401007387 */ /* 0x0003e80000100a00 */
[----:B------:R2:W-:Y:S01]  /*b670*/  LDGSTS.E [R244+0x54004], desc[UR10][R186.64], !P5 ;  /* 0x54004000baf47fae */ /* 0x0005e2000e92184a */
[----:B-1----:R-:W-:Y:S01]  /*b680*/  IMAD.WIDE R2, R12, 0x4, R182 ;  /* 0x000000040c027825 */ /* 0x002fe200078e02b6 */
[----:B------:R-:W1:Y:S01]  /*b690*/  LDC R185, c[0x0][0x230] ;  /* 0x00008c00ffb97b82 */ /* 0x000e620000000800 */
[----:B------:R-:W-:-:S02]  /*b6a0*/  ISETP.GE.U32.AND P5, PT, R6, 0x7fffffab, PT ;  /* 0x7fffffab0600780c */ /* 0x000fc40003fa6070 */
[----:B------:R-:W-:-:S05]  /*b6b0*/  IMAD.WIDE R4, R12, 0x4, R196 ;  /* 0x000000040c047825 */ /* 0x000fca00078e02c4 */
[----:B------:R-:W4:Y:S01]  /*b6c0*/  LDC R182, c[0x0][0x230] ;  /* 0x00008c00ffb67b82 */ /* 0x000f220000000800 */
[----:B------:R-:W-:Y:S01]  /*b6d0*/  VIADD R6, R200, 0xffffffc8 ;  /* 0xffffffc8c8067836 */ /* 0x000fe20000000000 */
[----:B------:R3:W-:Y:S04]  /*b6e0*/  STL.64 [R1+0x1c0], R186 ;  /* 0x0001c0ba01007387 */ /* 0x0007e80000100a00 */
[----:B------:R3:W-:Y:S01]  /*b6f0*/  LDGSTS.E [R244+0x54008], desc[UR10][R4.64], !P6 ;  /* 0x5400800004f47fae */ /* 0x0007e2000f12184a */
[----:B------:R-:W-:Y:S01]  /*b700*/  ISETP.GE.U32.AND P6, PT, R7, 0x7fffffaa, PT ;  /* 0x7fffffaa0700780c */ /* 0x000fe20003fc6070 */
[----:B--2---:R-:W-:Y:S01]  /*b710*/  VIADD R7, R202, 0xffffffc7 ;  /* 0xffffffc7ca077836 */ /* 0x004fe20000000000 */
[----:B------:R-:W2:Y:S01]  /*b720*/  LDC R183, c[0x0][0x230] ;  /* 0x00008c00ffb77b82 */ /* 0x000ea20000000800 */
[----:B------:R3:W-:Y:S04]  /*b730*/  STL.64 [R1+0x1b8], R4 ;  /* 0x0001b80401007387 */ /* 0x0007e80000100a00 */
[----:B------:R3:W-:Y:S01]  /*b740*/  LDGSTS.E [R244+0x5400c], desc[UR10][R2.64], !P1 ;  /* 0x5400c00002f47fae */ /* 0x0007e2000c92184a */
[----:B------:R-:W-:Y:S01]  /*b750*/  ISETP.GE.U32.AND P1, PT, R6, 0x7fffffa9, PT ;  /* 0x7fffffa90600780c */ /* 0x000fe20003f26070 */
[----:B------:R-:W-:Y:S01]  /*b760*/  VIADD R6, R201, 0xffffffc6 ;  /* 0xffffffc6c9067836 */ /* 0x000fe20000000000 */
[----:B---3--:R-:W3:Y:S01]  /*b770*/  LDC R186, c[0x0][0x230] ;  /* 0x00008c00ffba7b82 */ /* 0x008ee20000000800 */
[----:B------:R1:W-:Y:S01]  /*b780*/  STL.64 [R1+0x1b0], R2 ;  /* 0x0001b00201007387 */ /* 0x0003e20000100a00 */
[----:B------:R-:W-:-:S06]  /*b790*/  IMAD.WIDE R4, R12, 0x4, R194 ;  /* 0x000000040c047825 */ /* 0x000fcc00078e02c2 */
[----:B------:R-:W3:Y:S01]  /*b7a0*/  LDC R187, c[0x0][0x230] ;  /* 0x00008c00ffbb7b82 */ /* 0x000ee20000000800 */
[----:B------:R4:W-:Y:S01]  /*b7b0*/  LDGSTS.E [R248+0x54000], desc[UR10][R4.64], !P4 ;  /* 0x5400000004f87fae */ /* 0x0009e2000e12184a */
[----:B-1----:R-:W-:-:S03]  /*b7c0*/  IMAD.WIDE R2, R12, 0x4, R192 ;  /* 0x000000040c027825 */ /* 0x002fc600078e02c0 */
[----:B------:R4:W-:Y:S01]  /*b7d0*/  STL.64 [R1+0x1a8], R4 ;  /* 0x0001a80401007387 */ /* 0x0009e20000100a00 */
[----:B------:R-:W-:-:S03]  /*b7e0*/  ISETP.GE.U32.AND P4, PT, R7, 0x7fffffa8, PT ;  /* 0x7fffffa80700780c */ /* 0x000fc60003f86070 */
[----:B------:R1:W-:Y:S01]  /*b7f0*/  STL.64 [R1+0x1a0], R2 ;  /* 0x0001a00201007387 */ /* 0x0003e20000100a00 */
[----:B------:R-:W-:-:S03]  /*b800*/  VIADD R7, R203, 0xffffffc5 ;  /* 0xffffffc5cb077836 */ /* 0x000fc60000000000 */
[----:B------:R1:W-:Y:S01]  /*b810*/  LDGSTS.E [R248+0x54004], desc[UR10][R2.64], !P5 ;  /* 0x5400400002f87fae */ /* 0x0003e2000e92184a */
[----:B------:R-:W-:Y:S01]  /*b820*/  ISETP.GE.U32.AND P5, PT, R6, 0x7fffffa7, PT ;  /* 0x7fffffa70600780c */ /* 0x000fe20003fa6070 */
[----:B------:R-:W-:Y:S02]  /*b830*/  VIADD R6, R206, 0xffffffc4 ;  /* 0xffffffc4ce067836 */ /* 0x000fe40000000000 */
[----:B----4-:R-:W-:-:S05]  /*b840*/  IMAD.WIDE R4, R12, 0x4, R240 ;  /* 0x000000040c047825 */ /* 0x010fca00078e02f0 */
[----:B------:R4:W-:Y:S01]  /*b850*/  LDGSTS.E [R248+0x54008], desc[UR10][R4.64], !P6 ;  /* 0x5400800004f87fae */ /* 0x0009e2000f12184a */
[----:B-1----:R-:W-:Y:S01]  /*b860*/  IMAD.WIDE R2, R12, 0x4, R190 ;  /* 0x000000040c027825 */ /* 0x002fe200078e02be */
[----:B------:R-:W-:Y:S02]  /*b870*/  ISETP.GE.U32.AND P6, PT, R7, 0x7fffffa6, PT ;  /* 0x7fffffa60700780c */ /* 0x000fe40003fc6070 */
[----:B------:R4:W-:Y:S01]  /*b880*/  STL.64 [R1+0x198], R4 ;  /* 0x0001980401007387 */ /* 0x0009e20000100a00 */
[----:B------:R-:W1:Y:S03]  /*b890*/  LDC R190, c[0x0][0x230] ;  /* 0x00008c00ffbe7b82 */ /* 0x000e660000000800 */
[----:B------:R3:W-:Y:S01]  /*b8a0*/  LDGSTS.E [R248+0x5400c], desc[UR10][R2.64], !P1 ;  /* 0x5400c00002f87fae */ /* 0x0007e2000c92184a */
[----:B------:R-:W-:Y:S01]  /*b8b0*/  ISETP.GE.U32.AND P1, PT, R6, 0x7fffffa5, PT ;  /* 0x7fffffa50600780c */ /* 0x000fe20003f26070 */
[----:B------:R-:W-:-:S02]  /*b8c0*/  VIADD R6, R182, 0xffffffc3 ;  /* 0xffffffc3b6067836 */ /* 0x000fc40000000000 */
[----:B------:R-:W-:Y:S01]  /*b8d0*/  LDGSTS.E [R245+0x54000], desc[UR10][R188.64], !P4 ;  /* 0x54000000bcf57fae */ /* 0x000fe2000e12184a */
[----:B--2---:R-:W-:Y:S01]  /*b8e0*/  VIADD R7, R183, 0xffffffc2 ;  /* 0xffffffc2b7077836 */ /* 0x004fe20000000000 */
[----:B------:R-:W2:Y:S01]  /*b8f0*/  LDC R191, c[0x0][0x230] ;  /* 0x00008c00ffbf7b82 */ /* 0x000ea20000000800 */
[----:B------:R-:W-:Y:S01]  /*b900*/  ISETP.GE.U32.AND P4, PT, R6, 0x7fffffa4, PT ;  /* 0x7fffffa40600780c */ /* 0x000fe20003f86070 */
[----:B------:R3:W-:Y:S01]  /*b910*/  STL.64 [R1+0x190], R2 ;  /* 0x0001900201007387 */ /* 0x0007e20000100a00 */
[----:B----4-:R-:W-:-:S03]  /*b920*/  IMAD.WIDE R4, R12, 0x4, R232 ;  /* 0x000000040c047825 */ /* 0x010fc600078e02e8 */
[----:B------:R-:W-:Y:S02]  /*b930*/  STL.64 [R1+0x1918], R248 ;  /* 0x001918f801007387 */ /* 0x000fe40000100a00 */
[----:B------:R-:W4:Y:S02]  /*b940*/  LDC R182, c[0x0][0x230] ;  /* 0x00008c00ffb67b82 */ /* 0x000f240000000800 */
[----:B------:R-:W-:Y:S01]  /*b950*/  STL.64 [R1+0x188], R188 ;  /* 0x000188bc01007387 */ /* 0x000fe20000100a00 */
[----:B---3--:R-:W-:-:S03]  /*b960*/  IMAD.WIDE R2, R12, 0x4, R222 ;  /* 0x000000040c027825 */ /* 0x008fc600078e02de */
[----:B------:R3:W-:Y:S04]  /*b970*/  STL.64 [R1+0x180], R4 ;  /* 0x0001800401007387 */ /* 0x0007e80000100a00 */
[----:B------:R3:W-:Y:S04]  /*b980*/  LDGSTS.E [R245+0x54004], desc[UR10][R4.64], !P5 ;  /* 0x5400400004f57fae */ /* 0x0007e8000e92184a */
[----:B------:R1:W-:Y:S04]  /*b990*/  STL.64 [R1+0x178], R2 ;  /* 0x0001780201007387 */ /* 0x0003e80000100a00 */
[----:B------:R1:W-:Y:S01]  /*b9a0*/  LDGSTS.E [R245+0x54008], desc[UR10][R2.64], !P6 ;  /* 0x5400800002f57fae */ /* 0x0003e2000f12184a */
[----:B---3--:R-:W-:-:S04]  /*b9b0*/  IMAD.WIDE R4, R12, 0x4, R228 ;  /* 0x000000040c047825 */ /* 0x008fc800078e02e4 */
[----:B------:R-:W-:Y:S02]  /*b9c0*/  VIADD R6, R184, 0xffffffc1 ;  /* 0xffffffc1b8067836 */ /* 0x000fe40000000000 */
[C---:B-1----:R-:W-:Y:S01]  /*b9d0*/  IMAD.WIDE R2, R12.reuse, 0x4, R224 ;  /* 0x000000040c027825 */ /* 0x042fe200078e02e0 */
[----:B------:R-:W-:Y:S03]  /*b9e0*/  STL.64 [R1+0x170], R4 ;  /* 0x0001700401007387 */ /* 0x000fe60000100a00 */
[----:B------:R-:W-:Y:S01]  /*b9f0*/  IMAD.WIDE R188, R12, 0x4, R204 ;  /* 0x000000040cbc7825 */ /* 0x000fe200078e02cc */
[----:B------:R-:W-:Y:S01]  /*ba00*/  LDGSTS.E [R245+0x5400c], desc[UR10][R4.64], !P1 ;  /* 0x5400c00004f57fae */ /* 0x000fe2000c92184a */
[----:B------:R-:W-:Y:S01]  /*ba10*/  ISETP.GE.U32.AND P6, PT, R6, 0x7fffffa2, PT ;  /* 0x7fffffa20600780c */ /* 0x000fe20003fc6070 */
[----:B------:R-:W1:Y:S02]  /*ba20*/  LDC R224, c[0x0][0x230] ;  /* 0x00008c00ffe07b82 */ /* 0x000e640000000800 */
[----:B------:R3:W-:Y:S04]  /*ba30*/  STL.64 [R1+0x168], R2 ;  /* 0x0001680201007387 */ /* 0x0007e80000100a00 */
[----:B------:R3:W-:Y:S01]  /*ba40*/  LDGSTS.E [R246+0x54000], desc[UR10][R2.64], !P4 ;  /* 0x5400000002f67fae */ /* 0x0007e2000e12184a */
[----:B------:R-:W-:Y:S01]  /*ba50*/  VIADD R6, R185, 0xffffffbe ;  /* 0xffffffbeb9067836 */ /* 0x000fe20000000000 */
[----:B------:R-:W-:Y:S01]  /*ba60*/  ISETP.GE.U32.AND P5, PT, R7, 0x7fffffa3, PT ;  /* 0x7fffffa30700780c */ /* 0x000fe20003fa6070 */
[C---:B------:R-:W-:Y:S01]  /*ba70*/  IMAD.WIDE R184, R12.reuse, 0x4, R234 ;  /* 0x000000040cb87825 */ /* 0x040fe200078e02ea */
[----:B------:R-:W-:Y:S01]  /*ba80*/  STL.64 [R1+0x1928], R244 ;  /* 0x001928f401007387 */ /* 0x000fe20000100a00 */
[----:B------:R-:W1:Y:S02]  /*ba90*/  LDC R228, c[0x0][0x230] ;  /* 0x00008c00ffe47b82 */ /* 0x000e640000000800 */
[----:B---3--:R-:W-:-:S06]  /*baa0*/  IMAD.WIDE R2, R12, 0x4, R198 ;  /* 0x000000040c027825 */ /* 0x008fcc00078e02c6 */
[----:B------:R-:W3:Y:S01]  /*bab0*/  LDC R229, c[0x0][0x230] ;  /* 0x00008c00ffe57b82 */ /* 0x000ee20000000800 */
[----:B------:R2:W-:Y:S04]  /*bac0*/  STL.64 [R1+0x160], R2 ;  /* 0x0001600201007387 */ /* 0x0005e80000100a00 */
[----:B------:R3:W-:Y:S04]  /*bad0*/  STL.64 [R1+0x1930], R12 ;  /* 0x0019300c01007387 */ /* 0x0007e80000100a00 */
[----:B------:R-:W-:Y:S04]  /*bae0*/  STL.64 [R1+0x158], R188 ;  /* 0x000158bc01007387 */ /* 0x000fe80000100a00 */
[----:B------:R-:W3:Y:S04]  /*baf0*/  LDL.LU.64 R196, [R1+0x148] ;  /* 0x0001480001c47983 */ /* 0x000ee80000300a00 */
[----:B------:R-:W-:Y:S04]  /*bb00*/  STL.64 [R1+0x150], R184 ;  /* 0x000150b801007387 */ /* 0x000fe80000100a00 */
[----:B------:R-:W3:Y:S04]  /*bb10*/  LDL.LU.64 R4, [R1+0x140] ;  /* 0x0001400001047983 */ /* 0x000ee80000300a00 */
[----:B------:R-:W3:Y:S04]  /*bb20*/  LDL.LU.64 R216, [R1+0x138] ;  /* 0x0001380001d87983 */ /* 0x000ee80000300a00 */
[----:B------:R-:W3:Y:S04]  /*bb30*/  LDL.LU.64 R218, [R1+0x130] ;  /* 0x0001300001da7983 */ /* 0x000ee80000300a00 */
[----:B------:R-:W3:Y:S04]  /*bb40*/  LDL.LU.64 R210, [R1+0x128] ;  /* 0x0001280001d27983 */ /* 0x000ee80000300a00 */
[----:B------:R-:W3:Y:S04]  /*bb50*/  LDL.LU.64 R242, [R1+0x120] ;  /* 0x0001200001f27983 */ /* 0x000ee80000300a00 */
[----:B------:R-:W-:Y:S01]  /*bb60*/  LDGSTS.E [R246+0x54004], desc[UR10][R2.64], !P5 ;  /* 0x5400400002f67fae */ /* 0x000fe2000e92184a */
[----:B------:R-:W-:Y:S01]  /*bb70*/  VIADD R7, R186, 0xffffffbf ;  /* 0xffffffbfba077836 */ /* 0x000fe20000000000 */
[----:B------:R-:W-:-:S02]  /*bb80*/  ISETP.GE.U32.AND P4, PT, R6, 0x7fffff9f, PT ;  /* 0x7fffff9f0600780c */ /* 0x000fc40003f86070 */
[----:B--2---:R-:W2:Y:S04]  /*bb90*/  LDL.LU.64 R2, [R1+0x118] ;  /* 0x0001180001027983 */ /* 0x004ea80000300a00 */
[----:B------:R-:W2:Y:S04]  /*bba0*/  LDL.LU.64 R230, [R1+0x110] ;  /* 0x0001100001e67983 */ /* 0x000ea80000300a00 */
[----:B------:R-:W2:Y:S04]  /*bbb0*/  LDL.LU.64 R238, [R1+0x108] ;  /* 0x0001080001ee7983 */ /* 0x000ea80000300a00 */
[----:B------:R-:W2:Y:S04]  /*bbc0*/  LDL.LU.64 R226, [R1+0x100] ;  /* 0x0001000001e27983 */ /* 0x000ea80000300a00 */
[----:B------:R-:W2:Y:S04]  /*bbd0*/  LDL.LU.64 R220, [R1+0xf8] ;  /* 0x0000f80001dc7983 */ /* 0x000ea80000300a00 */
[----:B------:R-:W2:Y:S04]  /*bbe0*/  LDL.LU.64 R214, [R1+0xf0] ;  /* 0x0000f00001d67983 */ /* 0x000ea80000300a00 */
[----:B------:R-:W2:Y:S04]  /*bbf0*/  LDL.LU.64 R212, [R1+0xe8] ;  /* 0x0000e80001d47983 */ /* 0x000ea80000300a00 */
[----:B------:R-:W2:Y:S04]  /*bc00*/  LDL.LU.64 R236, [R1+0xe0] ;  /* 0x0000e00001ec7983 */ /* 0x000ea80000300a00 */
[----:B------:R-:W2:Y:S01]  /*bc10*/  LDL.LU.64 R208, [R1+0xd8] ;  /* 0x0000d80001d07983 */ /* 0x000ea20000300a00 */
[----:B------:R-:W-:Y:S01]  /*bc20*/  VIADD R6, R187, 0xffffffbd ;  /* 0xffffffbdbb067836 */ /* 0x000fe20000000000 */
[----:B------:R-:W-:Y:S01]  /*bc30*/  ISETP.GE.U32.AND P1, PT, R7, 0x7fffffa0, PT ;  /* 0x7fffffa00700780c */ /* 0x000fe20003f26070 */
[----:B------:R-:W-:Y:S01]  /*bc40*/  VIADD R7, R190, 0xffffffbc ;  /* 0xffffffbcbe077836 */ /* 0x000fe20000000000 */
[----:B------:R-:W-:Y:S02]  /*bc50*/  LDGSTS.E [R246+0x54008], desc[UR10][R188.64], !P6 ;  /* 0x54008000bcf67fae */ /* 0x000fe4000f12184a */
[----:B------:R-:W-:Y:S01]  /*bc60*/  ISETP.GE.U32.AND P5, PT, R6, 0x7fffff9e, PT ;  /* 0x7fffff9e0600780c */ /* 0x000fe20003fa6070 */
[----:B------:R-:W-:Y:S01]  /*bc70*/  VIADD R6, R191, 0xffffffbb ;  /* 0xffffffbbbf067836 */ /* 0x000fe20000000000 */
[----:B------:R-:W-:Y:S01]  /*bc80*/  ISETP.GE.U32.AND P6, PT, R7, 0x7fffff9d, PT ;  /* 0x7fffff9d0700780c */ /* 0x000fe20003fc6070 */
[----:B------:R-:W-:Y:S01]  /*bc90*/  IMAD.SHL.U32 R7, R0, 0x20, RZ ;  /* 0x0000002000077824 */ /* 0x000fe200078e00ff */
[----:B------:R2:W-:Y:S01]  /*bca0*/  LDGSTS.E [R246+0x5400c], desc[UR10][R184.64], !P2 ;  /* 0x5400c000b8f67fae */ /* 0x0005e2000d12184a */
[----:B------:R-:W2:Y:S01]  /*bcb0*/  LDC R0, c[0x0][0x230] ;  /* 0x00008c00ff007b82 */ /* 0x000ea20000000800 */
[----:B------:R-:W-:Y:S01]  /*bcc0*/  ISETP.GE.U32.AND P2, PT, R6, 0x7fffff9c, PT ;  /* 0x7fffff9c0600780c */ /* 0x000fe20003f46070 */
[----:B----4-:R-:W-:Y:S01]  /*bcd0*/  VIADD R6, R182, 0xffffffba ;  /* 0xffffffbab6067836 */ /* 0x010fe20000000000 */
[----:B------:R-:W-:Y:S04]  /*bce0*/  STL.64 [R1+0x1938], R246 ;  /* 0x001938f601007387 */ /* 0x000fe80000100a00 */
[----:B-1----:R-:W-:Y:S04]  /*bcf0*/  STL [R1+0x1940], R224 ;  /* 0x001940e001007387 */ /* 0x002fe80000100800 */
[----:B---3--:R-:W-:Y:S04]  /*bd00*/  STL.64 [R1+0x1948], R228 ;  /* 0x001948e401007387 */ /* 0x008fe80000100a00 */
[----:B------:R-:W0:Y:S01]  /*bd10*/  LDGDEPBAR ;  /* 0x00000000000079af */ /* 0x000e220000000000 */
[----:B------:R-:W-:-:S04]  /*bd20*/  IMAD.WIDE R12, R7, 0x4, R196 ;  /* 0x00000004070c7825 */ /* 0x000fc800078e02c4 */
[C---:B------:R-:W-:Y:S01]  /*bd30*/  IMAD.WIDE R182, R7.reuse, 0x4, R4 ;  /* 0x0000000407b67825 */ /* 0x040fe200078e0204 */
[----:B------:R1:W-:Y:S03]  /*bd40*/  STL.64 [R1+0x148], R12 ;  /* 0x0001480c01007387 */ /* 0x0003e60000100a00 */
[C---:B------:R-:W-:Y:S01]  /*bd50*/  IMAD.WIDE R4, R7.reuse, 0x4, R216 ;  /* 0x0000000407047825 */ /* 0x040fe200078e02d8 */
[----:B------:R-:W-:Y:S04]  /*bd60*/  STL.64 [R1+0x140], R182 ;  /* 0x000140b601007387 */ /* 0x000fe80000100a00 */
[----:B------:R3:W-:Y:S01]  /*bd70*/  STL.64 [R1+0x138], R4 ;  /* 0x0001380401007387 */ /* 0x0007e20000100a00 */
[----:B-1----:R-:W-:-:S04]  /*bd80*/  IMAD.WIDE R12, R7, 0x4, R218 ;  /* 0x00000004070c7825 */ /* 0x002fc800078e02da */
[----:B------:R-:W-:-:S04]  /*bd90*/  IMAD.WIDE R228, R7, 0x4, R210 ;  /* 0x0000000407e47825 */ /* 0x000fc800078e02d2 */
[C---:B---3--:R-:W-:Y:S01]  /*bda0*/  IMAD.WIDE R4, R7.reuse, 0x4, R242 ;  /* 0x0000000407047825 */ /* 0x048fe200078e02f2 */
[----:B------:R1:W-:Y:S04]  /*bdb0*/  STL.64 [R1+0x130], R12 ;  /* 0x0001300c01007387 */ /* 0x0003e80000100a00 */
[----:B------:R3:W-:Y:S01]  /*bdc0*/  STL.64 [R1+0x120], R4 ;  /* 0x0001200401007387 */ /* 0x0007e20000100a00 */
[----:B--2---:R-:W-:-:S03]  /*bdd0*/  IMAD.WIDE R224, R7, 0x4, R2 ;  /* 0x0000000407e07825 */ /* 0x004fc600078e0202 */
[----:B------:R-:W-:Y:S01]  /*bde0*/  STL.64 [R1+0x128], R228 ;  /* 0x000128e401007387 */ /* 0x000fe20000100a00 */
[----:B------:R-:W-:-:S03]  /*bdf0*/  IMAD.WIDE R248, R7, 0x4, R230 ;  /* 0x0000000407f87825 */ /* 0x000fc600078e02e6 */
[----:B------:R-:W-:Y:S01]  /*be00*/  STL.64 [R1+0x1950], R228 ;  /* 0x001950e401007387 */ /* 0x000fe20000100a00 */
[----:B------:R-:W-:-:S03]  /*be10*/  IMAD.WIDE R246, R7, 0x4, R238 ;  /* 0x0000000407f67825 */ /* 0x000fc600078e02ee */
[----:B------:R-:W-:Y:S01]  /*be20*/  STL.64 [R1+0x118], R224 ;  /* 0x000118e001007387 */ /* 0x000fe20000100a00 */
[----:B------:R-:W-:-:S03]  /*be30*/  IMAD.WIDE R226, R7, 0x4, R226 ;  /* 0x0000000407e27825 */ /* 0x000fc600078e02e2 */
[----:B------:R2:W-:Y:S01]  /*be40*/  STL.64 [R1+0x1958], R224 ;  /* 0x001958e001007387 */ /* 0x0005e20000100a00 */
[----:B-1----:R-:W-:-:S03]  /*be50*/  IMAD.WIDE R12, R7, 0x4, R220 ;  /* 0x00000004070c7825 */ /* 0x002fc600078e02dc */
[----:B------:R-:W-:Y:S04]  /*be60*/  STL.64 [R1+0x110], R248 ;  /* 0x000110f801007387 */ /* 0x000fe80000100a00 */
[----:B------:R1:W-:Y:S04]  /*be70*/  STL.64 [R1+0x108], R246 ;  /* 0x000108f601007387 */ /* 0x0003e80000100a00 */
[----:B------:R-:W4:Y:S04]  /*be80*/  LDL.LU.64 R242, [R1+0xd0] ;  /* 0x0000d00001f27983 */ /* 0x000f280000300a00 */
[----:B------:R-:W4:Y:S01]  /*be90*/  LDL.LU.64 R240, [R1+0xc8] ;  /* 0x0000c80001f07983 */ /* 0x000f220000300a00 */
[----:B---3--:R-:W-:-:S03]  /*bea0*/  IMAD.WIDE R4, R7, 0x4, R236 ;  /* 0x0000000407047825 */ /* 0x008fc600078e02ec */
[----:B------:R3:W-:Y:S04]  /*beb0*/  STL.64 [R1+0xf8], R12 ;  /* 0x0000f80c01007387 */ /* 0x0007e80000100a00 */
[----:B------:R-:W-:Y:S04]  /*bec0*/  STL.64 [R1+0x100], R226 ;  /* 0x000100e201007387 */ /* 0x000fe80000100a00 */
[----:B------:R-:W3:Y:S04]  /*bed0*/  LDL.LU.64 R238, [R1+0xc0] ;  /* 0x0000c00001ee7983 */ /* 0x000ee80000300a00 */
        /* <DEDUP_REMOVED lines=12> */
[----:B------:R-:W3:Y:S01]  /*bfa0*/  LDL.LU.64 R198, [R1+0x58] ;  /* 0x0000580001c67983 */ /* 0x000ee20000300a00 */
[----:B------:R-:W-:-:S03]  /*bfb0*/  IMAD.WIDE R2, R7, 0x4, R208 ;  /* 0x0000000407027825 */ /* 0x000fc600078e02d0 */
[----:B------:R-:W3:Y:S04]  /*bfc0*/  LDL.LU.64 R200, [R1+0x50] ;  /* 0x0000500001c87983 */ /* 0x000ee80000300a00 */
[----:B------:R-:W3:Y:S01]  /*bfd0*/  LDL.LU.64 R202, [R1+0x48] ;  /* 0x0000480001ca7983 */ /* 0x000ee20000300a00 */
[----:B------:R-:W-:-:S03]  /*bfe0*/  IMAD.WIDE R244, R7, 0x4, R212 ;  /* 0x0000000407f47825 */ /* 0x000fc600078e02d4 */
[----:B------:R-:W3:Y:S01]  /*bff0*/  LDL.LU.64 R204, [R1+0x40] ;  /* 0x0000400001cc7983 */ /* 0x000ee20000300a00 */
[----:B------:R-:W-:-:S03]  /*c000*/  IMAD.WIDE R222, R7, 0x4, R214 ;  /* 0x0000000407de7825 */ /* 0x000fc600078e02d6 */
[----:B------:R-:W3:Y:S04]  /*c010*/  LDL.LU.64 R206, [R1+0x38] ;  /* 0x0000380001ce7983 */ /* 0x000ee80000300a00 */
[----:B------:R-:W3:Y:S04]  /*c020*/  LDL.LU.64 R208, [R1+0x30] ;  /* 0x0000300001d07983 */ /* 0x000ee80000300a00 */
[----:B------:R-:W3:Y:S04]  /*c030*/  LDL.LU.64 R210, [R1+0x28] ;  /* 0x0000280001d27983 */ /* 0x000ee80000300a00 */
[----:B------:R-:W3:Y:S04]  /*c040*/  LDL.LU.64 R212, [R1+0x20] ;  /* 0x0000200001d47983 */ /* 0x000ee80000300a00 */
[----:B------:R-:W3:Y:S04]  /*c050*/  LDL.LU.64 R214, [R1+0x18] ;  /* 0x0000180001d67983 */ /* 0x000ee80000300a00 */
[----:B------:R-:W3:Y:S04]  /*c060*/  LDL.LU.64 R216, [R1+0x10] ;  /* 0x0000100001d87983 */ /* 0x000ee80000300a00 */
[----:B------:R-:W3:Y:S04]  /*c070*/  LDL.LU.64 R218, [R1+0x8] ;  /* 0x0000080001da7983 */ /* 0x000ee80000300a00 */
[----:B------:R-:W3:Y:S04]  /*c080*/  LDL.LU.64 R220, [R1] ;  /* 0x0000000001dc7983 */ /* 0x000ee80000300a00 */
[----:B------:R1:W-:Y:S04]  /*c090*/  STL.64 [R1+0xe8], R244 ;  /* 0x0000e8f401007387 */ /* 0x0003e80000100a00 */
[----:B------:R-:W-:Y:S04]  /*c0a0*/  STL.64 [R1+0xf0], R222 ;  /* 0x0000f0de01007387 */ /* 0x000fe80000100a00 */
[----:B------:R1:W-:Y:S04]  /*c0b0*/  STL.64 [R1+0xd8], R2 ;  /* 0x0000d80201007387 */ /* 0x0003e80000100a00 */
[----:B------:R-:W-:Y:S04]  /*c0c0*/  STL.64 [R1+0xe0], R4 ;  /* 0x0000e00401007387 */ /* 0x000fe80000100a00 */
[----:B--2---:R-:W2:Y:S04]  /*c0d0*/  LDL.64 R224, [R1+0x148] ;  /* 0x0001480001e07983 */ /* 0x004ea80000100a00 */
[----:B------:R-:W4:Y:S04]  /*c0e0*/  LDL.64 R228, [R1+0x138] ;  /* 0x0001380001e47983 */ /* 0x000f280000100a00 */
[----:B--2---:R-:W-:Y:S04]  /*c0f0*/  LDGSTS.E [R250+0x10000], desc[UR10][R224.64], P3 ;  /* 0x10000000e0fa7fae */ /* 0x004fe8000992184a */
[----:B----4-:R-:W-:Y:S04]  /*c100*/  LDGSTS.E [R250+0x10400], desc[UR10][R228.64], P3 ;  /* 0x10400000e4fa7fae */ /* 0x010fe8000992184a */
[----:B------:R-:W2:Y:S04]  /*c110*/  LDL.LU.64 R224, [R1+0x1958] ;  /* 0x0019580001e07983 */ /* 0x000ea80000300a00 */
[----:B------:R-:W4:Y:S01]  /*c120*/  LDL.LU.64 R228, [R1+0x1950] ;  /* 0x0019500001e47983 */ /* 0x000f220000300a00 */
[----:B------:R-:W-:-:S04]  /*c130*/  IMAD.WIDE R240, R7, 0x4, R240 ;  /* 0x0000000407f07825 */ /* 0x000fc800078e02f0 */
[----:B---3--:R-:W-:-:S04]  /*c140*/  IMAD.WIDE R236, R7, 0x4, R236 ;  /* 0x0000000407ec7825 */ /* 0x008fc800078e02ec */
[----:B------:R-:W-:-:S04]  /*c150*/  IMAD.WIDE R232, R7, 0x4, R232 ;  /* 0x0000000407e87825 */ /* 0x000fc800078e02e8 */
[----:B------:R-:W-:-:S04]  /*c160*/  IMAD.WIDE R182, R7, 0x4, R182 ;  /* 0x0000000407b67825 */ /* 0x000fc800078e02b6 */
[----:B------:R-:W-:-:S04]  /*c170*/  IMAD.WIDE R186, R7, 0x4, R186 ;  /* 0x0000000407ba7825 */ /* 0x000fc800078e02ba */
[----:B------:R-:W-:-:S04]  /*c180*/  IMAD.WIDE R190, R7, 0x4, R190 ;  /* 0x0000000407be7825 */ /* 0x000fc800078e02be */
[----:B------:R-:W-:-:S04]  /*c190*/  IMAD.WIDE R194, R7, 0x4, R194 ;  /* 0x0000000407c27825 */ /* 0x000fc800078e02c2 */
[----:B------:R-:W-:-:S04]  /*c1a0*/  IMAD.WIDE R198, R7, 0x4, R198 ;  /* 0x0000000407c67825 */ /* 0x000fc800078e02c6 */
[C---:B------:R-:W-:Y:S01]  /*c1b0*/  IMAD.WIDE R202, R7.reuse, 0x4, R202 ;  /* 0x0000000407ca7825 */ /* 0x040fe200078e02ca */
[----:B----4-:R-:W-:Y:S04]  /*c1c0*/  LDGSTS.E [R250+0x10800], desc[UR10][R228.64], P3 ;  /* 0x10800000e4fa7fae */ /* 0x010fe8000992184a */
[----:B--2---:R-:W-:Y:S04]  /*c1d0*/  LDGSTS.E [R250+0x10c00], desc[UR10][R224.64], P3 ;  /* 0x10c00000e0fa7fae */ /* 0x004fe8000992184a */
[----:B------:R-:W-:Y:S04]  /*c1e0*/  LDGSTS.E [R250+0x11000], desc[UR10][R246.64], P3 ;  /* 0x11000000f6fa7fae */ /* 0x000fe8000992184a */
[----:B------:R-:W2:Y:S04]  /*c1f0*/  LDL.LU.64 R228, [R1+0x1948] ;  /* 0x0019480001e47983 */ /* 0x000ea80000300a00 */
[----:B------:R-:W3:Y:S04]  /*c200*/  LDL.LU R224, [R1+0x1940] ;  /* 0x0019400001e07983 */ /* 0x000ee80000300800 */
[----:B-1----:R-:W4:Y:S04]  /*c210*/  LDL.LU.64 R246, [R1+0x1938] ;  /* 0x0019380001f67983 */ /* 0x002f280000300a00 */
[----:B------:R-:W-:Y:S04]  /*c220*/  LDGSTS.E [R250+0x11400], desc[UR10][R12.64], P3 ;  /* 0x114000000cfa7fae */ /* 0x000fe8000992184a */
[----:B------:R-:W-:Y:S04]  /*c230*/  LDGSTS.E [R250+0x11800], desc[UR10][R244.64], P3 ;  /* 0x11800000f4fa7fae */ /* 0x000fe8000992184a */
[----:B------:R-:W-:Y:S04]  /*c240*/  LDGSTS.E [R250+0x11c00], desc[UR10][R2.64], P3 ;  /* 0x11c0000002fa7fae */ /* 0x000fe8000992184a */
[----:B------:R-:W4:Y:S04]  /*c250*/  LDL.LU.64 R12, [R1+0x1930] ;  /* 0x00193000010c7983 */ /* 0x000f280000300a00 */
[----:B------:R-:W4:Y:S04]  /*c260*/  LDL.LU.64 R244, [R1+0x1928] ;  /* 0x0019280001f47983 */ /* 0x000f280000300a00 */
[----:B------:R-:W2:Y:S04]  /*c270*/  LDL.LU.64 R2, [R1+0x1920] ;  /* 0x0019200001027983 */ /* 0x000ea80000300a00 */
[----:B------:R-:W-:Y:S04]  /*c280*/  LDGSTS.E [R250+0x12000], desc[UR10][R240.64], P3 ;  /* 0x12000000f0fa7fae */ /* 0x000fe8000992184a */
[----:B------:R-:W-:Y:S04]  /*c290*/  STL.64 [R1+0x18b8], R240 ;  /* 0x0018b8f001007387 */ /* 0x000fe80000100a00 */
[----:B------:R-:W-:Y:S04]  /*c2a0*/  LDGSTS.E [R250+0x12400], desc[UR10][R236.64], P3 ;  /* 0x12400000ecfa7fae */ /* 0x000fe8000992184a */
[----:B------:R-:W-:Y:S04]  /*c2b0*/  STL.64 [R1+0x18c0], R236 ;  /* 0x0018c0ec01007387 */ /* 0x000fe80000100a00 */
[----:B------:R-:W-:Y:S04]  /*c2c0*/  LDGSTS.E [R250+0x12800], desc[UR10][R232.64], P3 ;  /* 0x12800000e8fa7fae */ /* 0x000fe8000992184a */
[----:B------:R1:W-:Y:S04]  /*c2d0*/  STL.64 [R1+0x18c8], R232 ;  /* 0x0018c8e801007387 */ /* 0x0003e80000100a00 */
[----:B------:R-:W-:Y:S04]  /*c2e0*/  LDGSTS.E [R250+0x12c00], desc[UR10][R182.64], P3 ;  /* 0x12c00000b6fa7fae */ /* 0x000fe8000992184a */
[----:B------:R-:W-:Y:S04]  /*c2f0*/  LDGSTS.E [R250+0x13000], desc[UR10][R186.64], P3 ;  /* 0x13000000bafa7fae */ /* 0x000fe8000992184a */
[----:B-1----:R-:W3:Y:S04]  /*c300*/  LDL.LU.64 R232, [R1+0x120] ;  /* 0x0001200001e87983 */ /* 0x002ee80000300a00 */
[----:B------:R-:W-:Y:S04]  /*c310*/  STL.64 [R1+0x18d0], R182 ;  /* 0x0018d0b601007387 */ /* 0x000fe80000100a00 */
[----:B------:R1:W-:Y:S04]  /*c320*/  STL.64 [R1+0x18d8], R186 ;  /* 0x0018d8ba01007387 */ /* 0x0003e80000100a00 */
[----:B------:R1:W-:Y:S04]  /*c330*/  LDGSTS.E [R250+0x13400], desc[UR10][R190.64], P3 ;  /* 0x13400000befa7fae */ /* 0x0003e8000992184a */
[----:B------:R-:W-:Y:S04]  /*c340*/  LDGSTS.E [R250+0x13800], desc[UR10][R194.64], P3 ;  /* 0x13800000c2fa7fae */ /* 0x000fe8000992184a */
[----:B-1----:R-:W4:Y:S04]  /*c350*/  LDL.LU.64 R186, [R1+0x130] ;  /* 0x0001300001ba7983 */ /* 0x002f280000300a00 */
[----:B------:R1:W-:Y:S04]  /*c360*/  STL.64 [R1+0x18e0], R190 ;  /* 0x0018e0be01007387 */ /* 0x0003e80000100a00 */
[----:B------:R1:W-:Y:S01]  /*c370*/  STL.64 [R1+0x18e8], R194 ;  /* 0x0018e8c201007387 */ /* 0x0003e20000100a00 */
[----:B------:R-:W-:-:S03]  /*c380*/  IMAD.WIDE R206, R7, 0x4, R206 ;  /* 0x0000000407ce7825 */ /* 0x000fc600078e02ce */
[----:B------:R-:W-:Y:S01]  /*c390*/  LDGSTS.E [R250+0x13c00], desc[UR10][R198.64], P3 ;  /* 0x13c00000c6fa7fae */ /* 0x000fe2000992184a */
[----:B------:R-:W-:-:S03]  /*c3a0*/  IMAD.WIDE R210, R7, 0x4, R210 ;  /* 0x0000000407d27825 */ /* 0x000fc600078e02d2 */
[----:B------:R1:W-:Y:S01]  /*c3b0*/  LDGSTS.E [R250+0x14000], desc[UR10][R202.64], P3 ;  /* 0x14000000cafa7fae */ /* 0x0003e2000992184a */
[C---:B------:R-:W-:Y:S01]  /*c3c0*/  IMAD.WIDE R214, R7.reuse, 0x4, R214 ;  /* 0x0000000407d67825 */ /* 0x040fe200078e02d6 */
[----:B-1----:R-:W1:Y:S02]  /*c3d0*/  LDC R190, c[0x0][0x230] ;  /* 0x00008c00ffbe7b82 */ /* 0x002e640000000800 */
[----:B------:R-:W2:Y:S01]  /*c3e0*/  LDL.LU.64 R194, [R1+0x140] ;  /* 0x0001400001c27983 */ /* 0x000ea20000300a00 */
[----:B------:R-:W-:-:S03]  /*c3f0*/  IMAD.WIDE R218, R7, 0x4, R218 ;  /* 0x0000000407da7825 */ /* 0x000fc600078e02da */
[----:B------:R-:W-:Y:S01]  /*c400*/  LDGSTS.E [R250+0x14400], desc[UR10][R206.64], P3 ;  /* 0x14400000cefa7fae */ /* 0x000fe2000992184a */
[C---:B------:R-:W-:Y:S01]  /*c410*/  IMAD.WIDE R10, R7.reuse, 0x4, R10 ;  /* 0x00000004070a7825 */ /* 0x040fe200078e020a */
[----:B------:R-:W1:Y:S02]  /*c420*/  LDC R191, c[0x0][0x230] ;  /* 0x00008c00ffbf7b82 */ /* 0x000e640000000800 */
[----:B------:R-:W-:Y:S01]  /*c430*/  LDGSTS.E [R250+0x14800], desc[UR10][R210.64], P3 ;  /* 0x14800000d2fa7fae */ /* 0x000fe2000992184a */
[----:B------:R-:W-:-:S03]  /*c440*/  IMAD.WIDE R16, R7, 0x4, R16 ;  /* 0x0000000407107825 */ /* 0x000fc600078e0210 */
        /* <DEDUP_REMOVED lines=82> */
[----:B------:R-:W-:Y:S04]  /*c970*/  LDGSTS.E [R250+0x1f000], desc[UR10][R168.64], P3 ;  /* 0x1f000000a8fa7fae */ /* 0x000fe8000992184a */
[----:B------:R-:W-:Y:S04]  /*c980*/  LDGSTS.E [R250+0x1f400], desc[UR10][R172.64], P3 ;  /* 0x1f400000acfa7fae */ /* 0x000fe8000992184a */
[----:B------:R-:W-:Y:S04]  /*c990*/  LDGSTS.E [R250+0x1f800], desc[UR10][R176.64], P3 ;  /* 0x1f800000b0fa7fae */ /* 0x000fe8000992184a */
[----:B------:R-:W-:Y:S04]  /*c9a0*/  LDGSTS.E [R250+0x1fc00], desc[UR10][R180.64], P3 ;  /* 0x1fc00000b4fa7fae */ /* 0x000fe8000992184a */
[----:B------:R-:W-:Y:S04]  /*c9b0*/  STL.64 [R1+0x18f0], R198 ;  /* 0x0018f0c601007387 */ /* 0x000fe80000100a00 */
[----:B------:R1:W-:Y:S04]  /*c9c0*/  STL.64 [R1+0x1900], R202 ;  /* 0x001900ca01007387 */ /* 0x0003e80000100a00 */
[----:B------:R3:W-:Y:S01]  /*c9d0*/  STL.64 [R1+0x1908], R206 ;  /* 0x001908ce01007387 */ /* 0x0007e20000100a00 */
[----:B------:R-:W-:-:S04]  /*c9e0*/  IMAD.WIDE R242, R7, 0x4, R242 ;  /* 0x0000000407f27825 */ /* 0x000fc800078e02f2 */
[C---:B------:R-:W-:Y:S01]  /*c9f0*/  IMAD.WIDE R238, R7.reuse, 0x4, R238 ;  /* 0x0000000407ee7825 */ /* 0x040fe200078e02ee */
[----:B-1----:R-:W1:Y:S03]  /*ca00*/  LDC R202, c[0x0][0x230] ;  /* 0x00008c00ffca7b82 */ /* 0x002e660000000800 */
[----:B------:R-:W-:-:S04]  /*ca10*/  IMAD.WIDE R234, R7, 0x4, R234 ;  /* 0x0000000407ea7825 */ /* 0x000fc800078e02ea */
[C---:B------:R-:W-:Y:S01]  /*ca20*/  IMAD.WIDE R230, R7.reuse, 0x4, R230 ;  /* 0x0000000407e67825 */ /* 0x040fe200078e02e6 */
[----:B------:R-:W1:Y:S01]  /*ca30*/  LDC R203, c[0x0][0x230] ;  /* 0x00008c00ffcb7b82 */ /* 0x000e620000000800 */
[----:B--2---:R-:W-:Y:S04]  /*ca40*/  LDGSTS.E [R2+0x10200], desc[UR10][R194.64], P3 ;  /* 0x10200000c2027fae */ /* 0x004fe8000992184a */
[----:B----4-:R-:W-:Y:S04]  /*ca50*/  LDGSTS.E [R2+0x10600], desc[UR10][R186.64], P3 ;  /* 0x10600000ba027fae */ /* 0x010fe8000992184a */
[----:B---3--:R-:W-:Y:S04]  /*ca60*/  LDGSTS.E [R2+0x10a00], desc[UR10][R232.64], P3 ;  /* 0x10a00000e8027fae */ /* 0x008fe8000992184a */
[----:B------:R-:W-:Y:S04]  /*ca70*/  LDGSTS.E [R2+0x10e00], desc[UR10][R248.64], P3 ;  /* 0x10e00000f8027fae */ /* 0x000fe8000992184a */
[----:B------:R-:W-:Y:S04]  /*ca80*/  LDGSTS.E [R2+0x11200], desc[UR10][R226.64], P3 ;  /* 0x11200000e2027fae */ /* 0x000fe8000992184a */
[----:B------:R2:W-:Y:S04]  /*ca90*/  LDGSTS.E [R2+0x11600], desc[UR10][R222.64], P3 ;  /* 0x11600000de027fae */ /* 0x0005e8000992184a */
[----:B------:R-:W3:Y:S04]  /*caa0*/  LDL.LU.64 R248, [R1+0x1918] ;  /* 0x0019180001f87983 */ /* 0x000ee80000300a00 */
[----:B------:R4:W-:Y:S04]  /*cab0*/  LDGSTS.E [R2+0x11a00], desc[UR10][R4.64], P3 ;  /* 0x11a0000004027fae */ /* 0x0009e8000992184a */
[----:B------:R-:W2:Y:S04]  /*cac0*/  LDL.LU.64 R222, [R1+0x248] ;  /* 0x0002480001de7983 */ /* 0x000ea80000300a00 */
[----:B------:R-:W4:Y:S04]  /*cad0*/  LDL.LU.64 R236, [R1+0x240] ;  /* 0x0002400001ec7983 */ /* 0x000f280000300a00 */
[----:B------:R-:W3:Y:S04]  /*cae0*/  LDL.LU.64 R226, [R1+0x238] ;  /* 0x0002380001e27983 */ /* 0x000ee80000300a00 */
[----:B------:R-:W3:Y:S04]  /*caf0*/  LDL.LU.64 R206, [R1+0x230] ;  /* 0x0002300001ce7983 */ /* 0x000ee80000300a00 */
[----:B------:R-:W3:Y:S04]  /*cb00*/  LDL.LU.64 R240, [R1+0x228] ;  /* 0x0002280001f07983 */ /* 0x000ee80000300a00 */
[----:B------:R-:W3:Y:S01]  /*cb10*/  LDL.LU.64 R4, [R1+0x220] ;  /* 0x0002200001047983 */ /* 0x000ee20000300a00 */
        /* <DEDUP_REMOVED lines=109> */
[----:B------:R-:W-:Y:S04]  /*d1f0*/  LDGSTS.E [R2+0x1fe00], desc[UR10][R8.64], P3 ;  /* 0x1fe0000008027fae */ /* 0x000fe8000992184a */
[----:B------:R-:W0:Y:S01]  /*d200*/  LDGDEPBAR ;  /* 0x00000000000079af */ /* 0x000e220000000000 */
[----:B------:R-:W-:Y:S01]  /*d210*/  ISETP.GE.U32.AND P3, PT, R6, 0x7fffff9b, PT ;  /* 0x7fffff9b0600780c */ /* 0x000fe20003f66070 */
[----:B------:R-:W-:-:S02]  /*d220*/  VIADD R6, R224, 0xffffffb9 ;  /* 0xffffffb9e0067836 */ /* 0x000fc40000000000 */
[----:B------:R-:W-:Y:S01]  /*d230*/  VIADD R228, R228, 0xffffffb8 ;  /* 0xffffffb8e4e47836 */ /* 0x000fe20000000000 */
[----:B------:R-:W3:Y:S04]  /*d240*/  LDL.LU.64 R198, [R1+0x218] ;  /* 0x0002180001c67983 */ /* 0x000ee80000300a00 */
[----:B------:R-:W3:Y:S01]  /*d250*/  LDL.LU.64 R182, [R1+0x210] ;  /* 0x0002100001b67983 */ /* 0x000ee20000300a00 */
[C---:B--2---:R-:W-:Y:S01]  /*d260*/  IMAD.WIDE R222, R12.reuse, 0x4, R222 ;  /* 0x000000040cde7825 */ /* 0x044fe200078e02de */
[----:B------:R-:W-:Y:S03]  /*d270*/  BAR.SYNC.DEFER_BLOCKING 0x0 ;  /* 0x0000000000007b1d */ /* 0x000fe60000010000 */
[----:B----4-:R-:W-:-:S04]  /*d280*/  IMAD.WIDE R224, R12, 0x4, R236 ;  /* 0x000000040ce07825 */ /* 0x010fc800078e02ec */
[C---:B---3--:R-:W-:Y:S01]  /*d290*/  IMAD.WIDE R226, R12.reuse, 0x4, R226 ;  /* 0x000000040ce27825 */ /* 0x048fe200078e02e2 */
[----:B------:R-:W2:Y:S03]  /*d2a0*/  LDL.LU.64 R236, [R1+0x208] ;  /* 0x0002080001ec7983 */ /* 0x000ea60000300a00 */
[----:B------:R-:W-:-:S04]  /*d2b0*/  IMAD.WIDE R240, R12, 0x4, R240 ;  /* 0x000000040cf07825 */ /* 0x000fc800078e02f0 */
[----:B------:R-:W-:Y:S01]  /*d2c0*/  IMAD.WIDE R4, R12, 0x4, R4 ;  /* 0x000000040c047825 */ /* 0x000fe200078e0204 */
[----:B------:R-:W-:Y:S01]  /*d2d0*/  @!PT LDS RZ, [RZ] ;  /* 0x00000000fffff984 */ /* 0x000fe20000000800 */
[----:B------:R-:W-:Y:S01]  /*d2e0*/  @!PT LDS RZ, [RZ] ;  /* 0x00000000fffff984 */ /* 0x000fe20000000800 */
[----:B------:R-:W-:Y:S01]  /*d2f0*/  @!PT LDS RZ, [RZ] ;  /* 0x00000000fffff984 */ /* 0x000fe20000000800 */
[----:B------:R-:W-:Y:S01]  /*d300*/  LDGSTS.E [R249+0x58000], desc[UR10][R222.64], !P1 ;  /* 0x58000000def97fae */ /* 0x000fe2000c92184a */
[----:B------:R-:W-:Y:S02]  /*d310*/  ISETP.GE.U32.AND P1, PT, R6, 0x7fffff9a, PT ;  /* 0x7fffff9a0600780c */ /* 0x000fe40003f26070 */
[----:B------:R-:W-:Y:S01]  /*d320*/  VIADD R6, R229, 0xffffffb7 ;  /* 0xffffffb7e5067836 */ /* 0x000fe20000000000 */
[----:B------:R-:W-:Y:S01]  /*d330*/  LDGSTS.E [R249+0x58004], desc[UR10][R224.64], !P4 ;  /* 0x58004000e0f97fae */ /* 0x000fe2000e12184a */
[----:B------:R-:W-:Y:S01]  /*d340*/  ISETP.GE.U32.AND P4, PT, R228, 0x7fffff99, PT ;  /* 0x7fffff99e400780c */ /* 0x000fe20003f86070 */
[----:B------:R-:W-:Y:S02]  /*d350*/  IMAD.WIDE R228, R12, 0x4, R206 ;  /* 0x000000040ce47825 */ /* 0x000fe400078e02ce */
[----:B------:R-:W-:Y:S04]  /*d360*/  LDGSTS.E [R249+0x58008], desc[UR10][R226.64], !P5 ;  /* 0x58008000e2f97fae */ /* 0x000fe8000e92184a */
[----:B------:R-:W3:Y:S04]  /*d370*/  LDL.LU.64 R206, [R1+0x200] ;  /* 0x0002000001ce7983 */ /* 0x000ee80000300a00 */
[----:B------:R4:W-:Y:S04]  /*d380*/  LDGSTS.E [R249+0x5800c], desc[UR10][R228.64], !P6 ;  /* 0x5800c000e4f97fae */ /* 0x0009e8000f12184a */
[----:B------:R4:W-:Y:S04]  /*d390*/  STL.64 [R1+0x1858], R228 ;  /* 0x001858e401007387 */ /* 0x0009e80000100a00 */
[----:B------:R-:W-:Y:S04]  /*d3a0*/  STL.64 [R1+0x228], R240 ;  /* 0x000228f001007387 */ /* 0x000fe80000100a00 */
[----:B------:R-:W-:Y:S04]  /*d3b0*/  LDGSTS.E [R247+0x58000], desc[UR10][R240.64], !P2 ;  /* 0x58000000f0f77fae */ /* 0x000fe8000d12184a */
[----:B------:R1:W-:Y:S01]  /*d3c0*/  STL.64 [R1+0x220], R4 ;  /* 0x0002200401007387 */ /* 0x0003e20000100a00 */
[----:B------:R-:W-:Y:S01]  /*d3d0*/  ISETP.GE.U32.AND P5, PT, R6, 0x7fffff98, PT ;  /* 0x7fffff980600780c */ /* 0x000fe20003fa6070 */
[----:B------:R-:W-:Y:S01]  /*d3e0*/  VIADD R190, R190, 0xffffffb3 ;  /* 0xffffffb3bebe7836 */ /* 0x000fe20000000000 */
[----:B----4-:R-:W4:Y:S01]  /*d3f0*/  LDC R228, c[0x0][0x230] ;  /* 0x00008c00ffe47b82 */ /* 0x010f220000000800 */
[----:B------:R-:W-:Y:S01]  /*d400*/  LDGSTS.E [R247+0x58004], desc[UR10][R4.64], !P3 ;  /* 0x5800400004f77fae */ /* 0x000fe2000d92184a */
[----:B------:R-:W-:-:S06]  /*d410*/  VIADD R0, R0, 0xffffffb1 ;  /* 0xffffffb100007836 */ /* 0x000fcc0000000000 */
[----:B------:R-:W4:Y:S01]  /*d420*/  LDC R229, c[0x0][0x230] ;  /* 0x00008c00ffe57b82 */ /* 0x000f220000000800 */
[----:B-1----:R-:W4:Y:S01]  /*d430*/  LDL.LU.64 R4, [R1+0x1f8] ;  /* 0x0001f80001047983 */ /* 0x002f220000300a00 */
[----:B------:R-:W-:Y:S02]  /*d440*/  VIADD R6, R202, 0xffffffb6 ;  /* 0xffffffb6ca067836 */ /* 0x000fe40000000000 */
[----:B------:R-:W-:Y:S01]  /*d450*/  VIADD R202, R251, 0xffffffb5 ;  /* 0xffffffb5fbca7836 */ /* 0x000fe20000000000 */
[----:B------:R-:W4:Y:S03]  /*d460*/  LDL.LU.64 R240, [R1+0x1f0] ;  /* 0x0001f00001f07983 */ /* 0x000f260000300a00 */
[----:B------:R-:W1:Y:S01]  /*d470*/  LDC R251, c[0x0][0x230] ;  /* 0x00008c00fffb7b82 */ /* 0x000e620000000800 */
[----:B------:R-:W-:Y:S01]  /*d480*/  ISETP.GE.U32.AND P6, PT, R6, 0x7fffff97, PT ;  /* 0x7fffff970600780c */ /* 0x000fe20003fc6070 */
[----:B------:R-:W-:Y:S01]  /*d490*/  VIADD R6, R203, 0xffffffb4 ;  /* 0xffffffb4cb067836 */ /* 0x000fe20000000000 */
[----:B------:R-:W-:-:S02]  /*d4a0*/  ISETP.GE.U32.AND P2, PT, R202, 0x7fffff96, PT ;  /* 0x7fffff96ca00780c */ /* 0x000fc40003f46070 */
[----:B------:R-:W4:Y:S02]  /*d4b0*/  LDL.LU.64 R202, [R1+0x1e8] ;  /* 0x0001e80001ca7983 */ /* 0x000f240000300a00 */
[----:B------:R-:W-:Y:S01]  /*d4c0*/  ISETP.GE.U32.AND P3, PT, R6, 0x7fffff95, PT ;  /* 0x7fffff950600780c */ /* 0x000fe20003f66070 */
[----:B------:R-:W-:Y:S02]  /*d4d0*/  VIADD R6, R191, 0xffffffb2 ;  /* 0xffffffb2bf067836 */ /* 0x000fe40000000000 */
[----:B------:R-:W-:-:S04]  /*d4e0*/  IMAD.WIDE R198, R12, 0x4, R198 ;  /* 0x000000040cc67825 */ /* 0x000fc800078e02c6 */
[----:B------:R-:W-:Y:S01]  /*d4f0*/  IMAD.WIDE R182, R12, 0x4, R182 ;  /* 0x000000040cb67825 */ /* 0x000fe200078e02b6 */
[----:B------:R1:W-:Y:S04]  /*d500*/  STL.64 [R1+0x218], R198 ;  /* 0x000218c601007387 */ /* 0x0003e80000100a00 */
[----:B------:R-:W-:Y:S01]  /*d510*/  LDGSTS.E [R247+0x58008], desc[UR10][R198.64], !P1 ;  /* 0x58008000c6f77fae */ /* 0x000fe2000c92184a */
[----:B------:R-:W-:-:S03]  /*d520*/  ISETP.GE.U32.AND P1, PT, R190, 0x7fffff94, PT ;  /* 0x7fffff94be00780c */ /* 0x000fc60003f26070 */
[----:B------:R2:W-:Y:S04]  /*d530*/  STL.64 [R1+0x210], R182 ;  /* 0x000210b601007387 */ /* 0x0005e80000100a00 */
[----:B------:R-:W4:Y:S04]  /*d540*/  LDL.LU.64 R190, [R1+0x1e0] ;  /* 0x0001e00001be7983 */ /* 0x000f280000300a00 */
[----:B------:R2:W-:Y:S04]  /*d550*/  LDGSTS.E [R247+0x5800c], desc[UR10][R182.64], !P4 ;  /* 0x5800c000b6f77fae */ /* 0x0005e8000e12184a */
[----:B-1----:R-:W4:Y:S01]  /*d560*/  LDL.LU.64 R198, [R1+0x1d8] ;  /* 0x0001d80001c67983 */ /* 0x002f220000300a00 */
[C---:B--2---:R-:W-:Y:S01]  /*d570*/  IMAD.WIDE R236, R12.reuse, 0x4, R236 ;  /* 0x000000040cec7825 */ /* 0x044fe200078e02ec */
[----:B------:R-:W1:Y:S04]  /*d580*/  LDC R182, c[0x0][0x230] ;  /* 0x00008c00ffb67b82 */ /* 0x000e680000000800 */
[----:B------:R-:W-:Y:S04]  /*d590*/  STL.64 [R1+0x208], R236 ;  /* 0x000208ec01007387 */ /* 0x000fe80000100a00 */
[----:B------:R-:W-:Y:S01]  /*d5a0*/  LDGSTS.E [R3+0x58000], desc[UR10][R236.64], !P5 ;  /* 0x58000000ec037fae */ /* 0x000fe2000e92184a */
[C---:B---3--:R-:W-:Y:S01]  /*d5b0*/  IMAD.WIDE R206, R12.reuse, 0x4, R206 ;  /* 0x000000040cce7825 */ /* 0x048fe200078e02ce */
[----:B------:R-:W2:Y:S04]  /*d5c0*/  LDC R183, c[0x0][0x230] ;  /* 0x00008c00ffb77b82 */ /* 0x000ea80000000800 */
[----:B------:R3:W-:Y:S04]  /*d5d0*/  STL.64 [R1+0x200], R206 ;  /* 0x000200ce01007387 */ /* 0x0007e80000100a00 */
[----:B------:R-:W-:Y:S04]  /*d5e0*/  LDGSTS.E [R3+0x58004], desc[UR10][R206.64], !P6 ;  /* 0x58004000ce037fae */ /* 0x000fe8000f12184a */
[----:B---3--:R-:W3:Y:S04]  /*d5f0*/  LDL.LU.64 R206, [R1+0x1d0] ;  /* 0x0001d00001ce7983 */ /* 0x008ee80000300a00 */
[----:B------:R-:W3:Y:S01]  /*d600*/  LDL.LU.64 R236, [R1+0x1c8] ;  /* 0x0001c80001ec7983 */ /* 0x000ee20000300a00 */
[----:B----4-:R-:W-:-:S05]  /*d610*/  IMAD.WIDE R4, R12, 0x4, R4 ;  /* 0x000000040c047825 */ /* 0x010fca00078e0204 */
[----:B------:R4:W-:Y:S04]  /*d620*/  STL.64 [R1+0x1f8], R4 ;  /* 0x0001f80401007387 */ /* 0x0009e80000100a00 */
[----:B------:R-:W-:Y:S04]  /*d630*/  LDGSTS.E [R3+0x58008], desc[UR10][R4.64], !P2 ;  /* 0x5800800004037fae */ /* 0x000fe8000d12184a */
[----:B----4-:R-:W4:Y:S01]  /*d640*/  LDL.LU.64 R4, [R1+0x1910] ;  /* 0x0019100001047983 */ /* 0x010f220000300a00 */
[----:B------:R-:W-:Y:S01]  /*d650*/  ISETP.GE.U32.AND P4, PT, R6, 0x7fffff93, PT ;  /* 0x7fffff930600780c */ /* 0x000fe20003f86070 */
[----:B------:R-:W-:Y:S01]  /*d660*/  VIADD R6, R228, 0xffffffb0 ;  /* 0xffffffb0e4067836 */ /* 0x000fe20000000000 */
[----:B------:R-:W-:Y:S01]  /*d670*/  ISETP.GE.U32.AND P5, PT, R0, 0x7fffff92, PT ;  /* 0x7fffff920000780c */ /* 0x000fe20003fa6070 */
[----:B------:R-:W-:Y:S01]  /*d680*/  IMAD.WIDE R240, R12, 0x4, R240 ;  /* 0x000000040cf07825 */ /* 0x000fe200078e02f0 */
[----:B------:R-:W3:Y:S02]  /*d690*/  LDC R228, c[0x0][0x230] ;  /* 0x00008c00ffe47b82 */ /* 0x000ee40000000800 */
[----:B------:R-:W-:Y:S01]  /*d6a0*/  ISETP.GE.U32.AND P6, PT, R6, 0x7fffff91, PT ;  /* 0x7fffff910600780c */ /* 0x000fe20003fc6070 */
[----:B------:R-:W-:Y:S01]  /*d6b0*/  IMAD.WIDE R202, R12, 0x4, R202 ;  /* 0x000000040cca7825 */ /* 0x000fe200078e02ca */
[----:B------:R2:W-:Y:S04]  /*d6c0*/  LDGSTS.E [R3+0x5800c], desc[UR10][R240.64], !P3 ;  /* 0x5800c000f0037fae */ /* 0x0005e8000d92184a */
[----:B------:R-:W2:Y:S01]  /*d6d0*/  LDC R6, c[0x0][0x230] ;  /* 0x00008c00ff067b82 */ /* 0x000ea20000000800 */
[----:B------:R1:W-:Y:S04]  /*d6e0*/  STL.64 [R1+0x1f0], R240 ;  /* 0x0001f0f001007387 */ /* 0x0003e80000100a00 */
[----:B------:R-:W-:Y:S01]  /*d6f0*/  STL.64 [R1+0x1e8], R202 ;  /* 0x0001e8ca01007387 */ /* 0x000fe20000100a00 */
[----:B-1----:R-:W-:-:S02]  /*d700*/  VIADD R182, R182, 0xffffffac ;  /* 0xffffffacb6b67836 */ /* 0x002fc40000000000 */
[----:B------:R-:W-:Y:S01]  /*d710*/  VIADD R229, R229, 0xffffffae ;  /* 0xffffffaee5e57836 */ /* 0x000fe20000000000 */
[----:B------:R-:W1:Y:S01]  /*d720*/  LDC R0, c[0x0][0x230] ;  /* 0x00008c00ff007b82 */ /* 0x000e620000000800 */
[----:B------:R-:W3:Y:S04]  /*d730*/  LDL.LU.64 R240, [R1+0x1c0] ;  /* 0x0001c00001f07983 */ /* 0x000ee80000300a00 */
[----:B------:R4:W-:Y:S01]  /*d740*/  STL.64 [R1+0x1890], R2 ;  /* 0x0018900201007387 */ /* 0x0009e20000100a00 */
[----:B--2---:R-:W-:-:S05]  /*d750*/  VIADD R6, R6, 0xffffffaf ;  /* 0xffffffaf06067836 */ /* 0x004fca0000000000 */
[----:B------:R-:W-:Y:S01]  /*d760*/  ISETP.GE.U32.AND P2, PT, R6, 0x7fffff90, PT ;  /* 0x7fffff900600780c */ /* 0x000fe20003f46070 */
[----:B------:R-:W-:Y:S02]  /*d770*/  VIADD R6, R251, 0xffffffad ;  /* 0xffffffadfb067836 */ /* 0x000fe40000000000 */
[C---:B------:R-:W-:Y:S01]  /*d780*/  IMAD.WIDE R190, R12.reuse, 0x4, R190 ;  /* 0x000000040cbe7825 */ /* 0x040fe200078e02be */
[----:B----4-:R2:W-:Y:S03]  /*d790*/  LDGSTS.E [R5+0x58000], desc[UR10][R202.64], !P1 ;  /* 0x58000000ca057fae */ /* 0x0105e6000c92184a */
[----:B------:R-:W-:Y:S01]  /*d7a0*/  IMAD.WIDE R2, R12, 0x4, R198 ;  /* 0x000000040c027825 */ /* 0x000fe200078e02c6 */
[----:B------:R-:W-:Y:S01]  /*d7b0*/  ISETP.GE.U32.AND P3, PT, R229, 0x7fffff8f, PT ;  /* 0x7fffff8fe500780c */ /* 0x000fe20003f66070 */
[----:B------:R-:W4:Y:S01]  /*d7c0*/  LDC R251, c[0x0][0x230] ;  /* 0x00008c00fffb7b82 */ /* 0x000f220000000800 */
[----:B------:R1:W-:Y:S04]  /*d7d0*/  STL.64 [R1+0x1e0], R190 ;  /* 0x0001e0be01007387 */ /* 0x0003e80000100a00 */
[----:B------:R-:W4:Y:S04]  /*d7e0*/  LDL.LU.64 R198, [R1+0x1b0] ;  /* 0x0001b00001c67983 */ /* 0x000f280000300a00 */
[----:B------:R3:W-:Y:S01]  /*d7f0*/  LDGSTS.E [R5+0x58004], desc[UR10][R190.64], !P4 ;  /* 0x58004000be057fae */ /* 0x0007e2000e12184a */
[----:B------:R-:W-:Y:S01]  /*d800*/  ISETP.GE.U32.AND P1, PT, R6, 0x7fffff8e, PT ;  /* 0x7fffff8e0600780c */ /* 0x000fe20003f26070 */
[----:B--2---:R-:W2:Y:S02]  /*d810*/  LDC R202, c[0x0][0x230] ;  /* 0x00008c00ffca7b82 */ /* 0x004ea40000000800 */
[----:B------:R3:W-:Y:S04]  /*d820*/  STL.64 [R1+0x1d8], R2 ;  /* 0x0001d80201007387 */ /* 0x0007e80000100a00 */
[----:B------:R3:W-:Y:S01]  /*d830*/  LDGSTS.E [R5+0x58008], desc[UR10][R2.64], !P5 ;  /* 0x5800800002057fae */ /* 0x0007e2000e92184a */
[----:B------:R-:W-:Y:S01]  /*d840*/  VIADD R6, R183, 0xffffffab ;  /* 0xffffffabb7067836 */ /* 0x000fe20000000000 */
[----:B------:R-:W-:Y:S01]  /*d850*/  ISETP.GE.U32.AND P4, PT, R182, 0x7fffff8d, PT ;  /* 0x7fffff8db600780c */ /* 0x000fe20003f86070 */
[----:B------:R-:W2:Y:S01]  /*d860*/  LDC R203, c[0x0][0x230] ;  /* 0x00008c00ffcb7b82 */ /* 0x000ea20000000800 */
[----:B------:R-:W2:Y:S01]  /*d870*/  LDL.LU.64 R182, [R1+0x1a8] ;  /* 0x0001a80001b67983 */ /* 0x000ea20000300a00 */
[----:B-1----:R-:W-:-:S06]  /*d880*/  VIADD R0, R0, 0xffffffaa ;  /* 0xffffffaa00007836 */ /* 0x002fcc0000000000 */
[----:B---3--:R-:W1:Y:S01]  /*d890*/  LDC R191, c[0x0][0x230] ;  /* 0x00008c00ffbf7b82 */ /* 0x008e620000000800 */
[----:B------:R-:W-:-:S04]  /*d8a0*/  IMAD.WIDE R2, R12, 0x4, R206 ;  /* 0x000000040c027825 */ /* 0x000fc800078e02ce */
[----:B------:R-:W-:Y:S01]  /*d8b0*/  IMAD.WIDE R206, R12, 0x4, R236 ;  /* 0x000000040cce7825 */ /* 0x000fe200078e02ec */
[----:B------:R-:W-:Y:S02]  /*d8c0*/  STL.64 [R1+0x1d0], R2 ;  /* 0x0001d00201007387 */ /* 0x000fe40000100a00 */
[----:B------:R-:W3:Y:S02]  /*d8d0*/  LDC R190, c[0x0][0x230] ;  /* 0x00008c00ffbe7b82 */ /* 0x000ee40000000800 */
[----:B------:R-:W3:Y:S04]  /*d8e0*/  LDL.LU.64 R236, [R1+0x1a0] ;  /* 0x0001a00001ec7983 */ /* 0x000ee80000300a00 */
[----:B------:R-:W-:Y:S04]  /*d8f0*/  STL.64 [R1+0x1c8], R206 ;  /* 0x0001c8ce01007387 */ /* 0x000fe80000100a00 */
[----:B------:R4:W-:Y:S04]  /*d900*/  LDGSTS.E [R5+0x5800c], desc[UR10][R2.64], !P6 ;  /* 0x5800c00002057fae */ /* 0x0009e8000f12184a */
[----:B------:R4:W-:Y:S01]  /*d910*/  STL.64 [R1+0x1860], R4 ;  /* 0x0018600401007387 */ /* 0x0009e20000100a00 */
[----:B------:R-:W-:-:S03]  /*d920*/  ISETP.GE.U32.AND P5, PT, R6, 0x7fffff8c, PT ;  /* 0x7fffff8c0600780c */ /* 0x000fc60003fa6070 */
[----:B------:R4:W-:Y:S02]  /*d930*/  LDGSTS.E [R244+0x58000], desc[UR10][R206.64], !P2 ;  /* 0x58000000cef47fae */ /* 0x0009e4000d12184a */
[C---:B----4-:R-:W-:Y:S02]  /*d940*/  IMAD.WIDE R198, R12.reuse, 0x4, R198 ;  /* 0x000000040cc67825 */ /* 0x050fe400078e02c6 */
[----:B------:R-:W4:Y:S01]  /*d950*/  LDL.LU.64 R4, [R1+0x1b8] ;  /* 0x0001b80001047983 */ /* 0x000f220000300a00 */
[----:B------:R-:W1:Y:S01]  /*d960*/  LDC R3, c[0x0][0x230] ;  /* 0x00008c00ff037b82 */ /* 0x000e620000000800 */
[----:B------:R-:W-:Y:S02]  /*d970*/  IMAD.WIDE R206, R12, 0x4, R240 ;  /* 0x000000040cce7825 */ /* 0x000fe400078e02f0 */
[----:B------:R-:W3:Y:S02]  /*d980*/  LDL.LU.64 R240, [R1+0x198] ;  /* 0x0001980001f07983 */ /* 0x000ee40000300a00 */
[----:B------:R-:W-:-:S02]  /*d990*/  VIADD R6, R228, 0xffffffa9 ;  /* 0xffffffa9e4067836 */ /* 0x000fc40000000000 */
[----:B------:R-:W3:Y:S01]  /*d9a0*/  LDL.LU.64 R228, [R1+0x190] ;  /* 0x0001900001e47983 */ /* 0x000ee20000300a00 */
[----:B--2---:R-:W-:Y:S01]  /*d9b0*/  VIADD R202, R202, 0xffffffa8 ;  /* 0xffffffa8caca7836 */ /* 0x004fe20000000000 */
[----:B------:R-:W2:Y:S02]  /*d9c0*/  LDC R2, c[0x0][0x230] ;  /* 0x00008c00ff027b82 */ /* 0x000ea40000000800 */
[----:B------:R4:W-:Y:S04]  /*d9d0*/  STL.64 [R1+0xd0], R206 ;  /* 0x0000d0ce01007387 */ /* 0x0009e80000100a00 */
[----:B------:R-:W-:Y:S01]  /*d9e0*/  LDGSTS.E [R244+0x58004], desc[UR10][R206.64], !P3 ;  /* 0x58004000cef47fae */ /* 0x000fe2000d92184a */
[----:B----4-:R-:W-:-:S05]  /*d9f0*/  IMAD.WIDE R4, R12, 0x4, R4 ;  /* 0x000000040c047825 */ /* 0x010fca00078e0204 */
[----:B------:R4:W-:Y:S04]  /*da00*/  STL.64 [R1+0xc8], R4 ;  /* 0x0000c80401007387 */ /* 0x0009e80000100a00 */
[----:B------:R1:W-:Y:S04]  /*da10*/  STL.64 [R1+0xc0], R198 ;  /* 0x0000c0c601007387 */ /* 0x0003e80000100a00 */
[----:B------:R-:W2:Y:S01]  /*da20*/  LDL.LU.64 R206, [R1+0x188] ;  /* 0x0001880001ce7983 */ /* 0x000ea20000300a00 */
[----:B------:R-:W-:Y:S01]  /*da30*/  ISETP.GE.U32.AND P6, PT, R0, 0x7fffff8b, PT ;  /* 0x7fffff8b0000780c */ /* 0x000fe20003fc6070 */
[----:B------:R-:W-:Y:S01]  /*da40*/  IMAD.WIDE R182, R12, 0x4, R182 ;  /* 0x000000040cb67825 */ /* 0x000fe200078e02b6 */
[----:B------:R-:W-:Y:S01]  /*da50*/  ISETP.GE.U32.AND P2, PT, R6, 0x7fffff8a, PT ;  /* 0x7fffff8a0600780c */ /* 0x000fe20003f46070 */
[----:B------:R4:W-:Y:S01]  /*da60*/  LDGSTS.E [R244+0x58008], desc[UR10][R4.64], !P1 ;  /* 0x5800800004f47fae */ /* 0x0009e2000c92184a */
[----:B------:R-:W-:Y:S01]  /*da70*/  ISETP.GE.U32.AND P3, PT, R202, 0x7fffff89, PT ;  /* 0x7fffff89ca00780c */ /* 0x000fe20003f66070 */
[----:B------:R-:W-:Y:S01]  /*da80*/  VIADD R6, R203, 0xffffffa7 ;  /* 0xffffffa7cb067836 */ /* 0x000fe20000000000 */
[----:B------:R-:W2:Y:S01]  /*da90*/  LDC R0, c[0x0][0x230] ;  /* 0x00008c00ff007b82 */ /* 0x000ea20000000800 */
[----:B------:R-:W2:Y:S01]  /*daa0*/  LDL.LU.64 R202, [R1+0x180] ;  /* 0x0001800001ca7983 */ /* 0x000ea20000300a00 */
[----:B---3--:R-:W-:-:S06]  /*dab0*/  IMAD.WIDE R236, R12, 0x4, R236 ;  /* 0x000000040cec7825 */ /* 0x008fcc00078e02ec */
[----:B----4-:R-:W3:Y:S01]  /*dac0*/  LDC R4, c[0x0][0x230] ;  /* 0x00008c00ff047b82 */ /* 0x010ee20000000800 */
[----:B------:R4:W-:Y:S01]  /*dad0*/  STL.64 [R1+0xb8], R182 ;  /* 0x0000b8b601007387 */ /* 0x0009e20000100a00 */
[----:B------:R-:W-:-:S03]  /*dae0*/  IMAD.WIDE R240, R12, 0x4, R240 ;  /* 0x000000040cf07825 */ /* 0x000fc600078e02f0 */
[----:B------:R-:W-:Y:S04]  /*daf0*/  LDGSTS.E [R244+0x5800c], desc[UR10][R198.64], !P4 ;  /* 0x5800c000c6f47fae */ /* 0x000fe8000e12184a */
[----:B------:R4:W-:Y:S01]  /*db00*/  STL.64 [R1+0xb0], R236 ;  /* 0x0000b0ec01007387 */ /* 0x0009e20000100a00 */
[----:B------:R-:W-:-:S03]  /*db10*/  IMAD.WIDE R228, R12, 0x4, R228 ;  /* 0x000000040ce47825 */ /* 0x000fc600078e02e4 */
[----:B------:R-:W-:Y:S04]  /*db20*/  LDGSTS.E [R248+0x58000], desc[UR10][R182.64], !P5 ;  /* 0x58000000b6f87fae */ /* 0x000fe8000e92184a */
[----:B-1----:R-:W2:Y:S04]  /*db30*/  LDL.LU.64 R198, [R1+0x178] ;  /* 0x0001780001c67983 */ /* 0x002ea80000300a00 */
[----:B------:R-:W-:Y:S04]  /*db40*/  LDGSTS.E [R248+0x58004], desc[UR10][R236.64], !P6 ;  /* 0x58004000ecf87fae */ /* 0x000fe8000f12184a */
[----:B----4-:R-:W4:Y:S04]  /*db50*/  LDL.LU.64 R182, [R1+0x170] ;  /* 0x0001700001b67983 */ /* 0x010f280000300a00 */
[----:B------:R-:W-:Y:S04]  /*db60*/  LDGSTS.E [R248+0x58008], desc[UR10][R240.64], !P2 ;  /* 0x58008000f0f87fae */ /* 0x000fe8000d12184a */
[----:B------:R-:W4:Y:S04]  /*db70*/  LDL.LU.64 R236, [R1+0x168] ;  /* 0x0001680001ec7983 */ /* 0x000f280000300a00 */
[----:B------:R1:W-:Y:S04]  /*db80*/  STL.64 [R1+0xa8], R240 ;  /* 0x0000a8f001007387 */ /* 0x0003e80000100a00 */
[----:B------:R-:W-:Y:S04]  /*db90*/  STL.64 [R1+0xa0], R228 ;  /* 0x0000a0e401007387 */ /* 0x000fe80000100a00 */
[----:B------:R3:W-:Y:S04]  /*dba0*/  LDGSTS.E [R248+0x5800c], desc[UR10][R228.64], !P3 ;  /* 0x5800c000e4f87fae */ /* 0x0007e8000d92184a */
[----:B-1----:R-:W4:Y:S04]  /*dbb0*/  LDL.LU.64 R240, [R1+0x160] ;  /* 0x0001600001f07983 */ /* 0x002f280000300a00 */
[----:B------:R3:W-:Y:S02]  /*dbc0*/  STL.64 [R1+0x1868], R248 ;  /* 0x001868f801007387 */ /* 0x0007e40000100a00 */
[----:B---3--:R-:W-:-:S02]  /*dbd0*/  VIADD R248, R4, 0xffffffa1 ;  /* 0xffffffa104f87836 */ /* 0x008fc40000000000 */
[----:B--2---:R-:W-:-:S05]  /*dbe0*/  IMAD.WIDE R206, R12, 0x4, R206 ;  /* 0x000000040cce7825 */ /* 0x004fca00078e02ce */
[----:B------:R1:W-:Y:S04]  /*dbf0*/  STL.64 [R1+0x98], R206 ;  /* 0x000098ce01007387 */ /* 0x0003e80000100a00 */
[----:B------:R-:W2:Y:S04]  /*dc00*/  LDL.LU.64 R4, [R1+0x158] ;  /* 0x0001580001047983 */ /* 0x000ea80000300a00 */
[----:B------:R-:W3:Y:S01]  /*dc10*/  LDL.LU.64 R228, [R1+0x150] ;  /* 0x0001500001e47983 */ /* 0x000ee20000300a00 */
[----:B------:R-:W-:Y:S01]  /*dc20*/  ISETP.GE.U32.AND P1, PT, R6, 0x7fffff88, PT ;  /* 0x7fffff880600780c */ /* 0x000fe20003f26070 */
[----:B------:R-:W-:-:S02]  /*dc30*/  VIADD R6, R191, 0xffffffa6 ;  /* 0xffffffa6bf067836 */ /* 0x000fc40000000000 */
[----:B------:R-:W1:Y:S03]  /*dc40*/  LDC R191, c[0x0][0x230] ;  /* 0x00008c00ffbf7b82 */ /* 0x000e660000000800 */
[----:B------:R-:W-:Y:S01]  /*dc50*/  ISETP.GE.U32.AND P4, PT, R6, 0x7fffff87, PT ;  /* 0x7fffff870600780c */ /* 0x000fe20003f86070 */
[----:B------:R-:W-:-:S04]  /*dc60*/  VIADD R6, R190, 0xffffffa5 ;  /* 0xffffffa5be067836 */ /* 0x000fc80000000000 */
[----:B------:R-:W4:Y:S01]  /*dc70*/  LDC R190, c[0x0][0x230] ;  /* 0x00008c00ffbe7b82 */ /* 0x000f220000000800 */
[----:B------:R-:W-:Y:S01]  /*dc80*/  ISETP.GE.U32.AND P5, PT, R6, 0x7fffff86, PT ;  /* 0x7fffff860600780c */ /* 0x000fe20003fa6070 */
[----:B------:R-:W-:Y:S01]  /*dc90*/  VIADD R6, R3, 0xffffffa4 ;  /* 0xffffffa403067836 */ /* 0x000fe20000000000 */
[----:B------:R-:W-:Y:S01]  /*dca0*/  LDGSTS.E [R245+0x58000], desc[UR10][R206.64], !P1 ;  /* 0x58000000cef57fae */ /* 0x000fe2000c92184a */
[----:B------:R-:W-:-:S03]  /*dcb0*/  VIADD R0, R0, 0xffffffa3 ;  /* 0xffffffa300007836 */ /* 0x000fc60000000000 */
[----:B------:R-:W-:Y:S01]  /*dcc0*/  ISETP.GE.U32.AND P6, PT, R6, 0x7fffff85, PT ;  /* 0x7fffff850600780c */ /* 0x000fe20003fc6070 */
[----:B------:R-:W4:Y:S01]  /*dcd0*/  LDC R3, c[0x0][0x230] ;  /* 0x00008c00ff037b82 */ /* 0x000f220000000800 */
[----:B------:R-:W-:Y:S01]  /*dce0*/  VIADD R6, R2, 0xffffffa2 ;  /* 0xffffffa202067836 */ /* 0x000fe20000000000 */
[----:B------:R-:W-:Y:S01]  /*dcf0*/  ISETP.GE.U32.AND P2, PT, R0, 0x7fffff84, PT ;  /* 0x7fffff840000780c */ /* 0x000fe20003f46070 */
[----:B------:R-:W-:-:S05]  /*dd00*/  IMAD.WIDE R202, R12, 0x4, R202 ;  /* 0x000000040cca7825 */ /* 0x000fca00078e02ca */
[----:B------:R-:W4:Y:S01]  /*dd10*/  LDC R2, c[0x0][0x230] ;  /* 0x00008c00ff027b82 */ /* 0x000f220000000800 */
[----:B------:R-:W-:Y:S01]  /*dd20*/  ISETP.GE.U32.AND P3, PT, R6, 0x7fffff83, PT ;  /* 0x7fffff830600780c */ /* 0x000fe20003f66070 */
[----:B------:R-:W-:Y:S01]  /*dd30*/  VIADD R6, R251, 0xffffff9f ;  /* 0xffffff9ffb067836 */ /* 0x000fe20000000000 */
[----:B------:R1:W-:Y:S04]  /*dd40*/  STL.64 [R1+0x90], R202 ;  /* 0x000090ca01007387 */ /* 0x0003e80000100a00 */
[----:B------:R1:W-:Y:S01]  /*dd50*/  LDGSTS.E [R245+0x58004], desc[UR10][R202.64], !P4 ;  /* 0x58004000caf57fae */ /* 0x0003e2000e12184a */
[----:B------:R-:W4:Y:S01]  /*dd60*/  LDC R0, c[0x0][0x230] ;  /* 0x00008c00ff007b82 */ /* 0x000f220000000800 */
[----:B------:R-:W-:Y:S01]  /*dd70*/  ISETP.GE.U32.AND P4, PT, R6, 0x7fffff80, PT ;  /* 0x7fffff800600780c */ /* 0x000fe20003f86070 */
[----:B-1----:R-:W-:Y:S01]  /*dd80*/  VIADD R6, R191, 0xffffffa0 ;  /* 0xffffffa0bf067836 */ /* 0x002fe20000000000 */
[----:B------:R-:W3:Y:S01]  /*dd90*/  LDL.LU.64 R206, [R1+0x1908] ;  /* 0x0019080001ce7983 */ /* 0x000ee20000300a00 */
[----:B------:R-:W-:-:S04]  /*dda0*/  IMAD.WIDE R202, R12, 0x4, R198 ;  /* 0x000000040cca7825 */ /* 0x000fc800078e02c6 */
[----:B----4-:R-:W-:Y:S01]  /*ddb0*/  VIADD R198, R190, 0xffffff9e ;  /* 0xffffff9ebec67836 */ /* 0x010fe20000000000 */
[----:B------:R1:W-:Y:S01]  /*ddc0*/  LDGSTS.E [R245+0x58008], desc[UR10][R202.64], !P5 ;  /* 0x58008000caf57fae */ /* 0x0003e2000e92184a */
[----:B------:R-:W-:-:S04]  /*ddd0*/  IMAD.WIDE R190, R12, 0x4, R182 ;  /* 0x000000040cbe7825 */ /* 0x000fc800078e02b6 */
[----:B------:R-:W-:Y:S01]  /*dde0*/  IMAD.WIDE R182, R12, 0x4, R236 ;  /* 0x000000040cb67825 */ /* 0x000fe200078e02ec */
[----:B------:R1:W-:Y:S01]  /*ddf0*/  STL.64 [R1+0x88], R202 ;  /* 0x000088ca01007387 */ /* 0x0003e20000100a00 */
[----:B------:R-:W-:-:S03]  /*de00*/  ISETP.GE.U32.AND P1, PT, R248, 0x7fffff82, PT ;  /* 0x7fffff82f800780c */ /* 0x000fc60003f26070 */
[----:B------:R4:W-:Y:S01]  /*de10*/  STL.64 [R1+0x80], R190 ;  /* 0x000080be01007387 */ /* 0x0009e20000100a00 */
[----:B------:R-:W-:-:S03]  /*de20*/  ISETP.GE.U32.AND P5, PT, R198, 0x7fffff7f, PT ;  /* 0x7fffff7fc600780c */ /* 0x000fc60003fa6070 */
[----:B------:R4:W-:Y:S01]  /*de30*/  STL.64 [R1+0x78], R182 ;  /* 0x000078b601007387 */ /* 0x0009e20000100a00 */
[----:B------:R-:W-:-:S03]  /*de40*/  VIADD R3, R3, 0xffffff9d ;  /* 0xffffff9d03037836 */ /* 0x000fc60000000000 */
[----:B------:R4:W-:Y:S01]  /*de50*/  STL.64 [R1+0x1870], R244 ;  /* 0x001870f401007387 */ /* 0x0009e20000100a00 */
[----:B-1----:R-:W-:-:S03]  /*de60*/  IMAD.WIDE R202, R12, 0x4, R240 ;  /* 0x000000040cca7825 */ /* 0x002fc600078e02f0 */
[----:B------:R1:W-:Y:S01]  /*de70*/  LDGSTS.E [R245+0x5800c], desc[UR10][R190.64], !P6 ;  /* 0x5800c000bef57fae */ /* 0x0003e2000f12184a */
[----:B------:R-:W-:Y:S01]  /*de80*/  ISETP.GE.U32.AND P6, PT, R6, 0x7fffff81, PT ;  /* 0x7fffff810600780c */ /* 0x000fe20003fc6070 */
[----:B------:R-:W-:Y:S01]  /*de90*/  VIADD R251, R2, 0xffffff9c ;  /* 0xffffff9c02fb7836 */ /* 0x000fe20000000000 */
[----:B------:R-:W1:Y:S01]  /*dea0*/  LDC R6, c[0x0][0x230] ;  /* 0x00008c00ff067b82 */ /* 0x000e620000000800 */
[----:B------:R-:W3:Y:S04]  /*deb0*/  LDL.LU.64 R198, [R1+0x148] ;  /* 0x0001480001c67983 */ /* 0x000ee80000300a00 */
[----:B------:R1:W-:Y:S04]  /*dec0*/  LDGSTS.E [R246+0x58000], desc[UR10][R182.64], !P2 ;  /* 0x58000000b6f67fae */ /* 0x0003e8000d12184a */
[----:B----4-:R-:W1:Y:S01]  /*ded0*/  LDL.LU.64 R190, [R1+0x138] ;  /* 0x0001380001be7983 */ /* 0x010e620000300a00 */
[----:B------:R-:W-:Y:S01]  /*dee0*/  ISETP.GE.U32.AND P2, PT, R3, 0x7fffff7e, PT ;  /* 0x7fffff7e0300780c */ /* 0x000fe20003f46070 */
[----:B------:R-:W-:-:S02]  /*def0*/  VIADD R0, R0, 0xffffff9b ;  /* 0xffffff9b00007836 */ /* 0x000fc40000000000 */
[----:B------:R-:W-:Y:S04]  /*df00*/  LDGSTS.E [R246+0x58004], desc[UR10][R202.64], !P3 ;  /* 0x58004000caf67fae */ /* 0x000fe8000d92184a */
[----:B------:R-:W4:Y:S04]  /*df10*/  LDL.LU.64 R182, [R1+0x128] ;  /* 0x0001280001b67983 */ /* 0x000f280000300a00 */
[----:B------:R-:W4:Y:S04]  /*df20*/  LDL.LU.64 R236, [R1+0x118] ;  /* 0x0001180001ec7983 */ /* 0x000f280000300a00 */
[----:B------:R2:W-:Y:S04]  /*df30*/  STL.64 [R1+0x70], R202 ;  /* 0x000070ca01007387 */ /* 0x0005e80000100a00 */
[----:B------:R-:W4:Y:S04]  /*df40*/  LDL.LU.64 R240, [R1+0x108] ;  /* 0x0001080001f07983 */ /* 0x000f280000300a00 */
[----:B------:R-:W4:Y:S01]  /*df50*/  LDL.LU.64 R244, [R1+0x100] ;  /* 0x0001000001f47983 */ /* 0x000f220000300a00 */
[----:B------:R-:W-:-:S03]  /*df60*/  ISETP.GE.U32.AND P3, PT, R251, 0x7fffff7d, PT ;  /* 0x7fffff7dfb00780c */ /* 0x000fc60003f66070 */
[----:B------:R-:W4:Y:S04]  /*df70*/  LDL.LU.64 R2, [R1+0xf8] ;  /* 0x0000f80001027983 */ /* 0x000f280000300a00 */
[----:B------:R-:W4:Y:S04]  /*df80*/  LDL.LU.64 R248, [R1+0xf0] ;  /* 0x0000f00001f87983 */ /* 0x000f280000300a00 */
[----:B--2---:R-:W2:Y:S01]  /*df90*/  LDL.LU.64 R202, [R1+0x1900] ;  /* 0x0019000001ca7983 */ /* 0x004ea20000300a00 */
[----:B------:R-:W-:-:S04]  /*dfa0*/  IMAD.WIDE R4, R12, 0x4, R4 ;  /* 0x000000040c047825 */ /* 0x000fc800078e0204 */
[----:B---3--:R-:W-:Y:S01]  /*dfb0*/  IMAD.WIDE R228, R12, 0x4, R228 ;  /* 0x000000040ce47825 */ /* 0x008fe200078e02e4 */
[----:B------:R3:W-:Y:S04]  /*dfc0*/  STL.64 [R1+0x68], R4 ;  /* 0x0000680401007387 */ /* 0x0007e80000100a00 */
[----:B------:R-:W5:Y:S04]  /*dfd0*/  LDL.LU R251, [R1+0x18fc] ;  /* 0x0018fc0001fb7983 */ /* 0x000f680000300800 */
[----:B------:R3:W-:Y:S04]  /*dfe0*/  STL.64 [R1+0x60], R228 ;  /* 0x000060e401007387 */ /* 0x0007e80000100a00 */
[----:B------:R-:W-:Y:S01]  /*dff0*/  LDGSTS.E [R246+0x58008], desc[UR10][R4.64], !P1 ;  /* 0x5800800004f67fae */ /* 0x000fe2000c92184a */
[----:B------:R-:W-:-:S03]  /*e000*/  ISETP.GE.U32.AND P1, PT, R0, 0x7fffff7c, PT ;  /* 0x7fffff7c0000780c */ /* 0x000fc60003f26070 */
[----:B------:R2:W-:Y:S01]  /*e010*/  LDGSTS.E [R246+0x5800c], desc[UR10][R228.64], !P6 ;  /* 0x5800c000e4f67fae */ /* 0x0005e2000f12184a */
[----:B------:R-:W-:-:S03]  /*e020*/  IMAD.WIDE R194, R7, 0x4, R194 ;  /* 0x0000000407c27825 */ /* 0x000fc600078e02c2 */
[----:B------:R-:W0:Y:S04]  /*e030*/  LDGDEPBAR ;  /* 0x00000000000079af */ /* 0x000e280000000000 */
[----:B---3--:R-:W3:Y:S04]  /*e040*/  LDL.LU.64 R4, [R1+0xe0] ;  /* 0x0000e00001047983 */ /* 0x008ee80000300a00 */
[----:B------:R-:W5:Y:S04]  /*e050*/  LDL.LU R0, [R1+0x18f8] ;  /* 0x0018f80001007983 */ /* 0x000f680000300800 */
[----:B------:R-:W3:Y:S04]  /*e060*/  LDL.LU.64 R228, [R1+0xd8] ;  /* 0x0000d80001e47983 */ /* 0x000ee80000300a00 */
[----:B------:R1:W-:Y:S04]  /*e070*/  STL.64 [R1+0x1878], R246 ;  /* 0x001878f601007387 */ /* 0x0003e80000100a00 */
[----:B-1----:R-:W2:Y:S01]  /*e080*/  LDL.LU.64 R246, [R1+0x110] ;  /* 0x0001100001f67983 */ /* 0x002ea20000300a00 */
[----:B------:R-:W-:-:S04]  /*e090*/  IMAD.WIDE R186, R7, 0x4, R186 ;  /* 0x0000000407ba7825 */ /* 0x000fc800078e02ba */
[----:B------:R-:W-:-:S04]  /*e0a0*/  IMAD.WIDE R232, R7, 0x4, R232 ;  /* 0x0000000407e87825 */ /* 0x000fc800078e02e8 */
[----:B------:R-:W-:-:S05]  /*e0b0*/  IMAD.WIDE R198, R7, 0x4, R198 ;  /* 0x0000000407c67825 */ /* 0x000fca00078e02c6 */
[----:B------:R1:W-:Y:S01]  /*e0c0*/  STL.64 [R1+0x58], R198 ;  /* 0x000058c601007387 */ /* 0x0003e20000100a00 */
[----:B------:R-:W-:-:S03]  /*e0d0*/  IMAD.WIDE R190, R7, 0x4, R190 ;  /* 0x0000000407be7825 */ /* 0x000fc600078e02be */
[----:B-1----:R-:W3:Y:S01]  /*e0e0*/  LDL.LU.64 R198, [R1+0x18f0] ;  /* 0x0018f00001c67983 */ /* 0x002ee20000300a00 */
[----:B----4-:R-:W-:-:S03]  /*e0f0*/  IMAD.WIDE R182, R7, 0x4, R182 ;  /* 0x0000000407b67825 */ /* 0x010fc600078e02b6 */
[----:B------:R1:W-:Y:S01]  /*e100*/  STL.64 [R1+0x140], R194 ;  /* 0x000140c201007387 */ /* 0x0003e20000100a00 */
[----:B------:R-:W-:-:S03]  /*e110*/  IMAD.WIDE R236, R7, 0x4, R236 ;  /* 0x0000000407ec7825 */ /* 0x000fc600078e02ec */
[----:B-1----:R-:W4:Y:S04]  /*e120*/  LDL.LU.64 R194, [R1+0x18e8] ;  /* 0x0018e80001c27983 */ /* 0x002f280000300a00 */
[----:B------:R1:W-:Y:S01]  /*e130*/  STL.64 [R1+0x48], R190 ;  /* 0x000048be01007387 */ /* 0x0003e20000100a00 */
[----:B------:R-:W-:-:S03]  /*e140*/  IMAD.WIDE R240, R7, 0x4, R240 ;  /* 0x0000000407f07825 */ /* 0x000fc600078e02f0 */
[----:B-1----:R-:W4:Y:S04]  /*e150*/  LDL.LU.64 R190, [R1+0x18e0] ;  /* 0x0018e00001be7983 */ /* 0x002f280000300a00 */
[----:B------:R1:W-:Y:S04]  /*e160*/  STL.64 [R1+0x130], R186 ;  /* 0x000130ba01007387 */ /* 0x0003e80000100a00 */
        /* <DEDUP_REMOVED lines=8> */
[----:B-1----:R-:W4:Y:S01]  /*e1f0*/  LDL.LU.64 R240, [R1+0x18b8] ;  /* 0x0018b80001f07983 */ /* 0x002f220000300a00 */
[----:B--2---:R-:W-:-:S05]  /*e200*/  IMAD.WIDE R246, R7, 0x4, R246 ;  /* 0x0000000407f67825 */ /* 0x004fca00078e02f6 */
[----:B------:R-:W-:Y:S04]  /*e210*/  STL.64 [R1+0x110], R246 ;  /* 0x000110f601007387 */ /* 0x000fe80000100a00 */
[----:B------:R1:W-:Y:S04]  /*e220*/  STL.64 [R1+0x1880], R246 ;  /* 0x001880f601007387 */ /* 0x0003e80000100a00 */
[----:B-1----:R-:W2:Y:S01]  /*e230*/  LDL.LU.64 R246, [R1+0xe8] ;  /* 0x0000e80001f67983 */ /* 0x002ea20000300a00 */
[----:B------:R-:W-:-:S04]  /*e240*/  IMAD.WIDE R2, R7, 0x4, R2 ;  /* 0x0000000407027825 */ /* 0x000fc800078e0202 */
[C---:B------:R-:W-:Y:S01]  /*e250*/  IMAD.WIDE R244, R7.reuse, 0x4, R244 ;  /* 0x0000000407f47825 */ /* 0x040fe200078e02f4 */
[----:B------:R-:W-:Y:S04]  /*e260*/  STL.64 [R1+0x20], R2 ;  /* 0x0000200201007387 */ /* 0x000fe80000100a00 */
[----:B------:R-:W-:Y:S04]  /*e270*/  STL.64 [R1+0x1898], R2 ;  /* 0x0018980201007387 */ /* 0x000fe80000100a00 */
[----:B------:R-:W-:Y:S04]  /*e280*/  STL.64 [R1+0x50], R244 ;  /* 0x000050f401007387 */ /* 0x000fe80000100a00 */
[----:B------:R-:W-:Y:S01]  /*e290*/  STL.64 [R1+0x1888], R244 ;  /* 0x001888f401007387 */ /* 0x000fe20000100a00 */
[----:B--2---:R-:W-:-:S05]  /*e2a0*/  IMAD.WIDE R246, R7, 0x4, R246 ;  /* 0x0000000407f67825 */ /* 0x004fca00078e02f6 */
[----:B------:R-:W-:Y:S04]  /*e2b0*/  STL.64 [R1+0x18], R246 ;  /* 0x000018f601007387 */ /* 0x000fe80000100a00 */
[----:B------:R1:W-:Y:S04]  /*e2c0*/  STL.64 [R1+0x18a0], R246 ;  /* 0x0018a0f601007387 */ /* 0x0003e80000100a00 */
[----:B-1----:R-:W2:Y:S04]  /*e2d0*/  LDL.64 R246, [R1+0x40] ;  /* 0x0000400001f67983 */ /* 0x002ea80000100a00 */
[----:B--2---:R1:W-:Y:S04]  /*e2e0*/  STL.64 [R1+0x18a8], R246 ;  /* 0x0018a8f601007387 */ /* 0x0043e80000100a00 */
[----:B-1----:R-:W2:Y:S01]  /*e2f0*/  LDL.64 R246, [R1+0x48] ;  /* 0x0000480001f67983 */ /* 0x002ea20000100a00 */
[----:B------:R-:W-:-:S04]  /*e300*/  IMAD.WIDE R248, R7, 0x4, R248 ;  /* 0x0000000407f87825 */ /* 0x000fc800078e02f8 */
[C---:B---3--:R-:W-:Y:S01]  /*e310*/  IMAD.WIDE R244, R7.reuse, 0x4, R228 ;  /* 0x0000000407f47825 */ /* 0x048fe200078e02e4 */
[----:B--2---:R1:W-:Y:S03]  /*e320*/  STL.64 [R1+0x18b0], R246 ;  /* 0x0018b0f601007387 */ /* 0x0043e60000100a00 */
[C---:B------:R-:W-:Y:S01]  /*e330*/  IMAD.WIDE R4, R7.reuse, 0x4, R4 ;  /* 0x0000000407047825 */ /* 0x040fe200078e0204 */
[----:B------:R-:W2:Y:S04]  /*e340*/  LDL.64 R2, [R1+0x38] ;  /* 0x0000380001027983 */ /* 0x000ea80000100a00 */
[----:B-1----:R-:W3:Y:S01]  /*e350*/  LDL.64 R246, [R1+0x58] ;  /* 0x0000580001f67983 */ /* 0x002ee20000100a00 */
[----:B------:R-:W-:-:S04]  /*e360*/  IMAD.WIDE R228, R7, 0x4, R242 ;  /* 0x0000000407e47825 */ /* 0x000fc800078e02f2 */
[C---:B----4-:R-:W-:Y:S01]  /*e370*/  IMAD.WIDE R242, R7.reuse, 0x4, R240 ;  /* 0x0000000407f27825 */ /* 0x050fe200078e02f0 */
[----:B------:R-:W-:Y:S03]  /*e380*/  STL.64 [R1+0x30], R248 ;  /* 0x000030f801007387 */ /* 0x000fe60000100a00 */
[C---:B------:R-:W-:Y:S01]  /*e390*/  IMAD.WIDE R240, R7.reuse, 0x4, R238 ;  /* 0x0000000407f07825 */ /* 0x040fe200078e02ee */
[----:B------:R1:W-:Y:S03]  /*e3a0*/  STL.64 [R1+0x8], R244 ;  /* 0x000008f401007387 */ /* 0x0003e60000100a00 */
[C---:B------:R-:W-:Y:S01]  /*e3b0*/  IMAD.WIDE R238, R7.reuse, 0x4, R236 ;  /* 0x0000000407ee7825 */ /* 0x040fe200078e02ec */
[----:B------:R4:W-:Y:S03]  /*e3c0*/  STL.64 [R1+0x10], R4 ;  /* 0x0000100401007387 */ /* 0x0009e60000100a00 */
[C---:B------:R-:W-:Y:S01]  /*e3d0*/  IMAD.WIDE R236, R7.reuse, 0x4, R234 ;  /* 0x0000000407ec7825 */ /* 0x040fe200078e02ea */
[----:B------:R4:W-:Y:S03]  /*e3e0*/  STL.64 [R1], R228 ;  /* 0x000000e401007387 */ /* 0x0009e60000100a00 */
[----:B------:R-:W-:-:S04]  /*e3f0*/  IMAD.WIDE R234, R7, 0x4, R232 ;  /* 0x0000000407ea7825 */ /* 0x000fc800078e02e8 */
[C---:B------:R-:W-:Y:S02]  /*e400*/  IMAD.WIDE R232, R7.reuse, 0x4, R230 ;  /* 0x0000000407e87825 */ /* 0x040fe400078e02e6 */
[----:B------:R-:W4:Y:S04]  /*e410*/  LDL.64 R230, [R1+0x28] ;  /* 0x0000280001e67983 */ /* 0x000f280000100a00 */
[----:B---3--:R-:W-:Y:S04]  /*e420*/  LDGSTS.E [R250+0x20000], desc[UR10][R246.64], P0 ;  /* 0x20000000f6fa7fae */ /* 0x008fe8000812184a */
[----:B------:R-:W3:Y:S04]  /*e430*/  LDL.LU.64 R246, [R1+0x18b0] ;  /* 0x0018b00001f67983 */ /* 0x000ee80000300a00 */
[----:B---3--:R-:W-:Y:S04]  /*e440*/  LDGSTS.E [R250+0x20400], desc[UR10][R246.64], P0 ;  /* 0x20400000f6fa7fae */ /* 0x008fe8000812184a */
[----:B------:R-:W3:Y:S04]  /*e450*/  LDL.LU.64 R246, [R1+0x18a8] ;  /* 0x0018a80001f67983 */ /* 0x000ee80000300a00 */
[----:B---3--:R-:W-:Y:S04]  /*e460*/  LDGSTS.E [R250+0x20800], desc[UR10][R246.64], P0 ;  /* 0x20800000f6fa7fae */ /* 0x008fe8000812184a */
[----:B--2---:R-:W-:Y:S04]  /*e470*/  LDGSTS.E [R250+0x20c00], desc[UR10][R2.64], P0 ;  /* 0x20c0000002fa7fae */ /* 0x004fe8000812184a */
[----:B----4-:R-:W-:Y:S04]  /*e480*/  LDGSTS.E [R250+0x21000], desc[UR10][R230.64], P0 ;  /* 0x21000000e6fa7fae */ /* 0x010fe8000812184a */
[----:B------:R-:W2:Y:S04]  /*e490*/  LDL.LU.64 R246, [R1+0x18a0] ;  /* 0x0018a00001f67983 */ /* 0x000ea80000300a00 */
[----:B------:R-:W3:Y:S01]  /*e4a0*/  LDL.LU.64 R2, [R1+0x1898] ;  /* 0x0018980001027983 */ /* 0x000ee20000300a00 */
[----:B------:R-:W-:-:S04]  /*e4b0*/  IMAD.WIDE R182, R7, 0x4, R182 ;  /* 0x0000000407b67825 */ /* 0x000fc800078e02b6 */
        /* <DEDUP_REMOVED lines=9> */
[C---:B------:R-:W-:Y:S01]  /*e550*/  IMAD.WIDE R10, R7.reuse, 0x4, R10 ;  /* 0x00000004070a7825 */ /* 0x040fe200078e020a */
[----:B---3--:R-:W-:Y:S04]  /*e560*/  LDGSTS.E [R250+0x21400], desc[UR10][R2.64], P0 ;  /* 0x2140000002fa7fae */ /* 0x008fe8000812184a */
[----:B--2---:R-:W-:Y:S04]  /*e570*/  LDGSTS.E [R250+0x21800], desc[UR10][R246.64], P0 ;  /* 0x21800000f6fa7fae */ /* 0x004fe8000812184a */
[----:B------:R-:W-:Y:S04]  /*e580*/  LDGSTS.E [R250+0x21c00], desc[UR10][R244.64], P0 ;  /* 0x21c00000f4fa7fae */ /* 0x000fe8000812184a */
[----:B------:R-:W2:Y:S04]  /*e590*/  LDL.LU.64 R2, [R1+0x1890] ;  /* 0x0018900001027983 */ /* 0x000ea80000300a00 */
[----:B------:R-:W3:Y:S04]  /*e5a0*/  LDL.64 R246, [R1+0x130] ;  /* 0x0001300001f67983 */ /* 0x000ee80000100a00 */
[----:B-1----:R-:W2:Y:S04]  /*e5b0*/  LDL.64 R244, [R1+0x140] ;  /* 0x0001400001f47983 */ /* 0x002ea80000100a00 */
[----:B------:R-:W-:Y:S04]  /*e5c0*/  LDGSTS.E [R250+0x22000], desc[UR10][R242.64], P0 ;  /* 0x22000000f2fa7fae */ /* 0x000fe8000812184a */
[----:B------:R-:W-:Y:S04]  /*e5d0*/  LDGSTS.E [R250+0x22400], desc[UR10][R238.64], P0 ;  /* 0x22400000eefa7fae */ /* 0x000fe8000812184a */
[----:B------:R-:W-:Y:S04]  /*e5e0*/  LDGSTS.E [R250+0x22800], desc[UR10][R234.64], P0 ;  /* 0x22800000eafa7fae */ /* 0x000fe8000812184a */
[----:B------:R-:W-:Y:S04]  /*e5f0*/  LDGSTS.E [R250+0x22c00], desc[UR10][R182.64], P0 ;  /* 0x22c00000b6fa7fae */ /* 0x000fe8000812184a */
[----:B------:R-:W-:Y:S04]  /*e600*/  LDGSTS.E [R250+0x23000], desc[UR10][R186.64], P0 ;  /* 0x23000000bafa7fae */ /* 0x000fe8000812184a */
        /* <DEDUP_REMOVED lines=93> */
[----:B------:R-:W4:Y:S04]  /*ebe0*/  LDL.64 R230, [R1+0x120] ;  /* 0x0001200001e67983 */ /* 0x000f280000100a00 */
[----:B--2---:R-:W-:Y:S04]  /*ebf0*/  LDGSTS.E [R2+0x20200], desc[UR10][R244.64], P0 ;  /* 0x20200000f4027fae */ /* 0x004fe8000812184a */
[----:B---3--:R-:W-:Y:S04]  /*ec00*/  LDGSTS.E [R2+0x20600], desc[UR10][R246.64], P0 ;  /* 0x20600000f6027fae */ /* 0x008fe8000812184a */
[----:B------:R-:W2:Y:S04]  /*ec10*/  LDL.LU.64 R244, [R1+0x1888] ;  /* 0x0018880001f47983 */ /* 0x000ea80000300a00 */
[----:B------:R-:W3:Y:S04]  /*ec20*/  LDL.LU.64 R246, [R1+0x1880] ;  /* 0x0018800001f67983 */ /* 0x000ee80000300a00 */
[----:B----4-:R-:W-:Y:S04]  /*ec30*/  LDGSTS.E [R2+0x20a00], desc[UR10][R230.64], P0 ;  /* 0x20a00000e6027fae */ /* 0x010fe8000812184a */
[----:B---3--:R-:W-:Y:S04]  /*ec40*/  LDGSTS.E [R2+0x20e00], desc[UR10][R246.64], P0 ;  /* 0x20e00000f6027fae */ /* 0x008fe8000812184a */
[----:B--2---:R-:W-:Y:S04]  /*ec50*/  LDGSTS.E [R2+0x21200], desc[UR10][R244.64], P0 ;  /* 0x21200000f4027fae */ /* 0x004fe8000812184a */
[----:B------:R-:W-:Y:S04]  /*ec60*/  LDGSTS.E [R2+0x21600], desc[UR10][R248.64], P0 ;  /* 0x21600000f8027fae */ /* 0x000fe8000812184a */
[----:B------:R-:W2:Y:S04]  /*ec70*/  LDL.LU.64 R246, [R1+0x1878] ;  /* 0x0018780001f67983 */ /* 0x000ea80000300a00 */
[----:B------:R-:W3:Y:S04]  /*ec80*/  LDL.LU.64 R244, [R1+0x1870] ;  /* 0x0018700001f47983 */ /* 0x000ee80000300a00 */
[----:B------:R-:W4:Y:S01]  /*ec90*/  LDL.LU.64 R248, [R1+0x1868] ;  /* 0x0018680001f87983 */ /* 0x000f220000300a00 */
        /* <DEDUP_REMOVED lines=111> */
[----:B------:R-:W0:Y:S01]  /*f390*/  LDGDEPBAR ;  /* 0x00000000000079af */ /* 0x000e220000000000 */
[C---:B------:R-:W-:Y:S01]  /*f3a0*/  IMAD.WIDE R222, R12.reuse, 0x4, R222 ;  /* 0x000000040cde7825 */ /* 0x040fe200078e02de */
[----:B------:R-:W-:Y:S06]  /*f3b0*/  BAR.SYNC.DEFER_BLOCKING 0x0 ;  /* 0x0000000000007b1d */ /* 0x000fec0000010000 */
[----:B------:R-:W3:Y:S04]  /*f3c0*/  LDL.LU.64 R4, [R1+0x1860] ;  /* 0x0018600001047983 */ /* 0x000ee80000300a00 */
[----:B------:R-:W2:Y:S04]  /*f3d0*/  LDL.LU.64 R228, [R1+0x1858] ;  /* 0x0018580001e47983 */ /* 0x000ea80000300a00 */
[----:B------:R-:W3:Y:S04]  /*f3e0*/  LDL.LU.64 R230, [R1+0x1f0] ;  /* 0x0001f00001e67983 */ /* 0x000ee80000300a00 */
[----:B------:R-:W-:Y:S01]  /*f3f0*/  @!PT LDS RZ, [RZ] ;  /* 0x00000000fffff984 */ /* 0x000fe20000000800 */
[----:B------:R-:W-:Y:S01]  /*f400*/  @!PT LDS RZ, [RZ] ;  /* 0x00000000fffff984 */ /* 0x000fe20000000800 */
[----:B------:R-:W-:Y:S01]  /*f410*/  @!PT LDS RZ, [RZ] ;  /* 0x00000000fffff984 */ /* 0x000fe20000000800 */
[----:B----4-:R-:W-:Y:S04]  /*f420*/  LDGSTS.E [R249+0x5c000], desc[UR10][R222.64], !P4 ;  /* 0x5c000000def97fae */ /* 0x010fe8000e12184a */
[----:B------:R-:W4:Y:S01]  /*f430*/  LDL.LU.64 R222, [R1+0x228] ;  /* 0x0002280001de7983 */ /* 0x000f220000300a00 */
[----:B------:R-:W-:-:S04]  /*f440*/  IMAD.WIDE R224, R12, 0x4, R224 ;  /* 0x000000040ce07825 */ /* 0x000fc800078e02e0 */
[----:B------:R-:W-:Y:S01]  /*f450*/  IMAD.WIDE R226, R12, 0x4, R226 ;  /* 0x000000040ce27825 */ /* 0x000fe200078e02e2 */
[----:B------:R-:W-:Y:S04]  /*f460*/  LDGSTS.E [R249+0x5c004], desc[UR10][R224.64], !P5 ;  /* 0x5c004000e0f97fae */ /* 0x000fe8000e92184a */
[----:B------:R1:W-:Y:S04]  /*f470*/  LDGSTS.E [R249+0x5c008], desc[UR10][R226.64], !P2 ;  /* 0x5c008000e2f97fae */ /* 0x0003e8000d12184a */
[----:B------:R-:W3:Y:S01]  /*f480*/  LDL.LU.64 R224, [R1+0x220] ;  /* 0x0002200001e07983 */ /* 0x000ee20000300a00 */
[----:B-1----:R-:W1:Y:S08]  /*f490*/  LDC R227, c[0x0][0x230] ;  /* 0x00008c00ffe37b82 */ /* 0x002e700000000800 */
[----:B------:R-:W1:Y:S02]  /*f4a0*/  LDC R226, c[0x0][0x230] ;  /* 0x00008c00ffe27b82 */ /* 0x000e640000000800 */
[----:B-1----:R-:W-:-:S02]  /*f4b0*/  VIADD R227, R227, 0xffffff99 ;  /* 0xffffff99e3e37836 */ /* 0x002fc40000000000 */
[----:B------:R-:W-:-:S03]  /*f4c0*/  VIADD R226, R226, 0xffffff98 ;  /* 0xffffff98e2e27836 */ /* 0x000fc60000000000 */
[----:B------:R-:W-:Y:S01]  /*f4d0*/  ISETP.GE.U32.AND P0, PT, R227, 0x7fffff7a, PT ;  /* 0x7fffff7ae300780c */ /* 0x000fe20003f06070 */
[----:B--2---:R-:W-:-:S05]  /*f4e0*/  IMAD.WIDE R228, R12, 0x4, R228 ;  /* 0x000000040ce47825 */ /* 0x004fca00078e02e4 */
[----:B------:R1:W-:Y:S04]  /*f4f0*/  LDGSTS.E [R249+0x5c00c], desc[UR10][R228.64], !P3 ;  /* 0x5c00c000e4f97fae */ /* 0x0003e8000d92184a */
[----:B------:R-:W2:Y:S01]  /*f500*/  LDL.LU.64 R228, [R1+0x1f8] ;  /* 0x0001f80001e47983 */ /* 0x000ea20000300a00 */
[----:B-1----:R-:W1:Y:S01]  /*f510*/  LDC R249, c[0x0][0x230] ;  /* 0x00008c00fff97b82 */ /* 0x002e620000000800 */
[----:B----4-:R-:W-:-:S05]  /*f520*/  IMAD.WIDE R222, R12, 0x4, R222 ;  /* 0x000000040cde7825 */ /* 0x010fca00078e02de */
[----:B------:R4:W-:Y:S02]  /*f530*/  LDGSTS.E [R247+0x5c000], desc[UR10][R222.64], !P1 ;  /* 0x5c000000def77fae */ /* 0x0009e4000c92184a */
[----:B----4-:R-:W4:Y:S08]  /*f540*/  LDC R223, c[0x0][0x230] ;  /* 0x00008c00ffdf7b82 */ /* 0x010f300000000800 */
[----:B------:R-:W1:Y:S01]  /*f550*/  LDC R222, c[0x0][0x230] ;  /* 0x00008c00ffde7b82 */ /* 0x000e620000000800 */
[----:B------:R-:W-:-:S02]  /*f560*/  ISETP.GE.U32.AND P1, PT, R226, 0x7fffff79, PT ;  /* 0x7fffff79e200780c */ /* 0x000fc40003f26070 */
[----:B------:R-:W2:Y:S01]  /*f570*/  LDL.LU.64 R226, [R1+0x200] ;  /* 0x0002000001e27983 */ /* 0x000ea20000300a00 */
[----:B----4-:R-:W-:Y:S02]  /*f580*/  VIADD R223, R223, 0xffffff96 ;  /* 0xffffff96dfdf7836 */ /* 0x010fe40000000000 */
[----:B-1----:R-:W-:-:S03]  /*f590*/  VIADD R222, R222, 0xffffff95 ;  /* 0xffffff95dede7836 */ /* 0x002fc60000000000 */
[----:B------:R-:W-:Y:S02]  /*f5a0*/  ISETP.GE.U32.AND P3, PT, R223, 0x7fffff77, PT ;  /* 0x7fffff77df00780c */ /* 0x000fe40003f66070 */
[----:B------:R-:W-:Y:S02]  /*f5b0*/  ISETP.GE.U32.AND P4, PT, R222, 0x7fffff76, PT ;  /* 0x7fffff76de00780c */ /* 0x000fe40003f86070 */
[----:B------:R-:W4:Y:S01]  /*f5c0*/  LDL.LU.64 R222, [R1+0x218] ;  /* 0x0002180001de7983 */ /* 0x000f220000300a00 */
[----:B------:R-:W-:-:S05]  /*f5d0*/  VIADD R6, R6, 0xffffff9a ;  /* 0xffffff9a06067836 */ /* 0x000fca0000000000 */
[----:B------:R-:W-:Y:S01]  /*f5e0*/  ISETP.GE.U32.AND P6, PT, R6, 0x7fffff7b, PT ;  /* 0x7fffff7b0600780c */ /* 0x000fe20003fc6070 */
[----:B---3--:R-:W-:Y:S01]  /*f5f0*/  IMAD.WIDE R224, R12, 0x4, R224 ;  /* 0x000000040ce07825 */ /* 0x008fe200078e02e0 */
[----:B------:R-:W1:Y:S11]  /*f600*/  LDC R6, c[0x0][0x230] ;  /* 0x00008c00ff067b82 */ /* 0x000e760000000800 */
[----:B------:R3:W-:Y:S02]  /*f610*/  LDGSTS.E [R247+0x5c004], desc[UR10][R224.64], !P6 ;  /* 0x5c004000e0f77fae */ /* 0x0007e4000f12184a */
[----:B---3--:R-:W-:-:S02]  /*f620*/  VIADD R224, R249, 0xffffff97 ;  /* 0xffffff97f9e07836 */ /* 0x008fc40000000000 */
[----:B------:R-:W3:Y:S03]  /*f630*/  LDC R249, c[0x0][0x230] ;  /* 0x00008c00fff97b82 */ /* 0x000ee60000000800 */
[----:B------:R-:W-:Y:S01]  /*f640*/  ISETP.GE.U32.AND P2, PT, R224, 0x7fffff78, PT ;  /* 0x7fffff78e000780c */ /* 0x000fe20003f46070 */
[----:B---3--:R-:W-:-:S04]  /*f650*/  VIADD R224, R249, 0xffffff94 ;  /* 0xffffff94f9e07836 */ /* 0x008fc80000000000 */
[----:B------:R-:W3:Y:S01]  /*f660*/  LDC R249, c[0x0][0x230] ;  /* 0x00008c00fff97b82 */ /* 0x000ee20000000800 */
[----:B------:R-:W-:Y:S02]  /*f670*/  ISETP.GE.U32.AND P5, PT, R224, 0x7fffff75, PT ;  /* 0x7fffff75e000780c */ /* 0x000fe40003fa6070 */
[----:B------:R-:W3:Y:S01]  /*f680*/  LDL.LU.64 R224, [R1+0x208] ;  /* 0x0002080001e07983 */ /* 0x000ee20000300a00 */
[----:B----4-:R-:W-:-:S05]  /*f690*/  IMAD.WIDE R222, R12, 0x4, R222 ;  /* 0x000000040cde7825 */ /* 0x010fca00078e02de */
[----:B------:R4:W-:Y:S04]  /*f6a0*/  LDGSTS.E [R247+0x5c008], desc[UR10][R222.64], !P0 ;  /* 0x5c008000def77fae */ /* 0x0009e8000c12184a */
[----:B------:R-:W4:Y:S01]  /*f6b0*/  LDL.LU.64 R222, [R1+0x210] ;  /* 0x0002100001de7983 */ /* 0x000f220000300a00 */
[----:B--2---:R-:W-:-:S04]  /*f6c0*/  IMAD.WIDE R226, R12, 0x4, R226 ;  /* 0x000000040ce27825 */ /* 0x004fc800078e02e2 */
[----:B------:R-:W-:-:S04]  /*f6d0*/  IMAD.WIDE R228, R12, 0x4, R228 ;  /* 0x000000040ce47825 */ /* 0x000fc800078e02e4 */
[----:B------:R-:W-:-:S04]  /*f6e0*/  IMAD.WIDE R230, R12, 0x4, R230 ;  /* 0x000000040ce67825 */ /* 0x000fc800078e02e6 */
[----:B---3--:R-:W-:-:S04]  /*f6f0*/  IMAD.WIDE R224, R12, 0x4, R224 ;  /* 0x000000040ce07825 */ /* 0x008fc800078e02e0 */
[----:B----4-:R-:W-:-:S05]  /*f700*/  IMAD.WIDE R222, R12, 0x4, R222 ;  /* 0x000000040cde7825 */ /* 0x010fca00078e02de */
[----:B------:R2:W-:Y:S04]  /*f710*/  LDGSTS.E [R247+0x5c00c], desc[UR10][R222.64], !P1 ;  /* 0x5c00c000def77fae */ /* 0x0005e8000c92184a */
[----:B------:R3:W-:Y:S04]  /*f720*/  LDGSTS.E [R3+0x5c000], desc[UR10][R224.64], !P2 ;  /* 0x5c000000e0037fae */ /* 0x0007e8000d12184a */
[----:B------:R-:W-:Y:S01]  /*f730*/  LDGSTS.E [R3+0x5c004], desc[UR10][R226.64], !P3 ;  /* 0x5c004000e2037fae */ /* 0x000fe2000d92184a */
[----:B--2---:R-:W2:Y:S03]  /*f740*/  LDC R223, c[0x0][0x230] ;  /* 0x00008c00ffdf7b82 */ /* 0x004ea60000000800 */
[----:B------:R4:W-:Y:S04]  /*f750*/  LDGSTS.E [R3+0x5c008], desc[UR10][R228.64], !P4 ;  /* 0x5c008000e4037fae */ /* 0x0009e8000e12184a */
[----:B------:R1:W-:Y:S01]  /*f760*/  LDGSTS.E [R3+0x5c00c], desc[UR10][R230.64], !P5 ;  /* 0x5c00c000e6037fae */ /* 0x0003e2000e92184a */
[----:B------:R-:W1:Y:S03]  /*f770*/  LDC R222, c[0x0][0x230] ;  /* 0x00008c00ffde7b82 */ /* 0x000e660000000800 */
[----:B------:R-:W2:Y:S05]  /*f780*/  LDL.LU.64 R226, [R1+0x1e0] ;  /* 0x0001e00001e27983 */ /* 0x000eaa0000300a00 */
[----:B---3--:R-:W3:Y:S08]  /*f790*/  LDC R225, c[0x0][0x230] ;  /* 0x00008c00ffe17b82 */ /* 0x008ef00000000800 */
[----:B----4-:R-:W4:Y:S01]  /*f7a0*/  LDC R229, c[0x0][0x230] ;  /* 0x00008c00ffe57b82 */ /* 0x010f220000000800 */
[----:B--2---:R-:W-:-:S02]  /*f7b0*/  VIADD R223, R223, 0xffffff92 ;  /* 0xffffff92dfdf7836 */ /* 0x004fc40000000000 */
[----:B-1----:R-:W-:-:S03]  /*f7c0*/  VIADD R222, R222, 0xffffff91 ;  /* 0xffffff91dede7836 */ /* 0x002fc60000000000 */
[----:B------:R-:W-:Y:S01]  /*f7d0*/  ISETP.GE.U32.AND P1, PT, R223, 0x7fffff73, PT ;  /* 0x7fffff73df00780c */ /* 0x000fe20003f26070 */
[----:B------:R-:W-:Y:S01]  /*f7e0*/  VIADD R223, R249, 0xffffff8f ;  /* 0xffffff8ff9df7836 */ /* 0x000fe20000000000 */
[----:B------:R-:W1:Y:S01]  /*f7f0*/  LDC R247, c[0x0][0x230] ;  /* 0x00008c00fff77b82 */ /* 0x000e620000000800 */
[----:B------:R-:W-:Y:S01]  /*f800*/  ISETP.GE.U32.AND P2, PT, R222, 0x7fffff72, PT ;  /* 0x7fffff72de00780c */ /* 0x000fe20003f46070 */
[----:B---3--:R-:W-:Y:S02]  /*f810*/  VIADD R224, R225, 0xffffff93 ;  /* 0xffffff93e1e07836 */ /* 0x008fe40000000000 */
[----:B------:R-:W-:-:S04]  /*f820*/  ISETP.GE.U32.AND P4, PT, R223, 0x7fffff70, PT ;  /* 0x7fffff70df00780c */ /* 0x000fc80003f86070 */
[----:B------:R-:W2:Y:S01]  /*f830*/  LDC R228, c[0x0][0x230] ;  /* 0x00008c00ffe47b82 */ /* 0x000ea20000000800 */
[----:B----4-:R-:W-:Y:S01]  /*f840*/  VIADD R222, R229, 0xffffff8e ;  /* 0xffffff8ee5de7836 */ /* 0x010fe20000000000 */
[----:B------:R-:W-:Y:S02]  /*f850*/  ISETP.GE.U32.AND P0, PT, R224, 0x7fffff74, PT ;  /* 0x7fffff74e000780c */ /* 0x000fe40003f06070 */
[----:B------:R-:W3:Y:S04]  /*f860*/  LDL.LU.64 R224, [R1+0x1d8] ;  /* 0x0001d80001e07983 */ /* 0x000ee80000300a00 */
[----:B------:R-:W4:Y:S01]  /*f870*/  LDC R230, c[0x0][0x230] ;  /* 0x00008c00ffe67b82 */ /* 0x000f220000000800 */
[----:B------:R-:W-:Y:S02]  /*f880*/  ISETP.GE.U32.AND P5, PT, R222, 0x7fffff6f, PT ;  /* 0x7fffff6fde00780c */ /* 0x000fe40003fa6070 */
[----:B------:R-:W4:Y:S01]  /*f890*/  LDL.LU.64 R222, [R1+0x1e8] ;  /* 0x0001e80001de7983 */ /* 0x000f220000300a00 */
[----:B-1----:R-:W-:-:S04]  /*f8a0*/  VIADD R3, R247, 0xffffff90 ;  /* 0xffffff90f7037836 */ /* 0x002fc80000000000 */
[----:B------:R-:W1:Y:S08]  /*f8b0*/  LDC R249, c[0x0][0x230] ;  /* 0x00008c00fff97b82 */ /* 0x000e700000000800 */
[----:B------:R-:W1:Y:S08]  /*f8c0*/  LDC R231, c[0x0][0x230] ;  /* 0x00008c00ffe77b82 */ /* 0x000e700000000800 */
[----:B------:R-:W1:Y:S01]  /*f8d0*/  LDC R229, c[0x0][0x230] ;  /* 0x00008c00ffe57b82 */ /* 0x000e620000000800 */
[----:B----4-:R-:W-:-:S07]  /*f8e0*/  IMAD.WIDE R222, R12, 0x4, R222 ;  /* 0x000000040cde7825 */ /* 0x010fce00078e02de */
[----:B------:R-:W4:Y:S01]  /*f8f0*/  LDC R247, c[0x0][0x230] ;  /* 0x00008c00fff77b82 */ /* 0x000f220000000800 */
[----:B------:R1:W-:Y:S04]  /*f900*/  LDGSTS.E [R5+0x5c000], desc[UR10][R222.64], !P0 ;  /* 0x5c000000de057fae */ /* 0x0003e8000c12184a */
[----:B------:R-:W1:Y:S01]  /*f910*/  LDL.LU.64 R222, [R1+0x1d0] ;  /* 0x0001d00001de7983 */ /* 0x000e620000300a00 */
[----:B------:R-:W-:Y:S01]  /*f920*/  ISETP.GE.U32.AND P3, PT, R3, 0x7fffff71, PT ;  /* 0x7fffff710300780c */ /* 0x000fe20003f66070 */
[----:B------:R-:W-:-:S04]  /*f930*/  IMAD.WIDE R226, R12, 0x4, R226 ;  /* 0x000000040ce27825 */ /* 0x000fc800078e02e2 */
[C---:B---3--:R-:W-:Y:S01]  /*f940*/  IMAD.WIDE R224, R12.reuse, 0x4, R224 ;  /* 0x000000040ce07825 */ /* 0x048fe200078e02e0 */
[----:B------:R3:W-:Y:S04]  /*f950*/  LDGSTS.E [R5+0x5c004], desc[UR10][R226.64], !P1 ;  /* 0x5c004000e2057fae */ /* 0x0007e8000c92184a */
[----:B------:R2:W-:Y:S04]  /*f960*/  LDGSTS.E [R5+0x5c008], desc[UR10][R224.64], !P2 ;  /* 0x5c008000e0057fae */ /* 0x0005e8000d12184a */
[----:B------:R-:W3:Y:S04]  /*f970*/  LDL.LU.64 R226, [R1+0x1c8] ;  /* 0x0001c80001e27983 */ /* 0x000ee80000300a00 */
[----:B------:R-:W2:Y:S01]  /*f980*/  LDL.LU.64 R224, [R1+0xd0] ;  /* 0x0000d00001e07983 */ /* 0x000ea20000300a00 */
[----:B-1----:R-:W-:-:S05]  /*f990*/  IMAD.WIDE R222, R12, 0x4, R222 ;  /* 0x000000040cde7825 */ /* 0x002fca00078e02de */
[----:B------:R1:W-:Y:S04]  /*f9a0*/  LDGSTS.E [R5+0x5c00c], desc[UR10][R222.64], !P3 ;  /* 0x5c00c000de057fae */ /* 0x0003e8000d92184a */
[----:B------:R-:W1:Y:S01]  /*f9b0*/  LDL.LU.64 R222, [R1+0xc8] ;  /* 0x0000c80001de7983 */ /* 0x000e620000300a00 */
[----:B----4-:R-:W-:Y:S02]  /*f9c0*/  VIADD R3, R247, 0xffffff8d ;  /* 0xffffff8df7037836 */ /* 0x010fe40000000000 */
[----:B------:R-:W4:Y:S03]  /*f9d0*/  LDC R247, c[0x0][0x230] ;  /* 0x00008c00fff77b82 */ /* 0x000f260000000800 */
[----:B------:R-:W-:Y:S01]  /*f9e0*/  ISETP.GE.U32.AND P6, PT, R3, 0x7fffff6e, PT ;  /* 0x7fffff6e0300780c */ /* 0x000fe20003fc6070 */
[----:B---3--:R-:W-:-:S04]  /*f9f0*/  IMAD.WIDE R226, R12, 0x4, R226 ;  /* 0x000000040ce27825 */ /* 0x008fc800078e02e2 */
[C---:B--2---:R-:W-:Y:S01]  /*fa00*/  IMAD.WIDE R224, R12.reuse, 0x4, R224 ;  /* 0x000000040ce07825 */ /* 0x044fe200078e02e0 */
[----:B------:R-:W-:Y:S04]  /*fa10*/  LDGSTS.E [R244+0x5c000], desc[UR10][R226.64], !P4 ;  /* 0x5c000000e2f47fae */ /* 0x000fe8000e12184a */
[----:B------:R-:W-:Y:S04]  /*fa20*/  LDGSTS.E [R244+0x5c004], desc[UR10][R224.64], !P5 ;  /* 0x5c004000e0f47fae */ /* 0x000fe8000e92184a */
[----:B------:R-:W2:Y:S04]  /*fa30*/  LDL.LU.64 R226, [R1+0xb0] ;  /* 0x0000b00001e27983 */ /* 0x000ea80000300a00 */
[----:B------:R-:W3:Y:S01]  /*fa40*/  LDL.LU.64 R224, [R1+0xb8] ;  /* 0x0000b80001e07983 */ /* 0x000ee20000300a00 */
[----:B-1----:R-:W-:-:S05]  /*fa50*/  IMAD.WIDE R222, R12, 0x4, R222 ;  /* 0x000000040cde7825 */ /* 0x002fca00078e02de */
[----:B------:R4:W-:Y:S02]  /*fa60*/  LDGSTS.E [R244+0x5c008], desc[UR10][R222.64], !P6 ;  /* 0x5c008000def47fae */ /* 0x0009e4000f12184a */
[----:B----4-:R-:W-:Y:S02]  /*fa70*/  VIADD R222, R247, 0xffffff89 ;  /* 0xffffff89f7de7836 */ /* 0x010fe40000000000 */
[----:B------:R-:W-:Y:S01]  /*fa80*/  VIADD R3, R228, 0xffffff8c ;  /* 0xffffff8ce4037836 */ /* 0x000fe20000000000 */
[----:B------:R-:W1:Y:S02]  /*fa90*/  LDC R247, c[0x0][0x230] ;  /* 0x00008c00fff77b82 */ /* 0x000e640000000800 */
[----:B------:R-:W-:Y:S02]  /*faa0*/  ISETP.GE.U32.AND P3, PT, R222, 0x7fffff6a, PT ;  /* 0x7fffff6ade00780c */ /* 0x000fe40003f66070 */
[----:B------:R-:W4:Y:S01]  /*fab0*/  LDL.LU.64 R222, [R1+0xc0] ;  /* 0x0000c00001de7983 */ /* 0x000f220000300a00 */
[----:B------:R-:W-:Y:S01]  /*fac0*/  ISETP.GE.U32.AND P0, PT, R3, 0x7fffff6d, PT ;  /* 0x7fffff6d0300780c */ /* 0x000fe20003f06070 */
[----:B------:R-:W-:-:S02]  /*fad0*/  VIADD R5, R230, 0xffffff8b ;  /* 0xffffff8be6057836 */ /* 0x000fc40000000000 */
[----:B------:R-:W-:Y:S02]  /*fae0*/  VIADD R3, R249, 0xffffff8a ;  /* 0xffffff8af9037836 */ /* 0x000fe40000000000 */
[----:B---3--:R-:W-:Y:S01]  /*faf0*/  IMAD.WIDE R224, R12, 0x4, R224 ;  /* 0x000000040ce07825 */ /* 0x008fe200078e02e0 */
[----:B------:R-:W-:-:S03]  /*fb00*/  ISETP.GE.U32.AND P1, PT, R5, 0x7fffff6c, PT ;  /* 0x7fffff6c0500780c */ /* 0x000fc60003f26070 */
[----:B--2---:R-:W-:-:S04]  /*fb10*/  IMAD.WIDE R226, R12, 0x4, R226 ;  /* 0x000000040ce27825 */ /* 0x004fc800078e02e2 */
[----:B----4-:R-:W-:Y:S01]  /*fb20*/  IMAD.WIDE R222, R12, 0x4, R222 ;  /* 0x000000040cde7825 */ /* 0x010fe200078e02de */
[----:B------:R-:W2:Y:S01]  /*fb30*/  S2R R228, SR_TID.X ;  /* 0x0000000000e47919 */ /* 0x000ea20000002100 */
[----:B------:R-:W3:Y:S03]  /*fb40*/  LDC R230, c[0x0][0x230] ;  /* 0x00008c00ffe67b82 */ /* 0x000ee60000000800 */
[----:B------:R4:W-:Y:S01]  /*fb50*/  LDGSTS.E [R244+0x5c00c], desc[UR10][R222.64], !P0 ;  /* 0x5c00c000def47fae */ /* 0x0009e2000c12184a */
[----:B------:R-:W-:-:S03]  /*fb60*/  ISETP.GE.U32.AND P2, PT, R3, 0x7fffff6b, PT ;  /* 0x7fffff6b0300780c */ /* 0x000fc60003f46070 */
[----:B------:R1:W-:Y:S01]  /*fb70*/  LDGSTS.E [R248+0x5c000], desc[UR10][R224.64], !P1 ;  /* 0x5c000000e0f87fae */ /* 0x0003e2000c92184a */
[----:B------:R-:W3:Y:S03]  /*fb80*/  LDC R249, c[0x0][0x230] ;  /* 0x00008c00fff97b82 */ /* 0x000ee60000000800 */
[----:B------:R-:W4:Y:S04]  /*fb90*/  LDL.LU.64 R222, [R1+0xa8] ;  /* 0x0000a80001de7983 */ /* 0x000f280000300a00 */
[----:B------:R-:W1:Y:S04]  /*fba0*/  LDL.LU.64 R224, [R1+0xa0] ;  /* 0x0000a00001e07983 */ /* 0x000e680000300a00 */
[----:B------:R3:W-:Y:S04]  /*fbb0*/  LDGSTS.E [R248+0x5c004], desc[UR10][R226.64], !P2 ;  /* 0x5c004000e2f87fae */ /* 0x0007e8000d12184a */
[----:B------:R-:W3:Y:S01]  /*fbc0*/  LDL.LU.64 R226, [R1+0x98] ;  /* 0x0000980001e27983 */ /* 0x000ee20000300a00 */
[----:B------:R-:W-:-:S02]  /*fbd0*/  VIADD R5, R231, 0xffffff88 ;  /* 0xffffff88e7057836 */ /* 0x000fc40000000000 */
[----:B------:R-:W-:Y:S01]  /*fbe0*/  VIADD R3, R229, 0xffffff87 ;  /* 0xffffff87e5037836 */ /* 0x000fe20000000000 */
[----:B------:R-:W3:Y:S01]  /*fbf0*/  LDC R231, c[0x0][0x230] ;  /* 0x00008c00ffe77b82 */ /* 0x000ee20000000800 */
[----:B----4-:R-:W-:Y:S01]  /*fc00*/  IMAD.WIDE R222, R12, 0x4, R222 ;  /* 0x000000040cde7825 */ /* 0x010fe200078e02de */
[----:B------:R-:W-:-:S06]  /*fc10*/  ISETP.GE.U32.AND P4, PT, R5, 0x7fffff69, PT ;  /* 0x7fffff690500780c */ /* 0x000fcc0003f86070 */
[----:B------:R-:W4:Y:S01]  /*fc20*/  LDC R229, c[0x0][0x230] ;  /* 0x00008c00ffe57b82 */ /* 0x000f220000000800 */
[----:B------:R4:W-:Y:S04]  /*fc30*/  LDGSTS.E [R248+0x5c008], desc[UR10][R222.64], !P3 ;  /* 0x5c008000def87fae */ /* 0x0009e8000d92184a */
[----:B------:R-:W4:Y:S01]  /*fc40*/  LDL.LU.64 R222, [R1+0x90] ;  /* 0x0000900001de7983 */ /* 0x000f220000300a00 */
[----:B--2---:R-:W-:Y:S02]  /*fc50*/  LOP3.LUT R5, R228, 0x1f, RZ, 0xc0, !PT ;  /* 0x0000001fe4057812 */ /* 0x004fe400078ec0ff */
[----:B------:R-:W2:Y:S01]  /*fc60*/  LDC R228, c[0x0][0x230] ;  /* 0x00008c00ffe47b82 */ /* 0x000ea20000000800 */
[----:B------:R-:W-:Y:S02]  /*fc70*/  VIADD R6, R6, 0xffffffa0 ;  /* 0xffffffa006067836 */ /* 0x000fe40000000000 */
[----:B-1----:R-:W-:Y:S01]  /*fc80*/  IMAD.WIDE R224, R12, 0x4, R224 ;  /* 0x000000040ce07825 */ /* 0x002fe200078e02e0 */
[----:B------:R-:W-:-:S02]  /*fc90*/  ISETP.GE.U32.AND P6, PT, R3, 0x7fffff68, PT ;  /* 0x7fffff680300780c */ /* 0x000fc40003fc6070 */
[----:B------:R-:W-:Y:S01]  /*fca0*/  ISETP.GE.AND P5, PT, R5, R6, PT ;  /* 0x000000060500720c */ /* 0x000fe20003fa6270 */
[----:B---3--:R-:W-:Y:S01]  /*fcb0*/  VIADD R5, R230, 0xffffff86 ;  /* 0xffffff86e6057836 */ /* 0x008fe20000000000 */
[----:B------:R1:W-:Y:S04]  /*fcc0*/  LDGSTS.E [R248+0x5c00c], desc[UR10][R224.64], !P4 ;  /* 0x5c00c000e0f87fae */ /* 0x0003e8000e12184a */
[----:B------:R-:W-:Y:S01]  /*fcd0*/  ISETP.GE.U32.AND P4, PT, R5, 0x7fffff67, PT ;  /* 0x7fffff670500780c */ /* 0x000fe20003f86070 */
[----:B------:R-:W-:-:S04]  /*fce0*/  IMAD.WIDE R226, R12, 0x4, R226 ;  /* 0x000000040ce27825 */ /* 0x000fc800078e02e2 */
[----:B------:R-:W-:Y:S01]  /*fcf0*/  VIADD R5, R247, 0xffffff84 ;  /* 0xffffff84f7057836 */ /* 0x000fe20000000000 */
[----:B------:R-:W-:Y:S01]  /*fd00*/  LDGSTS.E [R245+0x5c000], desc[UR10][R226.64], !P6 ;  /* 0x5c000000e2f57fae */ /* 0x000fe2000f12184a */
[----:B------:R-:W-:Y:S02]  /*fd10*/  VIADD R3, R249, 0xffffff85 ;  /* 0xffffff85f9037836 */ /* 0x000fe40000000000 */
[----:B----4-:R-:W-:Y:S01]  /*fd20*/  VIADD R6, R229, 0xffffff82 ;  /* 0xffffff82e5067836 */ /* 0x010fe20000000000 */
[----:B------:R-:W1:Y:S01]  /*fd30*/  LDL.LU.64 R224, [R1+0x88] ;  /* 0x0000880001e07983 */ /* 0x000e620000300a00 */
[----:B------:R-:W-:Y:S01]  /*fd40*/  ISETP.GE.U32.AND P1, PT, R5, 0x7fffff65, PT ;  /* 0x7fffff650500780c */ /* 0x000fe20003f26070 */
[----:B--2---:R-:W-:Y:S01]  /*fd50*/  VIADD R5, R228, 0xffffff81 ;  /* 0xffffff81e4057836 */ /* 0x004fe20000000000 */
[----:B------:R-:W-:Y:S01]  /*fd60*/  ISETP.GE.U32.AND P0, PT, R3, 0x7fffff66, PT ;  /* 0x7fffff660300780c */ /* 0x000fe20003f06070 */
[----:B------:R-:W-:Y:S01]  /*fd70*/  VIADD R3, R231, 0xffffff83 ;  /* 0xffffff83e7037836 */ /* 0x000fe20000000000 */
[----:B------:R-:W2:Y:S04]  /*fd80*/  LDL.LU.64 R226, [R1+0x70] ;  /* 0x0000700001e27983 */ /* 0x000ea80000300a00 */
[----:B------:R-:W3:Y:S04]  /*fd90*/  LDL.LU.64 R228, [R1+0x68] ;  /* 0x0000680001e47983 */ /* 0x000ee80000300a00 */
[----:B------:R-:W4:Y:S04]  /*fda0*/  LDL.LU.64 R230, [R1+0x18] ;  /* 0x0000180001e67983 */ /* 0x000f280000300a00 */
[----:B------:R-:W4:Y:S01]  /*fdb0*/  LDL.LU.64 R248, [R1+0x8] ;  /* 0x0000080001f87983 */ /* 0x000f220000300a00 */
[----:B------:R-:W-:-:S05]  /*fdc0*/  IMAD.WIDE R222, R12, 0x4, R222 ;  /* 0x000000040cde7825 */ /* 0x000fca00078e02de */
[----:B------:R2:W-:Y:S04]  /*fdd0*/  LDGSTS.E [R245+0x5c004], desc[UR10][R222.64], !P4 ;  /* 0x5c004000def57fae */ /* 0x0005e8000e12184a */
[----:B------:R-:W2:Y:S01]  /*fde0*/  LDL.LU.64 R222, [R1+0x80] ;  /* 0x0000800001de7983 */ /* 0x000ea20000300a00 */
[----:B-1----:R-:W-:-:S05]  /*fdf0*/  IMAD.WIDE R224, R12, 0x4, R224 ;  /* 0x000000040ce07825 */ /* 0x002fca00078e02e0 */
[----:B------:R1:W-:Y:S04]  /*fe00*/  LDGSTS.E [R245+0x5c008], desc[UR10][R224.64], !P0 ;  /* 0x5c008000e0f57fae */ /* 0x0003e8000c12184a */
[----:B------:R-:W1:Y:S01]  /*fe10*/  LDL.LU.64 R224, [R1+0x78] ;  /* 0x0000780001e07983 */ /* 0x000e620000300a00 */
[----:B--2---:R-:W-:-:S05]  /*fe20*/  IMAD.WIDE R222, R12, 0x4, R222 ;  /* 0x000000040cde7825 */ /* 0x004fca00078e02de */
[----:B------:R2:W-:Y:S04]  /*fe30*/  LDGSTS.E [R245+0x5c00c], desc[UR10][R222.64], !P1 ;  /* 0x5c00c000def57fae */ /* 0x0005e8000c92184a */
[----:B------:R-:W2:Y:S01]  /*fe40*/  LDL.LU.64 R222, [R1+0x60] ;  /* 0x0000600001de7983 */ /* 0x000ea20000300a00 */
[----:B------:R-:W-:Y:S01]  /*fe50*/  UIADD3 UR6, UR6, -0x80, URZ ;  /* 0xffffff8006067890 */ /* 0x000fe2000fffe03f */
[----:B------:R-:W-:Y:S02]  /*fe60*/  ISETP.GE.U32.AND P3, PT, R3, 0x7fffff64, PT ;  /* 0x7fffff640300780c */ /* 0x000fe40003f66070 */
[----:B------:R-:W-:Y:S01]  /*fe70*/  ISETP.GE.U32.AND P6, PT, R6, 0x7fffff63, PT ;  /* 0x7fffff630600780c */ /* 0x000fe20003fc6070 */
[----:B------:R-:W-:Y:S01]  /*fe80*/  UISETP.GE.U32.AND UP1, UPT, UR6, 0x7fffff61, UPT ;  /* 0x7fffff610600788c */ /* 0x000fe2000bf26070 */
[----:B------:R-:W-:Y:S01]  /*fe90*/  SEL R3, RZ, 0x4, P5 ;  /* 0x00000004ff037807 */ /* 0x000fe20002800000 */
[C---:B------:R-:W-:Y:S01]  /*fea0*/  IMAD.WIDE R226, R12.reuse, 0x4, R226 ;  /* 0x000000040ce27825 */ /* 0x040fe200078e02e2 */
[----:B------:R-:W-:Y:S01]  /*feb0*/  ISETP.GE.U32.AND P5, PT, R5, 0x7fffff62, PT ;  /* 0x7fffff620500780c */ /* 0x000fe20003fa6070 */
[----:B------:R-:W4:Y:S02]  /*fec0*/  LDL.LU.64 R244, [R1+0x20] ;  /* 0x0000200001f47983 */ /* 0x000f240000300a00 */
[----:B------:R-:W-:Y:S01]  /*fed0*/  PLOP3.LUT P4, PT, PT, PT, UP1, 0x80, 0x0 ;  /* 0x000000000000781c */ /* 0x000fe20003f8f018 */
[----:B-1----:R-:W-:-:S04]  /*fee0*/  IMAD.WIDE R224, R12, 0x4, R224 ;  /* 0x000000040ce07825 */ /* 0x002fc800078e02e0 */
[C---:B---3--:R-:W-:Y:S01]  /*fef0*/  IMAD.WIDE R228, R12.reuse, 0x4, R228 ;  /* 0x000000040ce47825 */ /* 0x048fe200078e02e4 */
[----:B------:R1:W-:Y:S04]  /*ff00*/  LDGSTS.E [R246+0x5c000], desc[UR10][R224.64], !P3 ;  /* 0x5c000000e0f67fae */ /* 0x0003e8000d92184a */
[----:B------:R3:W-:Y:S04]  /*ff10*/  LDGSTS.E [R246+0x5c004], desc[UR10][R226.64], !P6 ;  /* 0x5c004000e2f67fae */ /* 0x0007e8000f12184a */
[----:B------:R-:W-:Y:S04]  /*ff20*/  LDGSTS.E [R246+0x5c008], desc[UR10][R228.64], !P5 ;  /* 0x5c008000e4f67fae */ /* 0x000fe8000e92184a */
[----:B------:R-:W1:Y:S04]  /*ff30*/  LDL.LU.64 R224, [R1+0x58] ;  /* 0x0000580001e07983 */ /* 0x000e680000300a00 */
[----:B------:R-:W3:Y:S04]  /*ff40*/  LDL.LU.64 R226, [R1+0x48] ;  /* 0x0000480001e27983 */ /* 0x000ee80000300a00 */
[----:B------:R-:W4:Y:S01]  /*ff50*/  LDL.LU.64 R228, [R1+0x28] ;  /* 0x0000280001e47983 */ /* 0x000f220000300a00 */
[----:B--2---:R-:W-:-:S05]  /*ff60*/  IMAD.WIDE R222, R12, 0x4, R222 ;  /* 0x000000040cde7825 */ /* 0x004fca00078e02de */
[----:B------:R-:W-:Y:S01]  /*ff70*/  LDGSTS.E [R246+0x5c00c], desc[UR10][R222.64], !P4 ;  /* 0x5c00c000def67fae */ /* 0x000fe2000e12184a */
[----:B------:R-:W-:-:S03]  /*ff80*/  UISETP.GT.AND UP0, UPT, UR4, 0x7f, UPT ;  /* 0x0000007f0400788c */ /* 0x000fc6000bf04270 */
[----:B------:R-:W0:Y:S04]  /*ff90*/  LDGDEPBAR ;  /* 0x00000000000079af */ /* 0x000e280000000000 */
[----:B------:R-:W2:Y:S04]  /*ffa0*/  LDL.LU.64 R222, [R1+0x40] ;  /* 0x0000400001de7983 */ /* 0x000ea80000300a00 */
[----:B------:R-:W2:Y:S01]  /*ffb0*/  LDL.LU.64 R246, [R1+0x38] ;  /* 0x0000380001f67983 */ /* 0x000ea20000300a00 */
[----:B------:R-:W-:-:S04]  /*ffc0*/  PLOP3.LUT P2, PT, PT, PT, UP0, 0x80, 0x0 ;  /* 0x000000000000781c */ /* 0x000fc80003f4f008 */
[----:B------:R-:W-:-:S04]  /*ffd0*/  SEL R3, R3, RZ, P2 ;  /* 0x000000ff03037207 */ /* 0x000fc80001000000 */
[----:B------:R-:W-:Y:S01]  /*ffe0*/  ISETP.NE.U32.AND P2, PT, R3, RZ, PT ;  /* 0x000000ff0300720c */ /* 0x000fe20003f45070 */
[----:B-1----:R-:W-:-:S04]  /*fff0*/  IMAD.WIDE R224, R7, 0x4, R224 ;  /* 0x0000000407e07825 */ /* 0x002fc800078e02e0 */
[----:B---3--:R-:W-:-:S08]  /*10000*/  IMAD.WIDE R226, R7, 0x4, R226 ;  /* 0x0000000407e27825 */ /* 0x008fd000078e02e2 */
[----:B------:R-:W-:Y:S04]  /*10010*/  LDGSTS.E [R250+0x30000], desc[UR10][R224.64], P2 ;  /* 0x30000000e0fa7fae */ /* 0x000fe8000912184a */
[----:B------:R4:W-:Y:S02]  /*10020*/  LDGSTS.E [R250+0x30400], desc[UR10][R226.64], P2 ;  /* 0x30400000e2fa7fae */ /* 0x0009e4000912184a */
[----:B----4-:R-:W-:-:S04]  /*10030*/  IMAD.WIDE R226, R7, 0x4, R228 ;  /* 0x0000000407e27825 */ /* 0x010fc800078e02e4 */
[----:B--2---:R-:W-:-:S04]  /*10040*/  IMAD.WIDE R222, R7, 0x4, R222 ;  /* 0x0000000407de7825 */ /* 0x004fc800078e02de */
[C---:B------:R-:W-:Y:S01]  /*10050*/  IMAD.WIDE R224, R7.reuse, 0x4, R246 ;  /* 0x0000000407e07825 */ /* 0x040fe200078e02f6 */
[----:B------:R1:W-:Y:S04]  /*10060*/  LDGSTS.E [R250+0x30800], desc[UR10][R222.64], P2 ;  /* 0x30800000defa7fae */ /* 0x0003e8000912184a */
[----:B------:R2:W-:Y:S04]  /*10070*/  LDGSTS.E [R250+0x30c00], desc[UR10][R224.64], P2 ;  /* 0x30c00000e0fa7fae */ /* 0x0005e8000912184a */
[----:B------:R3:W-:Y:S01]  /*10080*/  LDGSTS.E [R250+0x31000], desc[UR10][R226.64], P2 ;  /* 0x31000000e2fa7fae */ /* 0x0007e2000912184a */
[----:B-1----:R-:W-:-:S03]  /*10090*/  IMAD.WIDE R222, R7, 0x4, R244 ;  /* 0x0000000407de7825 */ /* 0x002fc600078e02f4 */
[----:B------:R-:W4:Y:S01]  /*100a0*/  LDL.LU.64 R246, [R1+0x110] ;  /* 0x0001100001f67983 */ /* 0x000f220000300a00 */
[----:B--2---:R-:W-:-:S03]  /*100b0*/  IMAD.WIDE R224, R7, 0x4, R230 ;  /* 0x0000000407e07825 */ /* 0x004fc600078e02e6 */
[----:B------:R-:W2:Y:S01]  /*100c0*/  LDL.LU.64 R228, [R1+0x50] ;  /* 0x0000500001e47983 */ /* 0x000ea20000300a00 */
[----:B---3--:R-:W-:-:S03]  /*100d0*/  IMAD.WIDE R226, R7, 0x4, R248 ;  /* 0x0000000407e27825 */ /* 0x008fc600078e02f8 */
[----:B------:R-:W3:Y:S04]  /*100e0*/  LDL.LU.64 R244, [R1+0x30] ;  /* 0x0000300001f47983 */ /* 0x000ee80000300a00 */
[----:B------:R-:W3:Y:S04]  /*100f0*/  LDL.LU.64 R230, [R1+0x10] ;  /* 0x0000100001e67983 */ /* 0x000ee80000300a00 */
[----:B------:R-:W3:Y:S04]  /*10100*/  LDL.LU.64 R248, [R1] ;  /* 0x0000000001f87983 */ /* 0x000ee80000300a00 */
[----:B------:R-:W-:Y:S04]  /*10110*/  LDGSTS.E [R250+0x31400], desc[UR10][R222.64], P2 ;  /* 0x31400000defa7fae */ /* 0x000fe8000912184a */
[----:B------:R-:W-:Y:S04]  /*10120*/  LDGSTS.E [R250+0x31800], desc[UR10][R224.64], P2 ;  /* 0x31800000e0fa7fae */ /* 0x000fe8000912184a */
[----:B------:R-:W-:Y:S04]  /*10130*/  LDGSTS.E [R250+0x31c00], desc[UR10][R226.64], P2 ;  /* 0x31c00000e2fa7fae */ /* 0x000fe8000912184a */
[----:B------:R-:W4:Y:S04]  /*10140*/  LDL.LU.64 R222, [R1+0x120] ;  /* 0x0001200001de7983 */ /* 0x000f280000300a00 */
[----:B------:R-:W2:Y:S04]  /*10150*/  LDL.LU.64 R224, [R1+0x130] ;  /* 0x0001300001e07983 */ /* 0x000ea80000300a00 */
[----:B------:R-:W3:Y:S04]  /*10160*/  LDL.LU.64 R226, [R1+0x140] ;  /* 0x0001400001e27983 */ /* 0x000ee80000300a00 */
[----:B------:R1:W-:Y:S04]  /*10170*/  STL [R1+0x400], RZ ;  /* 0x000400ff01007387 */ /* 0x0003e80000100800 */
        /* <DEDUP_REMOVED lines=248> */
[----:B------:R1:W-:Y:S01]  /*11100*/  STL [R1+0x3e4], RZ ;  /* 0x0003e4ff01007387 */ /* 0x0003e20000100800 */
[----:B------:R-:W-:-:S03]  /*11110*/  IMAD.WIDE R242, R7, 0x4, R242 ;  /* 0x0000000407f27825 */ /* 0x000fc600078e02f2 */
        /* <DEDUP_REMOVED lines=12> */
[----:B------:R1:W-:Y:S01]  /*111e0*/  STL [R1], RZ ;  /* 0x000000ff01007387 */ /* 0x0003e20000100800 */
[----:B------:R-:W-:-:S03]  /*111f0*/  IMAD.WIDE R198, R7, 0x4, R198 ;  /* 0x0000000407c67825 */ /* 0x000fc600078e02c6 */
[----:B------:R1:W-:Y:S01]  /*11200*/  STL [R1+0x4], RZ ;  /* 0x000004ff01007387 */ /* 0x0003e20000100800 */
[----:B------:R-:W-:-:S03]  /*11210*/  IMAD.WIDE R202, R7, 0x4, R202 ;  /* 0x0000000407ca7825 */ /* 0x000fc600078e02ca */
[----:B------:R-:W-:Y:S04]  /*11220*/  LDGSTS.E [R250+0x32000], desc[UR10][R242.64], P2 ;  /* 0x32000000f2fa7fae */ /* 0x000fe8000912184a */
        /* <DEDUP_REMOVED lines=38> */
[----:B------:R3:W-:Y:S04]  /*11490*/  LDGSTS.E [R250+0x35400], desc[UR10][R10.64], P2 ;  /* 0x354000000afa7fae */ /* 0x0007e8000912184a */
        /* <DEDUP_REMOVED lines=103> */
[----:B---3--:R-:W-:-:S03]  /*11b10*/  IMAD.WIDE R10, R7, 0x4, R226 ;  /* 0x00000004070a7825 */ /* 0x008fc600078e02e2 */
[----:B------:R-:W-:Y:S04]  /*11b20*/  LDGSTS.E [R250+0x3e000], desc[UR10][R152.64], P2 ;  /* 0x3e00000098fa7fae */ /* 0x000fe8000912184a */
[----:B------:R1:W-:Y:S01]  /*11b30*/  STL [R1+0xc8], RZ ;  /* 0x0000c8ff01007387 */ /* 0x0003e20000100800 */
[----:B--2---:R-:W-:-:S03]  /*11b40*/  IMAD.WIDE R16, R7, 0x4, R224 ;  /* 0x0000000407107825 */ /* 0x004fc600078e02e0 */
[----:B------:R-:W-:Y:S04]  /*11b50*/  LDGSTS.E [R250+0x3e400], desc[UR10][R156.64], P2 ;  /* 0x3e4000009cfa7fae */ /* 0x000fe8000912184a */
[----:B------:R1:W-:Y:S04]  /*11b60*/  STL [R1+0xcc], RZ ;  /* 0x0000ccff01007387 */ /* 0x0003e80000100800 */
[----:B------:R-:W-:Y:S04]  /*11b70*/  LDGSTS.E [R250+0x3e800], desc[UR10][R160.64], P2 ;  /* 0x3e800000a0fa7fae */ /* 0x000fe8000912184a */
[----:B------:R1:W-:Y:S04]  /*11b80*/  STL [R1+0xd0], RZ ;  /* 0x0000d0ff01007387 */ /* 0x0003e80000100800 */
[----:B------:R-:W-:Y:S04]  /*11b90*/  LDGSTS.E [R250+0x3ec00], desc[UR10][R164.64], P2 ;  /* 0x3ec00000a4fa7fae */ /* 0x000fe8000912184a */
[----:B------:R1:W-:Y:S04]  /*11ba0*/  STL [R1+0xd4], RZ ;  /* 0x0000d4ff01007387 */ /* 0x0003e80000100800 */
[----:B------:R-:W-:Y:S04]  /*11bb0*/  LDGSTS.E [R250+0x3f000], desc[UR10][R168.64], P2 ;  /* 0x3f000000a8fa7fae */ /* 0x000fe8000912184a */
[----:B------:R1:W-:Y:S01]  /*11bc0*/  STL [R1+0xd8], RZ ;  /* 0x0000d8ff01007387 */ /* 0x0003e20000100800 */
[----:B----4-:R-:W-:-:S03]  /*11bd0*/  IMAD.WIDE R20, R7, 0x4, R222 ;  /* 0x0000000407147825 */ /* 0x010fc600078e02de */
[----:B------:R-:W-:Y:S04]  /*11be0*/  LDGSTS.E [R250+0x3f400], desc[UR10][R172.64], P2 ;  /* 0x3f400000acfa7fae */ /* 0x000fe8000912184a */
[----:B------:R1:W-:Y:S04]  /*11bf0*/  STL [R1+0xdc], RZ ;  /* 0x0000dcff01007387 */ /* 0x0003e80000100800 */
[----:B------:R-:W-:Y:S04]  /*11c00*/  LDGSTS.E [R250+0x3f800], desc[UR10][R176.64], P2 ;  /* 0x3f800000b0fa7fae */ /* 0x000fe8000912184a */
[----:B------:R1:W-:Y:S04]  /*11c10*/  STL [R1+0xe0], RZ ;  /* 0x0000e0ff01007387 */ /* 0x0003e80000100800 */
[----:B------:R-:W-:Y:S04]  /*11c20*/  LDGSTS.E [R250+0x3fc00], desc[UR10][R180.64], P2 ;  /* 0x3fc00000b4fa7fae */ /* 0x000fe8000912184a */
[----:B------:R1:W-:Y:S04]  /*11c30*/  STL [R1+0xe4], RZ ;  /* 0x0000e4ff01007387 */ /* 0x0003e80000100800 */
[----:B------:R2:W-:Y:S04]  /*11c40*/  LDGSTS.E [R2+0x30200], desc[UR10][R10.64], P2 ;  /* 0x302000000a027fae */ /* 0x0005e8000912184a */
[----:B------:R1:W-:Y:S04]  /*11c50*/  STL [R1+0xe8], RZ ;  /* 0x0000e8ff01007387 */ /* 0x0003e80000100800 */
[----:B------:R3:W-:Y:S01]  /*11c60*/  LDGSTS.E [R2+0x30600], desc[UR10][R16.64], P2 ;  /* 0x3060000010027fae */ /* 0x0007e2000912184a */
[----:B--2---:R-:W-:-:S03]  /*11c70*/  IMAD.WIDE R10, R7, 0x4, R246 ;  /* 0x00000004070a7825 */ /* 0x004fc600078e02f6 */
[----:B------:R1:W-:Y:S04]  /*11c80*/  STL [R1+0xec], RZ ;  /* 0x0000ecff01007387 */ /* 0x0003e80000100800 */
[----:B------:R1:W-:Y:S01]  /*11c90*/  STL [R1+0xf0], RZ ;  /* 0x0000f0ff01007387 */ /* 0x0003e20000100800 */
[----:B---3--:R-:W-:-:S03]  /*11ca0*/  IMAD.WIDE R16, R7, 0x4, R228 ;  /* 0x0000000407107825 */ /* 0x008fc600078e02e4 */
[----:B------:R1:W-:Y:S04]  /*11cb0*/  STL [R1+0xf4], RZ ;  /* 0x0000f4ff01007387 */ /* 0x0003e80000100800 */
[----:B------:R1:W-:Y:S04]  /*11cc0*/  STL [R1+0xf8], RZ ;  /* 0x0000f8ff01007387 */ /* 0x0003e80000100800 */
[----:B------:R2:W-:Y:S04]  /*11cd0*/  LDGSTS.E [R2+0x30a00], desc[UR10][R20.64], P2 ;  /* 0x30a0000014027fae */ /* 0x0005e8000912184a */
[----:B------:R1:W-:Y:S01]  /*11ce0*/  STL [R1+0xfc], RZ ;  /* 0x0000fcff01007387 */ /* 0x0003e20000100800 */
[----:B------:R-:W-:-:S03]  /*11cf0*/  IMAD.WIDE R240, R7, 0x4, R240 ;  /* 0x0000000407f07825 */ /* 0x000fc600078e02f0 */
[----:B------:R3:W-:Y:S01]  /*11d00*/  LDGSTS.E [R2+0x30e00], desc[UR10][R10.64], P2 ;  /* 0x30e000000a027fae */ /* 0x0007e2000912184a */
[----:B--2---:R-:W-:-:S03]  /*11d10*/  IMAD.WIDE R20, R7, 0x4, R244 ;  /* 0x0000000407147825 */ /* 0x004fc600078e02f4 */
[----:B------:R1:W-:Y:S04]  /*11d20*/  STL [R1+0x100], RZ ;  /* 0x000100ff01007387 */ /* 0x0003e80000100800 */
[----:B------:R2:W-:Y:S01]  /*11d30*/  LDGSTS.E [R2+0x31200], desc[UR10][R16.64], P2 ;  /* 0x3120000010027fae */ /* 0x0005e2000912184a */
[----:B---3--:R-:W-:-:S03]  /*11d40*/  IMAD.WIDE R10, R7, 0x4, R230 ;  /* 0x00000004070a7825 */ /* 0x008fc600078e02e6 */
[----:B------:R1:W-:Y:S04]  /*11d50*/  STL [R1+0x104], RZ ;  /* 0x000104ff01007387 */ /* 0x0003e80000100800 */
[----:B------:R1:W-:Y:S01]  /*11d60*/  STL [R1+0x108], RZ ;  /* 0x000108ff01007387 */ /* 0x0003e20000100800 */
[----:B------:R-:W-:-:S03]  /*11d70*/  IMAD.WIDE R236, R7, 0x4, R236 ;  /* 0x0000000407ec7825 */ /* 0x000fc600078e02ec */
[----:B------:R1:W-:Y:S01]  /*11d80*/  STL [R1+0x10c], RZ ;  /* 0x00010cff01007387 */ /* 0x0003e20000100800 */
[----:B--2---:R-:W-:-:S03]  /*11d90*/  IMAD.WIDE R16, R7, 0x4, R248 ;  /* 0x0000000407107825 */ /* 0x004fc600078e02f8 */
[----:B------:R1:W-:Y:S01]  /*11da0*/  STL [R1+0x110], RZ ;  /* 0x000110ff01007387 */ /* 0x0003e20000100800 */
[----:B------:R-:W-:-:S03]  /*11db0*/  IMAD.WIDE R232, R7, 0x4, R232 ;  /* 0x0000000407e87825 */ /* 0x000fc600078e02e8 */
[----:B------:R-:W-:Y:S01]  /*11dc0*/  LDGSTS.E [R2+0x31600], desc[UR10][R20.64], P2 ;  /* 0x3160000014027fae */ /* 0x000fe2000912184a */
[----:B------:R-:W-:-:S03]  /*11dd0*/  IMAD.WIDE R184, R7, 0x4, R184 ;  /* 0x0000000407b87825 */ /* 0x000fc600078e02b8 */
        /* <DEDUP_REMOVED lines=152> */
[----:B------:R1:W-:Y:S04]  /*12760*/  STL [R1+0x1dc], RZ ;  /* 0x0001dcff01007387 */ /* 0x0003e80000100800 */
        /* <DEDUP_REMOVED lines=15> */
[----:B------:R1:W-:Y:S01]  /*12860*/  STL [R1+0x1fc], RZ ;  /* 0x0001fcff01007387 */ /* 0x0003e20000100800 */
[----:B------:R-:W-:-:S02]  /*12870*/  CS2R R24, SRZ ;  /* 0x0000000000187805 */ /* 0x000fc4000001ff00 */
[----:B--2---:R-:W-:Y:S02]  /*12880*/  CS2R R26, SRZ ;  /* 0x00000000001a7805 */ /* 0x004fe4000001ff00 */
[----:B------:R-:W-:Y:S02]  /*12890*/  CS2R R28, SRZ ;  /* 0x00000000001c7805 */ /* 0x000fe4000001ff00 */
[----:B---3--:R-:W-:Y:S02]  /*128a0*/  CS2R R30, SRZ ;  /* 0x00000000001e7805 */ /* 0x008fe4000001ff00 */
[----:B------:R-:W-:Y:S02]  /*128b0*/  CS2R R32, SRZ ;  /* 0x0000000000207805 */ /* 0x000fe4000001ff00 */
[----:B----4-:R-:W-:Y:S02]  /*128c0*/  CS2R R34, SRZ ;  /* 0x0000000000227805 */ /* 0x010fe4000001ff00 */
[----:B------:R-:W-:-:S02]  /*128d0*/  CS2R R36, SRZ ;  /* 0x0000000000247805 */ /* 0x000fc4000001ff00 */
[----:B-1----:R-:W-:Y:S02]  /*128e0*/  CS2R R38, SRZ ;  /* 0x0000000000267805 */ /* 0x002fe4000001ff00 */
[----:B------:R-:W-:Y:S02]  /*128f0*/  CS2R R40, SRZ ;  /* 0x0000000000287805 */ /* 0x000fe4000001ff00 */
[----:B------:R-:W-:Y:S02]  /*12900*/  CS2R R42, SRZ ;  /* 0x00000000002a7805 */ /* 0x000fe4000001ff00 */
[----:B------:R-:W-:Y:S02]  /*12910*/  CS2R R44, SRZ ;  /* 0x00000000002c7805 */ /* 0x000fe4000001ff00 */
[----:B------:R-:W-:Y:S02]  /*12920*/  CS2R R46, SRZ ;  /* 0x00000000002e7805 */ /* 0x000fe4000001ff00 */
[----:B------:R-:W-:-:S02]  /*12930*/  CS2R R48, SRZ ;  /* 0x0000000000307805 */ /* 0x000fc4000001ff00 */
[----:B------:R-:W-:Y:S02]  /*12940*/  CS2R R50, SRZ ;  /* 0x0000000000327805 */ /* 0x000fe4000001ff00 */
        /* <DEDUP_REMOVED lines=45> */
[----:B------:R-:W-:Y:S01]  /*12c20*/  CS2R R142, SRZ ;  /* 0x00000000008e7805 */ /* 0x000fe2000001ff00 */
[----:B------:R-:W-:Y:S01]  /*12c30*/  IMAD.MOV.U32 R144, RZ, RZ, RZ ;  /* 0x000000ffff907224 */ /* 0x000fe200078e00ff */
[----:B------:R-:W-:-:S06]  /*12c40*/  UISETP.GE.AND UP0, UPT, UR4, 0x20, UPT ;  /* 0x000000200400788c */ /* 0x000fcc000bf06270 */
[----:B------:R-:W-:Y:S01]  /*12c50*/  PLOP3.LUT P0, PT, PT, PT, UP0, 0x40, 0x0 ;  /* 0x000000000000781c */ /* 0x000fe20003f0e808 */
[----:B------:R-:W0:Y:S01]  /*12c60*/  LDGDEPBAR ;  /* 0x00000000000079af */ /* 0x000e220000000000 */
[----:B------:R-:W-:Y:S01]  /*12c70*/  IMAD.MOV.U32 R145, RZ, RZ, RZ ;  /* 0x000000ffff917224 */ /* 0x000fe200078e00ff */
[----:B------:R-:W-:Y:S02]  /*12c80*/  CS2R R146, SRZ ;  /* 0x0000000000927805 */ /* 0x000fe4000001ff00 */
[----:B------:R-:W-:Y:S02]  /*12c90*/  CS2R R148, SRZ ;  /* 0x0000000000947805 */ /* 0x000fe4000001ff00 */
[----:B------:R-:W-:-:S06]  /*12ca0*/  CS2R R150, SRZ ;  /* 0x0000000000967805 */ /* 0x000fcc000001ff00 */
[----:B------:R-:W-:Y:S05]  /*12cb0*/  @P0 BRA `(.L_x_0) ;  /* 0x000000dc00140947 */ /* 0x000fea0003800000 */
[----:B------:R-:W2:Y:S01]  /*12cc0*/  LDL.LU R248, [R1+0x608] ;  /* 0x0006080001f87983 */ /* 0x000ea20000300800 */
[----:B-----5:R-:W-:Y:S01]  /*12cd0*/  SHF.R.S32.HI R2, RZ, 0x1f, R0 ;  /* 0x0000001fff027819 */ /* 0x020fe20000011400 */
[----:B------:R-:W-:Y:S02]  /*12ce0*/  ULDC UR7, c[0x0][0x238] ;  /* 0x00008e0000077ab9 */ /* 0x000fe40000000800 */
[----:B------:R-:W3:Y:S04]  /*12cf0*/  LDL.LU R249, [R1+0x610] ;  /* 0x0006100001f97983 */ /* 0x000ee80000300800 */
[----:B------:R-:W4:Y:S04]  /*12d00*/  LDL.LU R225, [R1+0x614] ;  /* 0x0006140001e17983 */ /* 0x000f280000300800 */
        /* <DEDUP_REMOVED lines=9> */
[----:B------:R-:W4:Y:S01]  /*12da0*/  LDL.LU R230, [R1+0x63c] ;  /* 0x00063c0001e67983 */ /* 0x000f220000300800 */
[----:B------:R-:W-:-:S03]  /*12db0*/  IADD3 R205, P2, R0, R252, RZ ;  /* 0x000000fc00cd7210 */ /* 0x000fc60007f5e0ff */
[----:B------:R-:W4:Y:S01]  /*12dc0*/  LDL.LU R231, [R1+0x640] ;  /* 0x0006400001e77983 */ /* 0x000f220000300800 */
[----:B------:R-:W-:-:S03]  /*12dd0*/  LEA.HI.X.SX32 R206, R252, R2, 0x1, P2 ;  /* 0x00000002fcce7211 */ /* 0x000fc600010f0eff */
[----:B------:R-:W4:Y:S04]  /*12de0*/  LDL.LU R247, [R1+0x644] ;  /* 0x0006440001f77983 */ /* 0x000f280000300800 */
[----:B------:R-:W-:Y:S04]  /*12df0*/  STL [R1+0x1858], R13 ;  /* 0x0018580d01007387 */ /* 0x000fe80000100800 */
[----:B------:R-:W-:Y:S01]  /*12e00*/  STL [R1+0x1854], R4 ;  /* 0x0018540401007387 */ /* 0x000fe20000100800 */
[----:B--2---:R-:W-:-:S04]  /*12e10*/  IADD3 R3, P3, R0, R248, RZ ;  /* 0x000000f800037210 */ /* 0x004fc80007f7e0ff */
[----:B------:R-:W-:Y:S02]  /*12e20*/  LEA.HI.X.SX32 R24, R248, R2, 0x1, P3 ;  /* 0x00000002f8187211 */ /* 0x000fe400018f0eff */
[C---:B---3--:R-:W-:Y:S02]  /*12e30*/  IADD3 R8, P4, R0.reuse, R249, RZ ;  /* 0x000000f900087210 */ /* 0x048fe40007f9e0ff */
[C---:B----4-:R-:W-:Y:S02]  /*12e40*/  IADD3 R9, P5, R0.reuse, R225, RZ ;  /* 0x000000e100097210 */ /* 0x050fe40007fbe0ff */
[C---:B------:R-:W-:Y:S02]  /*12e50*/  IADD3 R10, P6, R0.reuse, R222, RZ ;  /* 0x000000de000a7210 */ /* 0x040fe40007fde0ff */
[C---:B------:R-:W-:Y:S02]  /*12e60*/  IADD3 R11, P0, R0.reuse, R223, RZ ;  /* 0x000000df000b7210 */ /* 0x040fe40007f1e0ff */
[----:B------:R-:W-:-:S03]  /*12e70*/  IADD3 R15, P1, R0, R246, RZ ;  /* 0x000000f6000f7210 */ /* 0x000fc60007f3e0ff */
[----:B------:R1:W-:Y:S01]  /*12e80*/  STL [R1+0x19d8], R11 ;  /* 0x0019d80b01007387 */ /* 0x0003e20000100800 */
[----:B------:R-:W-:-:S03]  /*12e90*/  IADD3 R16, P2, R0, R228, RZ ;  /* 0x000000e400107210 */ /* 0x000fc60007f5e0ff */
[----:B------:R2:W-:Y:S01]  /*12ea0*/  STL [R1+0x19d4], R15 ;  /* 0x0019d40f01007387 */ /* 0x0005e20000100800 */
[----:B------:R-:W-:-:S03]  /*12eb0*/  IADD3 R103, P3, R0, R229, RZ ;  /* 0x000000e500677210 */ /* 0x000fc60007f7e0ff */
[----:B------:R3:W-:Y:S01]  /*12ec0*/  STL [R1+0x19d0], R16 ;  /* 0x0019d01001007387 */ /* 0x0007e20000100800 */
[----:B-1----:R-:W-:-:S03]  /*12ed0*/  LEA.HI.X.SX32 R11, R249, R2, 0x1, P4 ;  /* 0x00000002f90b7211 */ /* 0x002fc600020f0eff */
[----:B------:R-:W4:Y:S04]  /*12ee0*/  LDL.LU R248, [R1+0x648] ;  /* 0x0006480001f87983 */ /* 0x000f280000300800 */
[----:B------:R1:W-:Y:S01]  /*12ef0*/  STL [R1+0x19cc], R103 ;  /* 0x0019cc6701007387 */ /* 0x0003e20000100800 */
[----:B------:R-:W-:-:S03]  /*12f00*/  IADD3 R104, P4, R0, R245, RZ ;  /* 0x000000f500687210 */ /* 0x000fc60007f9e0ff */
[----:B------:R-:W4:Y:S01]  /*12f10*/  LDL.LU R249, [R1+0x64c] ;  /* 0x00064c0001f97983 */ /* 0x000f220000300800 */
[----:B--2---:R-:W-:-:S03]  /*12f20*/  LEA.HI.X.SX32 R15, R225, R2, 0x1, P5 ;  /* 0x00000002e10f7211 */ /* 0x004fc600028f0eff */
[----:B------:R2:W-:Y:S01]  /*12f30*/  STL [R1+0x19c8], R104 ;  /* 0x0019c86801007387 */ /* 0x0005e20000100800 */
[----:B------:R-:W-:-:S03]  /*12f40*/  IADD3 R105, P5, R0, R5, RZ ;  /* 0x0000000500697210 */ /* 0x000fc60007fbe0ff */
[----:B------:R-:W4:Y:S01]  /*12f50*/  LDL.LU R225, [R1+0x650] ;  /* 0x0006500001e17983 */ /* 0x000f220000300800 */
[----:B---3--:R-:W-:-:S03]  /*12f60*/  LEA.HI.X.SX32 R16, R222, R2, 0x1, P6 ;  /* 0x00000002de107211 */ /* 0x008fc600030f0eff */
[----:B------:R3:W-:Y:S04]  /*12f70*/  STL [R1+0x19c4], R105 ;  /* 0x0019c46901007387 */ /* 0x0007e80000100800 */
[----:B------:R-:W4:Y:S01]  /*12f80*/  LDL.LU R222, [R1+0x654] ;  /* 0x0006540001de7983 */ /* 0x000f220000300800 */
[----:B------:R-:W-:Y:S02]  /*12f90*/  IADD3 R106, P6, R0, R6, RZ ;  /* 0x00000006006a7210 */ /* 0x000fe40007fde0ff */
[----:B-1----:R-:W-:-:S03]  /*12fa0*/  LEA.HI.X.SX32 R103, R223, R2, 0x1, P0 ;  /* 0x00000002df677211 */ /* 0x002fc600000f0eff */
[----:B------:R1:W-:Y:S01]  /*12fb0*/  STL [R1+0x19c0], R106 ;  /* 0x0019c06a01007387 */ /* 0x0003e20000100800 */
[----:B------:R-:W-:-:S03]  /*12fc0*/  IADD3 R107, P0, R0, R244, RZ ;  /* 0x000000f4006b7210 */ /* 0x000fc60007f1e0ff */
[----:B------:R-:W4:Y:S01]  /*12fd0*/  LDL.LU R223, [R1+0x658] ;  /* 0x0006580001df7983 */ /* 0x000f220000300800 */
[----:B--2---:R-:W-:-:S03]  /*12fe0*/  LEA.HI.X.SX32 R104, R246, R2, 0x1, P1 ;  /* 0x00000002f6687211 */ /* 0x004fc600008f0eff */
[----:B------:R2:W-:Y:S01]  /*12ff0*/  STL [R1+0x19bc], R107 ;  /* 0x0019bc6b01007387 */ /* 0x0005e20000100800 */
[----:B------:R-:W-:-:S03]  /*13000*/  IADD3 R108, P1, R0, R230, RZ ;  /* 0x000000e6006c7210 */ /* 0x000fc60007f3e0ff */
[----:B------:R-:W4:Y:S01]  /*13010*/  LDL.LU R246, [R1+0x65c] ;  /* 0x00065c0001f67983 */ /* 0x000f220000300800 */
[-C--:B---3--:R-:W-:Y:S02]  /*13020*/  LEA.HI.X.SX32 R105, R228, R2.reuse, 0x1, P2 ;  /* 0x00000002e4697211 */ /* 0x088fe400010f0eff */
[----:B------:R-:W-:Y:S01]  /*13030*/  IADD3 R109, P2, R0, R231, RZ ;  /* 0x000000e7006d7210 */ /* 0x000fe20007f5e0ff */
[----:B------:R3:W-:Y:S01]  /*13040*/  STL [R1+0x19b8], R108 ;  /* 0x0019b86c01007387 */ /* 0x0007e20000100800 */
[----:B-1----:R-:W-:-:S03]  /*13050*/  LEA.HI.X.SX32 R106, R229, R2, 0x1, P3 ;  /* 0x00000002e56a7211 */ /* 0x002fc600018f0eff */
[----:B------:R-:W4:Y:S01]  /*13060*/  LDL.LU R228, [R1+0x660] ;  /* 0x0006600001e47983 */ /* 0x000f220000300800 */
[----:B------:R-:W-:-:S03]  /*13070*/  IADD3 R110, P3, R0, R247, RZ ;  /* 0x000000f7006e7210 */ /* 0x000fc60007f7e0ff */
[----:B------:R1:W-:Y:S01]  /*13080*/  STL [R1+0x19b4], R109 ;  /* 0x0019b46d01007387 */ /* 0x0003e20000100800 */
[----:B--2---:R-:W-:-:S03]  /*13090*/  LEA.HI.X.SX32 R107, R245, R2, 0x1, P4 ;  /* 0x00000002f56b7211 */ /* 0x004fc600020f0eff */
[----:B------:R-:W2:Y:S04]  /*130a0*/  LDL.LU R229, [R1+0x664] ;  /* 0x0006640001e57983 */ /* 0x000ea80000300800 */
[----:B------:R1:W-:Y:S04]  /*130b0*/  STL [R1+0x19b0], R110 ;  /* 0x0019b06e01007387 */ /* 0x0003e80000100800 */
[----:B------:R-:W2:Y:S01]  /*130c0*/  LDL.LU R245, [R1+0x668] ;  /* 0x0006680001f57983 */ /* 0x000ea20000300800 */
[-C--:B---3--:R-:W-:Y:S02]  /*130d0*/  LEA.HI.X.SX32 R108, R5, R2.reuse, 0x1, P5 ;  /* 0x00000002056c7211 */ /* 0x088fe400028f0eff */
[----:B-1----:R-:W-:-:S02]  /*130e0*/  LEA.HI.X.SX32 R109, R6, R2, 0x1, P6 ;  /* 0x00000002066d7211 */ /* 0x002fc400030f0eff */
[----:B------:R-:W-:Y:S02]  /*130f0*/  LEA.HI.X.SX32 R110, R244, R2, 0x1, P0 ;  /* 0x00000002f46e7211 */ /* 0x000fe400000f0eff */
[----:B----4-:R-:W-:-:S05]  /*13100*/  IADD3 R111, P4, R0, R248, RZ ;  /* 0x000000f8006f7210 */ /* 0x010fca0007f9e0ff */
[----:B------:R1:W-:Y:S01]  /*13110*/  STL [R1+0x19ac], R111 ;  /* 0x0019ac6f01007387 */ /* 0x0003e20000100800 */
[----:B------:R-:W-:-:S03]  /*13120*/  IADD3 R112, P5, R0, R249, RZ ;  /* 0x000000f900707210 */ /* 0x000fc60007fbe0ff */
[----:B------:R-:W3:Y:S04]  /*13130*/  LDL.LU R5, [R1+0x66c] ;  /* 0x00066c0001057983 */ /* 0x000ee80000300800 */
[----:B------:R4:W-:Y:S04]  /*13140*/  STL [R1+0x19a8], R112 ;  /* 0x0019a87001007387 */ /* 0x0009e80000100800 */
[----:B------:R-:W3:Y:S01]  /*13150*/  LDL.LU R6, [R1+0x670] ;  /* 0x0006700001067983 */ /* 0x000ee20000300800 */
[----:B------:R-:W-:-:S05]  /*13160*/  IADD3 R113, P6, R0, R225, RZ ;  /* 0x000000e100717210 */ /* 0x000fca0007fde0ff */
[----:B------:R4:W-:Y:S01]  /*13170*/  STL [R1+0x19a4], R113 ;  /* 0x0019a47101007387 */ /* 0x0009e20000100800 */
[----:B------:R-:W-:-:S03]  /*13180*/  IADD3 R114, P0, R0, R222, RZ ;  /* 0x000000de00727210 */ /* 0x000fc60007f1e0ff */
[----:B------:R-:W3:Y:S01]  /*13190*/  LDL.LU R244, [R1+0x674] ;  /* 0x0006740001f47983 */ /* 0x000ee20000300800 */
[----:B-1----:R-:W-:-:S03]  /*131a0*/  LEA.HI.X.SX32 R111, R230, R2, 0x1, P1 ;  /* 0x00000002e66f7211 */ /* 0x002fc600008f0eff */
[----:B------:R1:W-:Y:S04]  /*131b0*/  STL [R1+0x19a0], R114 ;  /* 0x0019a07201007387 */ /* 0x0003e80000100800 */
[----:B------:R-:W3:Y:S01]  /*131c0*/  LDL.LU R230, [R1+0x678] ;  /* 0x0006780001e67983 */ /* 0x000ee20000300800 */
[----:B------:R-:W-:Y:S02]  /*131d0*/  IADD3 R115, P1, R0, R223, RZ ;  /* 0x000000df00737210 */ /* 0x000fe40007f3e0ff */
[----:B----4-:R-:W-:-:S03]  /*131e0*/  LEA.HI.X.SX32 R112, R231, R2, 0x1, P2 ;  /* 0x00000002e7707211 */ /* 0x010fc600010f0eff */
[----:B------:R4:W-:Y:S01]  /*131f0*/  STL [R1+0x199c], R115 ;  /* 0x00199c7301007387 */ /* 0x0009e20000100800 */
[----:B------:R-:W-:-:S03]  /*13200*/  IADD3 R116, P2, R0, R246, RZ ;  /* 0x000000f600747210 */ /* 0x000fc60007f5e0ff */
[----:B------:R-:W3:Y:S01]  /*13210*/  LDL.LU R231, [R1+0x67c] ;  /* 0x00067c0001e77983 */ /* 0x000ee20000300800 */
[----:B------:R-:W-:-:S03]  /*13220*/  LEA.HI.X.SX32 R113, R247, R2, 0x1, P3 ;  /* 0x00000002f7717211 */ /* 0x000fc600018f0eff */
[----:B------:R4:W-:Y:S01]  /*13230*/  STL [R1+0x1998], R116 ;  /* 0x0019987401007387 */ /* 0x0009e20000100800 */
[----:B------:R-:W-:-:S03]  /*13240*/  IADD3 R117, P3, R0, R228, RZ ;  /* 0x000000e400757210 */ /* 0x000fc60007f7e0ff */
[----:B------:R-:W3:Y:S01]  /*13250*/  LDL.LU R247, [R1+0x680] ;  /* 0x0006800001f77983 */ /* 0x000ee20000300800 */
[----:B-1----:R-:W-:-:S03]  /*13260*/  LEA.HI.X.SX32 R114, R248, R2, 0x1, P4 ;  /* 0x00000002f8727211 */ /* 0x002fc600020f0eff */
[----:B------:R1:W-:Y:S01]  /*13270*/  STL [R1+0x1994], R117 ;  /* 0x0019947501007387 */ /* 0x0003e20000100800 */
[----:B--2---:R-:W-:-:S03]  /*13280*/  IADD3 R118, P4, R0, R229, RZ ;  /* 0x000000e500767210 */ /* 0x004fc60007f9e0ff */
[----:B------:R-:W2:Y:S01]  /*13290*/  LDL.LU R248, [R1+0x684] ;  /* 0x0006840001f87983 */ /* 0x000ea20000300800 */
[----:B----4-:R-:W-:-:S03]  /*132a0*/  LEA.HI.X.SX32 R115, R249, R2, 0x1, P5 ;  /* 0x00000002f9737211 */ /* 0x010fc600028f0eff */
[----:B------:R4:W-:Y:S01]  /*132b0*/  STL [R1+0x1990], R118 ;  /* 0x0019907601007387 */ /* 0x0009e20000100800 */
[----:B------:R-:W-:-:S03]  /*132c0*/  IADD3 R119, P5, R0, R245, RZ ;  /* 0x000000f500777210 */ /* 0x000fc60007fbe0ff */
[----:B------:R-:W2:Y:S01]  /*132d0*/  LDL.LU R249, [R1+0x688] ;  /* 0x0006880001f97983 */ /* 0x000ea20000300800 */
[----:B------:R-:W-:-:S03]  /*132e0*/  LEA.HI.X.SX32 R116, R225, R2, 0x1, P6 ;  /* 0x00000002e1747211 */ /* 0x000fc600030f0eff */
[----:B------:R4:W-:Y:S04]  /*132f0*/  STL [R1+0x198c], R119 ;  /* 0x00198c7701007387 */ /* 0x0009e80000100800 */
[----:B------:R-:W2:Y:S01]  /*13300*/  LDL.LU R225, [R1+0x68c] ;  /* 0x00068c0001e17983 */ /* 0x000ea20000300800 */
[-C--:B-1----:R-:W-:Y:S02]  /*13310*/  LEA.HI.X.SX32 R117, R222, R2.reuse, 0x1, P0 ;  /* 0x00000002de757211 */ /* 0x082fe400000f0eff */
[-C--:B----4-:R-:W-:Y:S02]  /*13320*/  LEA.HI.X.SX32 R118, R223, R2.reuse, 0x1, P1 ;  /* 0x00000002df767211 */ /* 0x090fe400008f0eff */
[----:B------:R-:W-:Y:S02]  /*13330*/  LEA.HI.X.SX32 R119, R246, R2, 0x1, P2 ;  /* 0x00000002f6777211 */ /* 0x000fe400010f0eff */
[----:B---3--:R-:W-:-:S05]  /*13340*/  IADD3 R120, P6, R0, R5, RZ ;  /* 0x0000000500787210 */ /* 0x008fca0007fde0ff */
        /* <DEDUP_REMOVED lines=14> */
[----:B------:R4:W-:Y:S04]  /*13430*/  STL [R1+0x1978], R124 ;  /* 0x0019787c01007387 */ /* 0x0009e80000100800 */
[----:B------:R-:W3:Y:S01]  /*13440*/  LDL.LU R229, [R1+0x6a0] ;  /* 0x0006a00001e57983 */ /* 0x000ee20000300800 */
[----:B------:R-:W-:Y:S02]  /*13450*/  IADD3 R125, P4, R0, R247, RZ ;  /* 0x000000f7007d7210 */ /* 0x000fe40007f9e0ff */
[----:B------:R-:W-:-:S03]  /*13460*/  LEA.HI.X.SX32 R122, R245, R2, 0x1, P5 ;  /* 0x00000002f57a7211 */ /* 0x000fc600028f0eff */
[----:B------:R4:W-:Y:S01]  /*13470*/  STL [R1+0x1974], R125 ;  /* 0x0019747d01007387 */ /* 0x0009e20000100800 */
[----:B--2---:R-:W-:-:S03]  /*13480*/  IADD3 R126, P5, R0, R248, RZ ;  /* 0x000000f8007e7210 */ /* 0x004fc60007fbe0ff */
[----:B------:R-:W2:Y:S01]  /*13490*/  LDL.LU R245, [R1+0x6a4] ;  /* 0x0006a40001f57983 */ /* 0x000ea20000300800 */
[----:B-1----:R-:W-:-:S03]  /*134a0*/  LEA.HI.X.SX32 R123, R5, R2, 0x1, P6 ;  /* 0x00000002057b7211 */ /* 0x002fc600030f0eff */
[----:B------:R1:W-:Y:S01]  /*134b0*/  STL [R1+0x1970], R126 ;  /* 0x0019707e01007387 */ /* 0x0003e20000100800 */
[----:B------:R-:W-:-:S03]  /*134c0*/  IADD3 R127, P6, R0, R249, RZ ;  /* 0x000000f9007f7210 */ /* 0x000fc60007fde0ff */
        /* <DEDUP_REMOVED lines=28> */
[----:B--2---:R-:W-:Y:S02]  /*13690*/  IADD3 R134, P6, R0, R245, RZ ;  /* 0x000000f500867210 */ /* 0x004fe40007fde0ff */
[----:B------:R-:W-:-:S03]  /*136a0*/  LEA.HI.X.SX32 R131, R225, R2, 0x1, P0 ;  /* 0x00000002e1837211 */ /* 0x000fc600000f0eff */
[----:B------:R2:W-:Y:S04]  /*136b0*/  STL [R1+0x1950], R134 ;  /* 0x0019508601007387 */ /* 0x0005e80000100800 */
[----:B------:R-:W3:Y:S01]  /*136c0*/  LDL.LU R225, [R1+0x6c8] ;  /* 0x0006c80001e17983 */ /* 0x000ee20000300800 */
[----:B------:R-:W-:Y:S02]  /*136d0*/  IADD3 R135, P0, R0, R5, RZ ;  /* 0x0000000500877210 */ /* 0x000fe40007f1e0ff */
[----:B-1----:R-:W-:-:S03]  /*136e0*/  LEA.HI.X.SX32 R132, R222, R2, 0x1, P1 ;  /* 0x00000002de847211 */ /* 0x002fc600008f0eff */
[----:B------:R1:W-:Y:S01]  /*136f0*/  STL [R1+0x194c], R135 ;  /* 0x00194c8701007387 */ /* 0x0003e20000100800 */
[----:B------:R-:W-:-:S03]  /*13700*/  IADD3 R136, P1, R0, R6, RZ ;  /* 0x0000000600887210 */ /* 0x000fc60007f3e0ff */
[----:B------:R-:W3:Y:S01]  /*13710*/  LDL.LU R222, [R1+0x6cc] ;  /* 0x0006cc0001de7983 */ /* 0x000ee20000300800 */
[----:B----4-:R-:W-:-:S03]  /*13720*/  LEA.HI.X.SX32 R133, R223, R2, 0x1, P2 ;  /* 0x00000002df857211 */ /* 0x010fc600010f0eff */
[----:B------:R4:W-:Y:S01]  /*13730*/  STL [R1+0x1948], R136 ;  /* 0x0019488801007387 */ /* 0x0009e20000100800 */
[----:B------:R-:W-:-:S03]  /*13740*/  IADD3 R137, P2, R0, R244, RZ ;  /* 0x000000f400897210 */ /* 0x000fc60007f5e0ff */
[----:B------:R-:W3:Y:S01]  /*13750*/  LDL.LU R223, [R1+0x6d0] ;  /* 0x0006d00001df7983 */ /* 0x000ee20000300800 */
[----:B--2---:R-:W-:-:S03]  /*13760*/  LEA.HI.X.SX32 R134, R246, R2, 0x1, P3 ;  /* 0x00000002f6867211 */ /* 0x004fc600018f0eff */
[----:B------:R2:W-:Y:S04]  /*13770*/  STL [R1+0x1944], R137 ;  /* 0x0019448901007387 */ /* 0x0005e80000100800 */
[----:B------:R-:W3:Y:S01]  /*13780*/  LDL.LU R246, [R1+0x6d4] ;  /* 0x0006d40001f67983 */ /* 0x000ee20000300800 */
[-C--:B-1----:R-:W-:Y:S02]  /*13790*/  LEA.HI.X.SX32 R135, R228, R2.reuse, 0x1, P4 ;  /* 0x00000002e4877211 */ /* 0x082fe400020f0eff */
[-C--:B----4-:R-:W-:Y:S02]  /*137a0*/  LEA.HI.X.SX32 R136, R229, R2.reuse, 0x1, P5 ;  /* 0x00000002e5887211 */ /* 0x090fe400028f0eff */
[----:B--2---:R-:W-:Y:S02]  /*137b0*/  LEA.HI.X.SX32 R137, R245, R2, 0x1, P6 ;  /* 0x00000002f5897211 */ /* 0x004fe400030f0eff */
[----:B---3--:R-:W-:-:S05]  /*137c0*/  IADD3 R138, P3, R0, R230, RZ ;  /* 0x000000e6008a7210 */ /* 0x008fca0007f7e0ff */
[----:B------:R1:W-:Y:S01]  /*137d0*/  STL [R1+0x1940], R138 ;  /* 0x0019408a01007387 */ /* 0x0003e20000100800 */
[----:B------:R-:W-:-:S03]  /*137e0*/  IADD3 R139, P4, R0, R231, RZ ;  /* 0x000000e7008b7210 */ /* 0x000fc60007f9e0ff */
[----:B------:R-:W2:Y:S04]  /*137f0*/  LDL.LU R228, [R1+0x6d8] ;  /* 0x0006d80001e47983 */ /* 0x000ea80000300800 */
[----:B------:R3:W-:Y:S04]  /*13800*/  STL [R1+0x193c], R139 ;  /* 0x00193c8b01007387 */ /* 0x0007e80000100800 */
[----:B------:R-:W4:Y:S01]  /*13810*/  LDL.LU R229, [R1+0x6e0] ;  /* 0x0006e00001e57983 */ /* 0x000f220000300800 */
[----:B------:R-:W-:-:S05]  /*13820*/  IADD3 R140, P5, R0, R247, RZ ;  /* 0x000000f7008c7210 */ /* 0x000fca0007fbe0ff */
[----:B------:R3:W-:Y:S01]  /*13830*/  STL [R1+0x1938], R140 ;  /* 0x0019388c01007387 */ /* 0x0007e20000100800 */
[----:B------:R-:W-:-:S03]  /*13840*/  IADD3 R141, P6, R0, R248, RZ ;  /* 0x000000f8008d7210 */ /* 0x000fc60007fde0ff */
[----:B------:R-:W4:Y:S01]  /*13850*/  LDL.LU R245, [R1+0x6e8] ;  /* 0x0006e80001f57983 */ /* 0x000f220000300800 */
[----:B-1----:R-:W-:-:S03]  /*13860*/  LEA.HI.X.SX32 R138, R5, R2, 0x1, P0 ;  /* 0x00000002058a7211 */ /* 0x002fc600000f0eff */
[----:B------:R1:W-:Y:S04]  /*13870*/  STL [R1+0x1934], R141 ;  /* 0x0019348d01007387 */ /* 0x0003e80000100800 */
[----:B------:R-:W4:Y:S01]  /*13880*/  LDL.LU R5, [R1+0x6f0] ;  /* 0x0006f00001057983 */ /* 0x000f220000300800 */
[----:B------:R-:W-:Y:S02]  /*13890*/  IADD3 R142, P0, R0, R249, RZ ;  /* 0x000000f9008e7210 */ /* 0x000fe40007f1e0ff */
[----:B---3--:R-:W-:-:S03]  /*138a0*/  LEA.HI.X.SX32 R139, R6, R2, 0x1, P1 ;  /* 0x00000002068b7211 */ /* 0x008fc600008f0eff */
[----:B------:R3:W-:Y:S04]  /*138b0*/  STL [R1+0x1930], R142 ;  /* 0x0019308e01007387 */ /* 0x0007e80000100800 */
[----:B------:R-:W4:Y:S01]  /*138c0*/  LDL.LU R6, [R1+0x6f8] ;  /* 0x0006f80001067983 */ /* 0x000f220000300800 */
[----:B------:R-:W-:Y:S02]  /*138d0*/  IADD3 R143, P1, R0, R225, RZ ;  /* 0x000000e1008f7210 */ /* 0x000fe40007f3e0ff */
[----:B------:R-:W-:-:S03]  /*138e0*/  LEA.HI.X.SX32 R140, R244, R2, 0x1, P2 ;  /* 0x00000002f48c7211 */ /* 0x000fc600010f0eff */
[----:B------:R3:W-:Y:S04]  /*138f0*/  STL [R1+0x192c], R143 ;  /* 0x00192c8f01007387 */ /* 0x0007e80000100800 */
[----:B------:R-:W4:Y:S01]  /*13900*/  LDL.LU R244, [R1+0x708] ;  /* 0x0007080001f47983 */ /* 0x000f220000300800 */
[----:B------:R-:W-:Y:S02]  /*13910*/  IADD3 R144, P2, R0, R222, RZ ;  /* 0x000000de00907210 */ /* 0x000fe40007f5e0ff */
[----:B-1----:R-:W-:-:S03]  /*13920*/  LEA.HI.X.SX32 R141, R230, R2, 0x1, P3 ;  /* 0x00000002e68d7211 */ /* 0x002fc600018f0eff */
[----:B------:R1:W-:Y:S01]  /*13930*/  STL [R1+0x1928], R144 ;  /* 0x0019289001007387 */ /* 0x0003e20000100800 */
[----:B------:R-:W-:-:S03]  /*13940*/  IADD3 R145, P3, R0, R223, RZ ;  /* 0x000000df00917210 */ /* 0x000fc60007f7e0ff */
[----:B------:R-:W4:Y:S01]  /*13950*/  LDL.LU R230, [R1+0x714] ;  /* 0x0007140001e67983 */ /* 0x000f220000300800 */
[----:B---3--:R-:W-:-:S03]  /*13960*/  LEA.HI.X.SX32 R142, R231, R2, 0x1, P4 ;  /* 0x00000002e78e7211 */ /* 0x008fc600020f0eff */
[----:B------:R3:W-:Y:S01]  /*13970*/  STL [R1+0x1924], R145 ;  /* 0x0019249101007387 */ /* 0x0007e20000100800 */
[----:B------:R-:W-:-:S03]  /*13980*/  IADD3 R146, P4, R0, R246, RZ ;  /* 0x000000f600927210 */ /* 0x000fc60007f9e0ff */
[----:B------:R-:W4:Y:S01]  /*13990*/  LDL.LU R231, [R1+0x720] ;  /* 0x0007200001e77983 */ /* 0x000f220000300800 */
[----:B------:R-:W-:-:S03]  /*139a0*/  LEA.HI.X.SX32 R143, R247, R2, 0x1, P5 ;  /* 0x00000002f78f7211 */ /* 0x000fc600028f0eff */
[----:B------:R3:W-:Y:S04]  /*139b0*/  STL [R1+0x1920], R146 ;  /* 0x0019209201007387 */ /* 0x0007e80000100800 */
[----:B------:R-:W4:Y:S01]  /*139c0*/  LDL.LU R247, [R1+0x730] ;  /* 0x0007300001f77983 */ /* 0x000f220000300800 */
[-C--:B-1----:R-:W-:Y:S02]  /*139d0*/  LEA.HI.X.SX32 R144, R248, R2.reuse, 0x1, P6 ;  /* 0x00000002f8907211 */ /* 0x082fe400030f0eff */
[-C--:B---3--:R-:W-:Y:S02]  /*139e0*/  LEA.HI.X.SX32 R145, R249, R2.reuse, 0x1, P0 ;  /* 0x00000002f9917211 */ /* 0x088fe400000f0eff */
[----:B------:R-:W-:Y:S02]  /*139f0*/  LEA.HI.X.SX32 R146, R225, R2, 0x1, P1 ;  /* 0x00000002e1927211 */ /* 0x000fe400008f0eff */
[----:B--2---:R-:W-:-:S05]  /*13a00*/  IADD3 R147, P5, R0, R228, RZ ;  /* 0x000000e400937210 */ /* 0x004fca0007fbe0ff */
[----:B------:R1:W-:Y:S01]  /*13a10*/  STL [R1+0x191c], R147 ;  /* 0x00191c9301007387 */ /* 0x0003e20000100800 */
[----:B----4-:R-:W-:-:S03]  /*13a20*/  IADD3 R148, P6, R0, R229, RZ ;  /* 0x000000e500947210 */ /* 0x010fc60007fde0ff */
        /* <DEDUP_REMOVED lines=143> */
[----:B----4-:R-:W-:-:S05]  /*14320*/  IADD3 R239, P0, R0, R246, RZ ;  /* 0x000000f600ef7210 */ /* 0x010fca0007f1e0ff */
        /* <DEDUP_REMOVED lines=10> */
[----:B--2---:R-:W-:-:S03]  /*143d0*/  LEA.HI.X.SX32 R239, R6, R2, 0x1, P4 ;  /* 0x0000000206ef7211 */ /* 0x004fc600020f0eff */
[----:B------:R2:W-:Y:S04]  /*143e0*/  STL [R1+0x187c], R242 ;  /* 0x00187cf201007387 */ /* 0x0005e80000100800 */
[----:B------:R-:W3:Y:S01]  /*143f0*/  LDL.LU R6, [R1+0x810] ;  /* 0x0008100001067983 */ /* 0x000ee20000300800 */
[----:B------:R-:W-:-:S03]  /*14400*/  IADD3 R243, P4, R0, R182, RZ ;  /* 0x000000b600f37210 */ /* 0x000fc60007f9e0ff */
[----:B------:R-:W3:Y:S01]  /*14410*/  LDL.LU R190, [R1+0x814] ;  /* 0x0008140001be7983 */ /* 0x000ee20000300800 */
[----:B----4-:R-:W-:-:S03]  /*14420*/  LEA.HI.X.SX32 R240, R244, R2, 0x1, P5 ;  /* 0x00000002f4f07211 */ /* 0x010fc600028f0eff */
[----:B------:R4:W-:Y:S04]  /*14430*/  STL [R1+0x1878], R243 ;  /* 0x001878f301007387 */ /* 0x0009e80000100800 */
[----:B------:R-:W3:Y:S01]  /*14440*/  LDL.LU R186, [R1+0x818] ;  /* 0x0008180001ba7983 */ /* 0x000ee20000300800 */
[----:B------:R-:W-:Y:S02]  /*14450*/  IADD3 R244, P5, R0, R198, RZ ;  /* 0x000000c600f47210 */ /* 0x000fe40007fbe0ff */
[----:B-1----:R-:W-:-:S03]  /*14460*/  LEA.HI.X.SX32 R241, R245, R2, 0x1, P6 ;  /* 0x00000002f5f17211 */ /* 0x002fc600030f0eff */
[----:B------:R1:W-:Y:S01]  /*14470*/  STL [R1+0x1874], R244 ;  /* 0x001874f401007387 */ /* 0x0003e20000100800 */
[----:B------:R-:W-:-:S03]  /*14480*/  IADD3 R245, P6, R0, R194, RZ ;  /* 0x000000c200f57210 */ /* 0x000fc60007fde0ff */
[----:B------:R-:W3:Y:S01]  /*14490*/  LDL.LU R202, [R1+0x81c] ;  /* 0x00081c0001ca7983 */ /* 0x000ee20000300800 */
[----:B--2---:R-:W-:-:S03]  /*144a0*/  LEA.HI.X.SX32 R242, R246, R2, 0x1, P0 ;  /* 0x00000002f6f27211 */ /* 0x004fc600000f0eff */
[----:B------:R2:W-:Y:S01]  /*144b0*/  STL [R1+0x1870], R245 ;  /* 0x001870f501007387 */ /* 0x0005e20000100800 */
[----:B------:R-:W-:-:S03]  /*144c0*/  IADD3 R246, P0, R0, R191, RZ ;  /* 0x000000bf00f67210 */ /* 0x000fc60007f1e0ff */
[----:B------:R-:W3:Y:S01]  /*144d0*/  LDL.LU R160, [R1+0x820] ;  /* 0x0008200001a07983 */ /* 0x000ee20000300800 */
[----:B----4-:R-:W-:-:S03]  /*144e0*/  LEA.HI.X.SX32 R243, R247, R2, 0x1, P1 ;  /* 0x00000002f7f37211 */ /* 0x010fc600008f0eff */
[----:B------:R-:W-:Y:S04]  /*144f0*/  STL [R1+0x1864], R246 ;  /* 0x001864f601007387 */ /* 0x000fe80000100800 */
[----:B------:R-:W4:Y:S04]  /*14500*/  LDL.LU R161, [R1+0x824] ;  /* 0x0008240001a17983 */ /* 0x000f280000300800 */
[----:B------:R-:W4:Y:S01]  /*14510*/  LDL.LU R203, [R1+0x828] ;  /* 0x0008280001cb7983 */ /* 0x000f220000300800 */
[-C--:B-1----:R-:W-:Y:S02]  /*14520*/  LEA.HI.X.SX32 R244, R248, R2.reuse, 0x1, P2 ;  /* 0x00000002f8f47211 */ /* 0x082fe400010f0eff */
[----:B--2---:R-:W-:-:S02]  /*14530*/  LEA.HI.X.SX32 R245, R249, R2, 0x1, P3 ;  /* 0x00000002f9f57211 */ /* 0x004fc400018f0eff */
[----:B---3--:R-:W-:-:S05]  /*14540*/  IADD3 R247, P1, R0, R187, RZ ;  /* 0x000000bb00f77210 */ /* 0x008fca0007f3e0ff */
[----:B------:R-:W-:Y:S04]  /*14550*/  STL [R1+0x1868], R247 ;  /* 0x001868f701007387 */ /* 0x000fe80000100800 */
[----:B------:R-:W2:Y:S01]  /*14560*/  LDL.LU R199, [R1+0x82c] ;  /* 0x00082c0001c77983 */ /* 0x000ea20000300800 */
[----:B------:R-:W-:-:S05]  /*14570*/  IADD3 R248, P2, R0, R183, RZ ;  /* 0x000000b700f87210 */ /* 0x000fca0007f5e0ff */
[----:B------:R1:W-:Y:S01]  /*14580*/  STL [R1+0x186c], R248 ;  /* 0x00186cf801007387 */ /* 0x0003e20000100800 */
[----:B------:R-:W-:-:S03]  /*14590*/  IADD3 R249, P3, R0, R5, RZ ;  /* 0x0000000500f97210 */ /* 0x000fc60007f7e0ff */
[----:B------:R-:W3:Y:S04]  /*145a0*/  LDL.LU R195, [R1+0x830] ;  /* 0x0008300001c37983 */ /* 0x000ee80000300800 */
[----:B------:R1:W-:Y:S02]  /*145b0*/  STL [R1+0x1860], R249 ;  /* 0x001860f901007387 */ /* 0x0003e40000100800 */
[-C--:B-1----:R-:W-:Y:S02]  /*145c0*/  LEA.HI.X.SX32 R248, R182, R2.reuse, 0x1, P4 ;  /* 0x00000002b6f87211 */ /* 0x082fe400020f0eff */
[----:B------:R-:W3:Y:S01]  /*145d0*/  LDL.LU R182, [R1+0x834] ;  /* 0x0008340001b67983 */ /* 0x000ee20000300800 */
[-C--:B------:R-:W-:Y:S02]  /*145e0*/  LEA.HI.X.SX32 R247, R198, R2.reuse, 0x1, P5 ;  /* 0x00000002c6f77211 */ /* 0x080fe400028f0eff */
[----:B------:R-:W-:Y:S01]  /*145f0*/  LEA.HI.X.SX32 R246, R194, R2, 0x1, P6 ;  /* 0x00000002c2f67211 */ /* 0x000fe200030f0eff */
[----:B------:R-:W3:Y:S01]  /*14600*/  LDL.LU R156, [R1+0x838] ;  /* 0x00083800019c7983 */ /* 0x000ee20000300800 */
[----:B------:R-:W-:-:S02]  /*14610*/  IADD3 R252, P5, R0, R190, RZ ;  /* 0x000000be00fc7210 */ /* 0x000fc40007fbe0ff */
[----:B------:R-:W-:Y:S02]  /*14620*/  LEA.HI.X.SX32 R249, R191, R2, 0x1, P0 ;  /* 0x00000002bff97211 */ /* 0x000fe400000f0eff */
[C---:B------:R-:W-:Y:S01]  /*14630*/  IADD3 R250, P4, R0.reuse, R6, RZ ;  /* 0x0000000600fa7210 */ /* 0x040fe20007f9e0ff */
[----:B------:R1:W-:Y:S04]  /*14640*/  STL [R1+0x185c], R252 ;  /* 0x00185cfc01007387 */ /* 0x0003e80000100800 */
[----:B------:R-:W3:Y:S01]  /*14650*/  LDL.LU R198, [R1+0x83c] ;  /* 0x00083c0001c67983 */ /* 0x000ee20000300800 */
[----:B------:R-:W-:-:S03]  /*14660*/  IADD3 R4, P6, R0, R186, RZ ;  /* 0x000000ba00047210 */ /* 0x000fc60007fde0ff */
[----:B------:R-:W3:Y:S04]  /*14670*/  LDL.LU R194, [R1+0x840] ;  /* 0x0008400001c27983 */ /* 0x000ee80000300800 */
[----:B------:R1:W-:Y:S04]  /*14680*/  STL [R1+0x604], R4 ;  /* 0x0006040401007387 */ /* 0x0003e80000100800 */
[----:B------:R-:W3:Y:S01]  /*14690*/  LDL.LU R191, [R1+0x844] ;  /* 0x0008440001bf7983 */ /* 0x000ee20000300800 */
[----:B-1----:R-:W-:-:S03]  /*146a0*/  LEA.HI.X.SX32 R252, R187, R2, 0x1, P1 ;  /* 0x00000002bbfc7211 */ /* 0x002fc600008f0eff */
[----:B------:R-:W3:Y:S01]  /*146b0*/  LDL.LU R187, [R1+0x848] ;  /* 0x0008480001bb7983 */ /* 0x000ee20000300800 */
[C---:B------:R-:W-:Y:S02]  /*146c0*/  IADD3 R4, P0, R0.reuse, R202, RZ ;  /* 0x000000ca00047210 */ /* 0x040fe40007f1e0ff */
[----:B------:R-:W-:-:S03]  /*146d0*/  IADD3 R13, P1, R0, R160, RZ ;  /* 0x000000a0000d7210 */ /* 0x000fc60007f3e0ff */
[----:B------:R1:W-:Y:S02]  /*146e0*/  STL [R1+0x608], R4 ;  /* 0x0006080401007387 */ /* 0x0003e40000100800 */
[----:B-1----:R-:W-:Y:S02]  /*146f0*/  LEA.HI.X.SX32 R4, R183, R2, 0x1, P2 ;  /* 0x00000002b7047211 */ /* 0x002fe400010f0eff */
[----:B------:R-:W3:Y:S01]  /*14700*/  LDL.LU R183, [R1+0x84c] ;  /* 0x00084c0001b77983 */ /* 0x000ee20000300800 */
[----:B----4-:R-:W-:-:S03]  /*14710*/  IADD3 R14, P2, R0, R161, RZ ;  /* 0x000000a1000e7210 */ /* 0x010fc60007f5e0ff */
[----:B------:R-:W-:Y:S04]  /*14720*/  STL [R1+0x940], R13 ;  /* 0x0009400d01007387 */ /* 0x000fe80000100800 */
[----:B------:R1:W-:Y:S04]  /*14730*/  STL [R1+0xa40], R4 ;  /* 0x000a400401007387 */ /* 0x0003e80000100800 */
[----:B------:R-:W-:Y:S01]  /*14740*/  STL [R1+0x944], R14 ;  /* 0x0009440e01007387 */ /* 0x000fe20000100800 */
[-C--:B-1----:R-:W-:Y:S02]  /*14750*/  LEA.HI.X.SX32 R4, R5, R2.reuse, 0x1, P3 ;  /* 0x0000000205047211 */ /* 0x082fe400018f0eff */
[----:B------:R-:W-:Y:S01]  /*14760*/  IADD3 R13, P3, R0, R203, RZ ;  /* 0x000000cb000d7210 */ /* 0x000fe20007f7e0ff */
[----:B------:R-:W4:Y:S04]  /*14770*/  LDL.LU R5, [R1+0x850] ;  /* 0x0008500001057983 */ /* 0x000f280000300800 */
[----:B------:R1:W-:Y:S04]  /*14780*/  STL [R1+0xa44], R4 ;  /* 0x000a440401007387 */ /* 0x0003e80000100800 */
[----:B------:R-:W-:Y:S01]  /*14790*/  STL [R1+0x954], R13 ;  /* 0x0009540d01007387 */ /* 0x000fe20000100800 */
[----:B-1----:R-:W-:-:S03]  /*147a0*/  LEA.HI.X.SX32 R4, R6, R2, 0x1, P4 ;  /* 0x0000000206047211 */ /* 0x002fc600020f0eff */
[----:B------:R-:W4:Y:S04]  /*147b0*/  LDL.LU R6, [R1+0x854] ;  /* 0x0008540001067983 */ /* 0x000f280000300800 */
[----:B------:R1:W-:Y:S04]  /*147c0*/  STL [R1+0xa4c], R4 ;  /* 0x000a4c0401007387 */ /* 0x0003e80000100800 */
[----:B------:R-:W4:Y:S01]  /*147d0*/  LDL.LU R157, [R1+0x858] ;  /* 0x00085800019d7983 */ /* 0x000f220000300800 */
[----:B-1----:R-:W-:Y:S02]  /*147e0*/  LEA.HI.X.SX32 R4, R190, R2, 0x1, P5 ;  /* 0x00000002be047211 */ /* 0x002fe400028f0eff */
[----:B--2---:R-:W-:-:S05]  /*147f0*/  IADD3 R13, P4, R0, R199, RZ ;  /* 0x000000c7000d7210 */ /* 0x004fca0007f9e0ff */
[----:B------:R3:W-:Y:S04]  /*14800*/  STL [R1+0x960], R13 ;  /* 0x0009600d01007387 */ /* 0x0007e80000100800 */
[----:B------:R-:W2:Y:S04]  /*14810*/  LDL.LU R190, [R1+0x85c] ;  /* 0x00085c0001be7983 */ /* 0x000ea80000300800 */
[----:B------:R1:W-:Y:S01]  /*14820*/  STL [R1+0xa50], R4 ;  /* 0x000a500401007387 */ /* 0x0003e20000100800 */
[----:B---3--:R-:W-:-:S03]  /*14830*/  IADD3 R13, P5, R0, R195, RZ ;  /* 0x000000c3000d7210 */ /* 0x008fc60007fbe0ff */
[----:B------:R-:W3:Y:S04]  /*14840*/  LDL.LU R152, [R1+0x860] ;  /* 0x0008600001987983 */ /* 0x000ee80000300800 */
[----:B------:R1:W-:Y:S02]  /*14850*/  STL [R1+0x964], R13 ;  /* 0x0009640d01007387 */ /* 0x0003e40000100800 */
[----:B-1----:R-:W-:Y:S02]  /*14860*/  LEA.HI.X.SX32 R4, R186, R2, 0x1, P6 ;  /* 0x00000002ba047211 */ /* 0x002fe400030f0eff */
[----:B------:R-:W3:Y:S04]  /*14870*/  LDL.LU R153, [R1+0x864] ;  /* 0x0008640001997983 */ /* 0x000ee80000300800 */
[----:B------:R1:W-:Y:S01]  /*14880*/  STL [R1+0xa54], R4 ;  /* 0x000a540401007387 */ /* 0x0003e20000100800 */
[----:B------:R-:W-:-:S03]  /*14890*/  IADD3 R13, P6, R0, R182, RZ ;  /* 0x000000b6000d7210 */ /* 0x000fc60007fde0ff */
[----:B------:R-:W3:Y:S04]  /*148a0*/  LDL.LU R186, [R1+0x868] ;  /* 0x0008680001ba7983 */ /* 0x000ee80000300800 */
[----:B------:R1:W-:Y:S02]  /*148b0*/  STL [R1+0x968], R13 ;  /* 0x0009680d01007387 */ /* 0x0003e40000100800 */
[-C--:B-1----:R-:W-:Y:S02]  /*148c0*/  LEA.HI.X.SX32 R4, R202, R2.reuse, 0x1, P0 ;  /* 0x00000002ca047211 */ /* 0x082fe400000f0eff */
[----:B------:R-:W3:Y:S01]  /*148d0*/  LDL.LU R202, [R1+0x86c] ;  /* 0x00086c0001ca7983 */ /* 0x000ee20000300800 */
[----:B------:R-:W-:Y:S02]  /*148e0*/  LEA.HI.X.SX32 R14, R160, R2, 0x1, P1 ;  /* 0x00000002a00e7211 */ /* 0x000fe400008f0eff */
[C---:B------:R-:W-:Y:S01]  /*148f0*/  IADD3 R13, P0, R0.reuse, R156, RZ ;  /* 0x0000009c000d7210 */ /* 0x040fe20007f1e0ff */
[----:B------:R1:W-:Y:S04]  /*14900*/  STL [R1+0xa58], R4 ;  /* 0x000a580401007387 */ /* 0x0003e80000100800 */
[----:B------:R1:W-:Y:S02]  /*14910*/  STL [R1+0x96c], R13 ;  /* 0x00096c0d01007387 */ /* 0x0003e40000100800 */
[----:B-1----:R-:W-:-:S02]  /*14920*/  IADD3 R4, P1, R0, R198, RZ ;  /* 0x000000c600047210 */ /* 0x002fc40007f3e0ff */
[----:B------:R1:W-:Y:S01]  /*14930*/  STL [R1+0xa5c], R14 ;  /* 0x000a5c0e01007387 */ /* 0x0003e20000100800 */
[----:B------:R-:W-:-:S03]  /*14940*/  LEA.HI.X.SX32 R13, R161, R2, 0x1, P2 ;  /* 0x00000002a10d7211 */ /* 0x000fc600010f0eff */
[----:B------:R1:W-:Y:S02]  /*14950*/  STL [R1+0x970], R4 ;  /* 0x0009700401007387 */ /* 0x0003e40000100800 */
[----:B-1----:R-:W-:Y:S02]  /*14960*/  IADD3 R14, P2, R0, R194, RZ ;  /* 0x000000c2000e7210 */ /* 0x002fe40007f5e0ff */
[----:B------:R1:W-:Y:S01]  /*14970*/  STL [R1+0xa60], R13 ;  /* 0x000a600d01007387 */ /* 0x0003e20000100800 */
[----:B------:R-:W-:-:S03]  /*14980*/  LEA.HI.X.SX32 R4, R203, R2, 0x1, P3 ;  /* 0x00000002cb047211 */ /* 0x000fc600018f0eff */
[----:B------:R-:W-:Y:S04]  /*14990*/  STL [R1+0x974], R14 ;  /* 0x0009740e01007387 */ /* 0x000fe80000100800 */
[----:B------:R-:W3:Y:S01]  /*149a0*/  LDL.LU R203, [R1+0x870] ;  /* 0x0008700001cb7983 */ /* 0x000ee20000300800 */
[----:B-1----:R-:W-:-:S03]  /*149b0*/  IADD3 R13, P3, R0, R191, RZ ;  /* 0x000000bf000d7210 */ /* 0x002fc60007f7e0ff */
[----:B------:R1:W-:Y:S04]  /*149c0*/  STL [R1+0xa64], R4 ;  /* 0x000a640401007387 */ /* 0x0003e80000100800 */
[----:B------:R1:W-:Y:S02]  /*149d0*/  STL [R1+0x978], R13 ;  /* 0x0009780d01007387 */ /* 0x0003e40000100800 */
[----:B-1----:R-:W-:Y:S02]  /*149e0*/  LEA.HI.X.SX32 R4, R199, R2, 0x1, P4 ;  /* 0x00000002c7047211 */ /* 0x002fe400020f0eff */
[----:B------:R-:W3:Y:S01]  /*149f0*/  LDL.LU R199, [R1+0x874] ;  /* 0x0008740001c77983 */ /* 0x000ee20000300800 */
[----:B------:R-:W-:-:S03]  /*14a00*/  IADD3 R13, P4, R0, R187, RZ ;  /* 0x000000bb000d7210 */ /* 0x000fc60007f9e0ff */
[----:B------:R1:W-:Y:S04]  /*14a10*/  STL [R1+0xa68], R4 ;  /* 0x000a680401007387 */ /* 0x0003e80000100800 */
[----:B------:R4:W-:Y:S01]  /*14a20*/  STL [R1+0x97c], R13 ;  /* 0x00097c0d01007387 */ /* 0x0009e20000100800 */
[----:B-1----:R-:W-:-:S03]  /*14a30*/  LEA.HI.X.SX32 R4, R195, R2, 0x1, P5 ;  /* 0x00000002c3047211 */ /* 0x002fc600028f0eff */
[----:B------:R-:W3:Y:S01]  /*14a40*/  LDL.LU R195, [R1+0x878] ;  /* 0x0008780001c37983 */ /* 0x000ee20000300800 */
[----:B----4-:R-:W-:-:S03]  /*14a50*/  IADD3 R13, P5, R0, R183, RZ ;  /* 0x000000b7000d7210 */ /* 0x010fc60007fbe0ff */
[----:B------:R1:W-:Y:S04]  /*14a60*/  STL [R1+0xa6c], R4 ;  /* 0x000a6c0401007387 */ /* 0x0003e80000100800 */
[----:B------:R4:W-:Y:S01]  /*14a70*/  STL [R1+0x980], R13 ;  /* 0x0009800d01007387 */ /* 0x0009e20000100800 */
[-C--:B------:R-:W-:Y:S02]  /*14a80*/  LEA.HI.X.SX32 R14, R156, R2.reuse, 0x1, P0 ;  /* 0x000000029c0e7211 */ /* 0x080fe400000f0eff */
[----:B-1----:R-:W-:Y:S02]  /*14a90*/  LEA.HI.X.SX32 R4, R182, R2, 0x1, P6 ;  /* 0x00000002b6047211 */ /* 0x002fe400030f0eff */
[----:B------:R-:W3:Y:S01]  /*14aa0*/  LDL.LU R182, [R1+0x87c] ;  /* 0x00087c0001b67983 */ /* 0x000ee20000300800 */
[----:B----4-:R-:W-:-:S03]  /*14ab0*/  IADD3 R13, P6, R0, R5, RZ ;  /* 0x00000005000d7210 */ /* 0x010fc60007fde0ff */
[----:B------:R1:W-:Y:S04]  /*14ac0*/  STL [R1+0xa70], R4 ;  /* 0x000a700401007387 */ /* 0x0003e80000100800 */
[----:B------:R4:W-:Y:S01]  /*14ad0*/  STL [R1+0x984], R13 ;  /* 0x0009840d01007387 */ /* 0x0009e20000100800 */
[----:B-1----:R-:W-:-:S03]  /*14ae0*/  IADD3 R4, P0, R0, R6, RZ ;  /* 0x0000000600047210 */ /* 0x002fc60007f1e0ff */
[----:B------:R1:W-:Y:S01]  /*14af0*/  STL [R1+0xa74], R14 ;  /* 0x000a740e01007387 */ /* 0x0003e20000100800 */
[----:B----4-:R-:W-:-:S03]  /*14b00*/  LEA.HI.X.SX32 R13, R198, R2, 0x1, P1 ;  /* 0x00000002c60d7211 */ /* 0x010fc600008f0eff */
[----:B------:R4:W-:Y:S04]  /*14b10*/  STL [R1+0x988], R4 ;  /* 0x0009880401007387 */ /* 0x0009e80000100800 */
[----:B------:R-:W-:Y:S01]  /*14b20*/  STL [R1+0xa78], R13 ;  /* 0x000a780d01007387 */ /* 0x000fe20000100800 */
[----:B-1----:R-:W-:Y:S02]  /*14b30*/  IADD3 R14, P1, R0, R157, RZ ;  /* 0x0000009d000e7210 */ /* 0x002fe40007f3e0ff */
[----:B----4-:R-:W-:-:S03]  /*14b40*/  LEA.HI.X.SX32 R4, R194, R2, 0x1, P2 ;  /* 0x00000002c2047211 */ /* 0x010fc600010f0eff */
[----:B------:R1:W-:Y:S04]  /*14b50*/  STL [R1+0x98c], R14 ;  /* 0x00098c0e01007387 */ /* 0x0003e80000100800 */
[----:B------:R3:W-:Y:S01]  /*14b60*/  STL [R1+0xa7c], R4 ;  /* 0x000a7c0401007387 */ /* 0x0007e20000100800 */
[-C--:B-1----:R-:W-:Y:S02]  /*14b70*/  LEA.HI.X.SX32 R14, R191, R2.reuse, 0x1, P3 ;  /* 0x00000002bf0e7211 */ /* 0x082fe400018f0eff */
[----:B------:R-:W-:Y:S02]  /*14b80*/  LEA.HI.X.SX32 R5, R5, R2, 0x1, P6 ;  /* 0x0000000205057211 */ /* 0x000fe400030f0eff */
[----:B--2---:R-:W-:-:S05]  /*14b90*/  IADD3 R13, P2, R0, R190, RZ ;  /* 0x000000be000d7210 */ /* 0x004fca0007f5e0ff */
[----:B------:R1:W-:Y:S01]  /*14ba0*/  STL [R1+0x990], R13 ;  /* 0x0009900d01007387 */ /* 0x0003e20000100800 */
[----:B---3--:R-:W-:-:S03]  /*14bb0*/  IADD3 R4, P3, R0, R152, RZ ;  /* 0x0000009800047210 */ /* 0x008fc60007f7e0ff */
[----:B------:R2:W-:Y:S01]  /*14bc0*/  STL [R1+0xa80], R14 ;  /* 0x000a800e01007387 */ /* 0x0005e20000100800 */
[----:B-1----:R-:W-:-:S03]  /*14bd0*/  LEA.HI.X.SX32 R13, R187, R2, 0x1, P4 ;  /* 0x00000002bb0d7211 */ /* 0x002fc600020f0eff */
[----:B------:R1:W-:Y:S01]  /*14be0*/  STL [R1+0x994], R4 ;  /* 0x0009940401007387 */ /* 0x0003e20000100800 */
[----:B--2---:R-:W-:-:S03]  /*14bf0*/  IADD3 R14, P4, R0, R153, RZ ;  /* 0x00000099000e7210 */ /* 0x004fc60007f9e0ff */
[----:B------:R2:W-:Y:S01]  /*14c00*/  STL [R1+0xa84], R13 ;  /* 0x000a840d01007387 */ /* 0x0005e20000100800 */
[----:B-1----:R-:W-:-:S03]  /*14c10*/  LEA.HI.X.SX32 R4, R183, R2, 0x1, P5 ;  /* 0x00000002b7047211 */ /* 0x002fc600028f0eff */
[----:B------:R-:W-:Y:S01]  /*14c20*/  STL [R1+0x998], R14 ;  /* 0x0009980e01007387 */ /* 0x000fe20000100800 */
[----:B--2---:R-:W-:-:S03]  /*14c30*/  IADD3 R13, P5, R0, R186, RZ ;  /* 0x000000ba000d7210 */ /* 0x004fc60007fbe0ff */
[----:B------:R1:W-:Y:S04]  /*14c40*/  STL [R1+0xa88], R4 ;  /* 0x000a880401007387 */ /* 0x0003e80000100800 */
[----:B------:R2:W-:Y:S04]  /*14c50*/  STL [R1+0x99c], R13 ;  /* 0x00099c0d01007387 */ /* 0x0005e80000100800 */
[----:B------:R-:W3:Y:S01]  /*14c60*/  LDL.LU R191, [R1+0x6f4] ;  /* 0x0006f40001bf7983 */ /* 0x000ee20000300800 */
[----:B-1----:R-:W-:-:S03]  /*14c70*/  IADD3 R4, P6, R0, R202, RZ ;  /* 0x000000ca00047210 */ /* 0x002fc60007fde0ff */
[----:B------:R1:W-:Y:S04]  /*14c80*/  STL [R1+0xa8c], R5 ;  /* 0x000a8c0501007387 */ /* 0x0003e80000100800 */
[----:B------:R-:W4:Y:S04]  /*14c90*/  LDL.LU R198, [R1+0x6fc] ;  /* 0x0006fc0001c67983 */ /* 0x000f280000300800 */
[----:B------:R1:W-:Y:S01]  /*14ca0*/  STL [R1+0x9a0], R4 ;  /* 0x0009a00401007387 */ /* 0x0003e20000100800 */
[----:B--2---:R-:W-:-:S03]  /*14cb0*/  LEA.HI.X.SX32 R13, R6, R2, 0x1, P0 ;  /* 0x00000002060d7211 */ /* 0x004fc600000f0eff */
[----:B------:R-:W2:Y:S04]  /*14cc0*/  LDL.LU R187, [R1+0x700] ;  /* 0x0007000001bb7983 */ /* 0x000ea80000300800 */
[----:B------:R-:W2:Y:S04]  /*14cd0*/  LDL.LU R194, [R1+0x6dc] ;  /* 0x0006dc0001c27983 */ /* 0x000ea80000300800 */
[----:B------:R-:W2:Y:S04]  /*14ce0*/  LDL.LU R183, [R1+0x704] ;  /* 0x0007040001b77983 */ /* 0x000ea80000300800 */
[----:B-1----:R-:W2:Y:S04]  /*14cf0*/  LDL.LU R5, [R1+0x70c] ;  /* 0x00070c0001057983 */ /* 0x002ea80000300800 */
[----:B------:R-:W2:Y:S01]  /*14d00*/  LDL.LU R6, [R1+0x710] ;  /* 0x0007100001067983 */ /* 0x000ea20000300800 */
[----:B------:R-:W-:-:S02]  /*14d10*/  IADD3 R4, P0, R0, R203, RZ ;  /* 0x000000cb00047210 */ /* 0x000fc40007f1e0ff */
[-C--:B------:R-:W-:Y:S01]  /*14d20*/  LEA.HI.X.SX32 R14, R157, R2.reuse, 0x1, P1 ;  /* 0x000000029d0e7211 */ /* 0x080fe200008f0eff */
[----:B------:R1:W-:Y:S04]  /*14d30*/  STL [R1+0xa90], R13 ;  /* 0x000a900d01007387 */ /* 0x0003e80000100800 */
[----:B------:R1:W-:Y:S02]  /*14d40*/  STL [R1+0x9a4], R4 ;  /* 0x0009a40401007387 */ /* 0x0003e40000100800 */
[----:B-1----:R-:W-:Y:S02]  /*14d50*/  IADD3 R13, P1, R0, R199, RZ ;  /* 0x000000c7000d7210 */ /* 0x002fe40007f3e0ff */
[----:B------:R-:W-:Y:S01]  /*14d60*/  STL [R1+0xa94], R14 ;  /* 0x000a940e01007387 */ /* 0x000fe20000100800 */
[----:B------:R-:W-:-:S03]  /*14d70*/  LEA.HI.X.SX32 R4, R190, R2, 0x1, P2 ;  /* 0x00000002be047211 */ /* 0x000fc600010f0eff */
[----:B------:R-:W2:Y:S04]  /*14d80*/  LDL.LU R190, [R1+0x6e4] ;  /* 0x0006e40001be7983 */ /* 0x000ea80000300800 */
[----:B------:R1:W-:Y:S04]  /*14d90*/  STL [R1+0x9a8], R13 ;  /* 0x0009a80d01007387 */ /* 0x0003e80000100800 */
[----:B------:R1:W-:Y:S02]  /*14da0*/  STL [R1+0xa98], R4 ;  /* 0x000a980401007387 */ /* 0x0003e40000100800 */
[----:B-1----:R-:W-:-:S02]  /*14db0*/  IADD3 R13, P2, R0, R195, RZ ;  /* 0x000000c3000d7210 */ /* 0x002fc40007f5e0ff */
[----:B------:R-:W-:-:S03]  /*14dc0*/  LEA.HI.X.SX32 R4, R152, R2, 0x1, P3 ;  /* 0x0000000298047211 */ /* 0x000fc600018f0eff */
[----:B------:R1:W-:Y:S04]  /*14dd0*/  STL [R1+0x9ac], R13 ;  /* 0x0009ac0d01007387 */ /* 0x0003e80000100800 */
[----:B------:R-:W2:Y:S01]  /*14de0*/  LDL.LU R173, [R1+0x718] ;  /* 0x0007180001ad7983 */ /* 0x000ea20000300800 */
[----:B------:R-:W-:-:S03]  /*14df0*/  IADD3 R0, P3, R0, R182, RZ ;  /* 0x000000b600007210 */ /* 0x000fc60007f7e0ff */
[----:B------:R1:W-:Y:S04]  /*14e00*/  STL [R1+0xa9c], R4 ;  /* 0x000a9c0401007387 */ /* 0x0003e80000100800 */
[----:B------:R1:W-:Y:S02]  /*14e10*/  STL [R1+0x9b0], R0 ;  /* 0x0009b00001007387 */ /* 0x0003e40000100800 */
[-C--:B-1----:R-:W-:Y:S02]  /*14e20*/  LEA.HI.X.SX32 R13, R202, R2.reuse, 0x1, P6 ;  /* 0x00000002ca0d7211 */ /* 0x082fe400030f0eff */
[-C--:B------:R-:W-:Y:S02]  /*14e30*/  LEA.HI.X.SX32 R4, R153, R2.reuse, 0x1, P4 ;  /* 0x0000000299047211 */ /* 0x080fe400020f0eff */
[----:B------:R-:W-:-:S02]  /*14e40*/  LEA.HI.X.SX32 R0, R186, R2, 0x1, P5 ;  /* 0x00000002ba007211 */ /* 0x000fc400028f0eff */
[----:B------:R-:W2:Y:S04]  /*14e50*/  LDL.LU R186, [R1+0x71c] ;  /* 0x00071c0001ba7983 */ /* 0x000ea80000300800 */
[----:B------:R1:W-:Y:S04]  /*14e60*/  STL [R1+0xaa0], R4 ;  /* 0x000aa00401007387 */ /* 0x0003e80000100800 */
[----:B------:R1:W-:Y:S02]  /*14e70*/  STL [R1+0xaa4], R0 ;  /* 0x000aa40001007387 */ /* 0x0003e40000100800 */
[----:B-1----:R-:W-:-:S02]  /*14e80*/  LEA.HI.X.SX32 R4, R203, R2, 0x1, P0 ;  /* 0x00000002cb047211 */ /* 0x002fc400000f0eff */
[----:B------:R-:W-:Y:S01]  /*14e90*/  STL [R1+0xaa8], R13 ;  /* 0x000aa80d01007387 */ /* 0x000fe20000100800 */
[----:B------:R-:W-:-:S03]  /*14ea0*/  LEA.HI.X.SX32 R0, R199, R2, 0x1, P1 ;  /* 0x00000002c7007211 */ /* 0x000fc600008f0eff */
[----:B------:R-:W2:Y:S04]  /*14eb0*/  LDL.LU R169, [R1+0x724] ;  /* 0x0007240001a97983 */ /* 0x000ea80000300800 */
[----:B------:R1:W-:Y:S04]  /*14ec0*/  STL [R1+0xaac], R4 ;  /* 0x000aac0401007387 */ /* 0x0003e80000100800 */
[----:B------:R1:W-:Y:S02]  /*14ed0*/  STL [R1+0xab0], R0 ;  /* 0x000ab00001007387 */ /* 0x0003e40000100800 */
[----:B-1----:R-:W-:-:S02]  /*14ee0*/  LEA.HI.X.SX32 R4, R195, R2, 0x1, P2 ;  /* 0x00000002c3047211 */ /* 0x002fc400010f0eff */
[----:B------:R-:W-:Y:S02]  /*14ef0*/  LEA.HI.X.SX32 R0, R182, R2, 0x1, P3 ;  /* 0x00000002b6007211 */ /* 0x000fe400018f0eff */
[----:B------:R-:W2:Y:S04]  /*14f00*/  LDL.LU R182, [R1+0x6ec] ;  /* 0x0006ec0001b67983 */ /* 0x000ea80000300800 */
[----:B------:R-:W-:Y:S04]  /*14f10*/  STL [R1+0xab4], R4 ;  /* 0x000ab40401007387 */ /* 0x000fe80000100800 */
[----:B------:R-:W2:Y:S04]  /*14f20*/  LDL.LU R180, [R1+0x728] ;  /* 0x0007280001b47983 */ /* 0x000ea80000300800 */
[----:B------:R1:W-:Y:S04]  /*14f30*/  STL [R1+0xab8], R0 ;  /* 0x000ab80001007387 */ /* 0x0003e80000100800 */
[----:B------:R-:W2:Y:S04]  /*14f40*/  LDL.LU R165, [R1+0x72c] ;  /* 0x00072c0001a57983 */ /* 0x000ea80000300800 */
[----:B------:R-:W2:Y:S01]  /*14f50*/  LDL.LU R176, [R1+0x734] ;  /* 0x0007340001b07983 */ /* 0x000ea20000300800 */
[----:B-1----:R-:W-:-:S03]  /*14f60*/  SHF.R.S32.HI R0, RZ, 0x1f, R251 ;  /* 0x0000001fff007819 */ /* 0x002fc600000114fb */
[----:B------:R-:W2:Y:S04]  /*14f70*/  LDL.LU R161, [R1+0x738] ;  /* 0x0007380001a17983 */ /* 0x000ea80000300800 */
[----:B------:R-:W2:Y:S04]  /*14f80*/  LDL.LU R172, [R1+0x73c] ;  /* 0x00073c0001ac7983 */ /* 0x000ea80000300800 */
[----:B------:R-:W2:Y:S04]  /*14f90*/  LDL.LU R157, [R1+0x744] ;  /* 0x00074400019d7983 */ /* 0x000ea80000300800 */
[----:B------:R-:W2:Y:S04]  /*14fa0*/  LDL.LU R168, [R1+0x7ac] ;  /* 0x0007ac0001a87983 */ /* 0x000ea80000300800 */
[----:B------:R-:W2:Y:S04]  /*14fb0*/  LDL.LU R153, [R1+0x780] ;  /* 0x0007800001997983 */ /* 0x000ea80000300800 */
[----:B------:R-:W2:Y:S04]  /*14fc0*/  LDL.LU R164, [R1+0x7b8] ;  /* 0x0007b80001a47983 */ /* 0x000ea80000300800 */
[----:B------:R-:W2:Y:S04]  /*14fd0*/  LDL.LU R21, [R1+0x7c0] ;  /* 0x0007c00001157983 */ /* 0x000ea80000300800 */
[----:B------:R-:W2:Y:S04]  /*14fe0*/  LDL.LU R160, [R1+0x7c8] ;  /* 0x0007c80001a07983 */ /* 0x000ea80000300800 */
[----:B------:R-:W2:Y:S01]  /*14ff0*/  LDL.LU R156, [R1+0x7d0] ;  /* 0x0007d000019c7983 */ /* 0x000ea20000300800 */
[----:B---3--:R-:W-:-:S04]  /*15000*/  IADD3 R203, P4, R251, R191, RZ ;  /* 0x000000bffbcb7210 */ /* 0x008fc80007f9e0ff */
[----:B------:R-:W-:Y:S02]  /*15010*/  LEA.HI.X.SX32 R204, R191, R0, 0x1, P4 ;  /* 0x00000000bfcc7211 */ /* 0x000fe400020f0eff */
[----:B----4-:R-:W-:-:S04]  /*15020*/  IADD3 R201, P5, R251, R198, RZ ;  /* 0x000000c6fbc97210 */ /* 0x010fc80007fbe0ff */
[----:B------:R-:W-:Y:S02]  /*15030*/  LEA.HI.X.SX32 R202, R198, R0, 0x1, P5 ;  /* 0x00000000c6ca7211 */ /* 0x000fe400028f0eff */
[----:B--2---:R-:W-:-:S04]  /*15040*/  IADD3 R197, P1, R251, R194, RZ ;  /* 0x000000c2fbc57210 */ /* 0x004fc80007f3e0ff */
[----:B------:R-:W-:Y:S02]  /*15050*/  LEA.HI.X.SX32 R198, R194, R0, 0x1, P1 ;  /* 0x00000000c2c67211 */ /* 0x000fe400008f0eff */
[C---:B------:R-:W-:Y:S02]  /*15060*/  IADD3 R193, P3, R251.reuse, R5, RZ ;  /* 0x00000005fbc17210 */ /* 0x040fe40007f7e0ff */
[----:B------:R-:W-:Y:S02]  /*15070*/  IADD3 R191, P4, R251, R6, RZ ;  /* 0x00000006fbbf7210 */ /* 0x000fe40007f9e0ff */
[-C--:B------:R-:W-:Y:S02]  /*15080*/  LEA.HI.X.SX32 R194, R5, R0.reuse, 0x1, P3 ;  /* 0x0000000005c27211 */ /* 0x080fe400018f0eff */
[----:B------:R-:W-:Y:S01]  /*15090*/  LEA.HI.X.SX32 R192, R6, R0, 0x1, P4 ;  /* 0x0000000006c07211 */ /* 0x000fe200020f0eff */
[----:B------:R-:W2:Y:S04]  /*150a0*/  LDL.LU R5, [R1+0x7d8] ;  /* 0x0007d80001057983 */ /* 0x000ea80000300800 */
[----:B------:R-:W3:Y:S04]  /*150b0*/  LDL.LU R6, [R1+0x7e0] ;  /* 0x0007e00001067983 */ /* 0x000ee80000300800 */
[----:B------:R-:W4:Y:S04]  /*150c0*/  LDL.LU R152, [R1+0x7e8] ;  /* 0x0007e80001987983 */ /* 0x000f280000300800 */
[----:B------:R-:W2:Y:S04]  /*150d0*/  LDL.LU R18, [R1+0x7a0] ;  /* 0x0007a00001127983 */ /* 0x000ea80000300800 */
[----:B------:R-:W3:Y:S04]  /*150e0*/  LDL.LU R20, [R1+0x7f0] ;  /* 0x0007f00001147983 */ /* 0x000ee80000300800 */
[----:B------:R-:W3:Y:S04]  /*150f0*/  LDL.LU R14, [R1+0x7f4] ;  /* 0x0007f400010e7983 */ /* 0x000ee80000300800 */
[----:B------:R-:W3:Y:S04]  /*15100*/  LDL.LU R102, [R1+0x600] ;  /* 0x0006000001667983 */ /* 0x000ee80000300800 */
[----:B------:R-:W-:Y:S04]  /*15110*/  STL [R1+0x400], RZ ;  /* 0x000400ff01007387 */ /* 0x000fe80000100800 */
        /* <DEDUP_REMOVED lines=255> */
[----:B------:R-:W-:Y:S04]  /*16110*/  STL [R1], RZ ;  /* 0x000000ff01007387 */ /* 0x000fe80000100800 */
        /* <DEDUP_REMOVED lines=86> */
[----:B------:R-:W-:Y:S01]  /*16680*/  STL [R1+0x15c], RZ ;  /* 0x00015cff01007387 */ /* 0x000fe20000100800 */
[----:B------:R-:W-:-:S03]  /*16690*/  IADD3 R199, P0, R251, R187, RZ ;  /* 0x000000bbfbc77210 */ /* 0x000fc60007f1e0ff */
[----:B------:R-:W-:Y:S01]  /*166a0*/  STL [R1+0x160], RZ ;  /* 0x000160ff01007387 */ /* 0x000fe20000100800 */
[----:B------:R-:W-:-:S03]  /*166b0*/  IADD3 R195, P2, R251, R183, RZ ;  /* 0x000000b7fbc37210 */ /* 0x000fc60007f5e0ff */
[----:B------:R-:W-:Y:S04]  /*166c0*/  STL [R1+0x164], RZ ;  /* 0x000164ff01007387 */ /* 0x000fe80000100800 */
[----:B------:R-:W-:Y:S04]  /*166d0*/  STL [R1+0x168], RZ ;  /* 0x000168ff01007387 */ /* 0x000fe80000100800 */
[----:B------:R-:W-:Y:S01]  /*166e0*/  STL [R1+0x16c], RZ ;  /* 0x00016cff01007387 */ /* 0x000fe20000100800 */
[----:B------:R-:W-:-:S03]  /*166f0*/  LEA.HI.X.SX32 R200, R187, R0, 0x1, P0 ;  /* 0x00000000bbc87211 */ /* 0x000fc600000f0eff */
[----:B------:R-:W-:Y:S01]  /*16700*/  STL [R1+0x170], RZ ;  /* 0x000170ff01007387 */ /* 0x000fe20000100800 */
[----:B------:R-:W-:-:S03]  /*16710*/  IADD3 R187, P0, R251, R173, RZ ;  /* 0x000000adfbbb7210 */ /* 0x000fc60007f1e0ff */
[----:B------:R-:W-:Y:S01]  /*16720*/  STL [R1+0x174], RZ ;  /* 0x000174ff01007387 */ /* 0x000fe20000100800 */
[----:B------:R-:W-:-:S03]  /*16730*/  IADD3 R185, P1, R251, R186, RZ ;  /* 0x000000bafbb97210 */ /* 0x000fc60007f3e0ff */
[----:B------:R-:W-:Y:S01]  /*16740*/  STL [R1+0x178], RZ ;  /* 0x000178ff01007387 */ /* 0x000fe20000100800 */
[----:B------:R-:W-:-:S03]  /*16750*/  LEA.HI.X.SX32 R196, R183, R0, 0x1, P2 ;  /* 0x00000000b7c47211 */ /* 0x000fc600010f0eff */
[----:B------:R-:W-:Y:S01]  /*16760*/  STL [R1+0x17c], RZ ;  /* 0x00017cff01007387 */ /* 0x000fe20000100800 */
[C---:B------:R-:W-:Y:S02]  /*16770*/  IADD3 R183, P2, R251.reuse, R169, RZ ;  /* 0x000000a9fbb77210 */ /* 0x040fe40007f5e0ff */
[----:B------:R-:W-:Y:S01]  /*16780*/  IADD3 R181, P3, R251, R182, RZ ;  /* 0x000000b6fbb57210 */ /* 0x000fe20007f7e0ff */
[----:B------:R-:W-:Y:S01]  /*16790*/  STL [R1+0x180], RZ ;  /* 0x000180ff01007387 */ /* 0x000fe20000100800 */
[----:B------:R-:W-:-:S03]  /*167a0*/  LEA.HI.X.SX32 R188, R173, R0, 0x1, P0 ;  /* 0x00000000adbc7211 */ /* 0x000fc600000f0eff */
[----:B------:R-:W-:Y:S01]  /*167b0*/  STL [R1+0x184], RZ ;  /* 0x000184ff01007387 */ /* 0x000fe20000100800 */
[----:B------:R-:W-:-:S03]  /*167c0*/  LEA.HI.X.SX32 R186, R186, R0, 0x1, P1 ;  /* 0x00000000baba7211 */ /* 0x000fc600008f0eff */
[----:B------:R-:W-:Y:S01]  /*167d0*/  STL [R1+0x188], RZ ;  /* 0x000188ff01007387 */ /* 0x000fe20000100800 */
[----:B------:R-:W-:-:S03]  /*167e0*/  IADD3 R173, P1, R251, R161, RZ ;  /* 0x000000a1fbad7210 */ /* 0x000fc60007f3e0ff */
[----:B------:R-:W-:Y:S01]  /*167f0*/  STL [R1+0x18c], RZ ;  /* 0x00018cff01007387 */ /* 0x000fe20000100800 */
[-C--:B------:R-:W-:Y:S02]  /*16800*/  LEA.HI.X.SX32 R184, R169, R0.reuse, 0x1, P2 ;  /* 0x00000000a9b87211 */ /* 0x080fe400010f0eff */
[----:B------:R-:W-:Y:S01]  /*16810*/  LEA.HI.X.SX32 R182, R182, R0, 0x1, P3 ;  /* 0x00000000b6b67211 */ /* 0x000fe200018f0eff */
[----:B------:R-:W-:Y:S01]  /*16820*/  STL [R1+0x190], RZ ;  /* 0x000190ff01007387 */ /* 0x000fe20000100800 */
[C---:B------:R-:W-:Y:S02]  /*16830*/  IADD3 R189, P5, R251.reuse, R190, RZ ;  /* 0x000000befbbd7210 */ /* 0x040fe40007fbe0ff */
[C---:B------:R-:W-:Y:S01]  /*16840*/  IADD3 R175, P0, R251.reuse, R176, RZ ;  /* 0x000000b0fbaf7210 */ /* 0x040fe20007f1e0ff */
[----:B------:R-:W-:Y:S01]  /*16850*/  STL [R1+0x194], RZ ;  /* 0x000194ff01007387 */ /* 0x000fe20000100800 */
[----:B------:R-:W-:-:S03]  /*16860*/  IADD3 R169, P3, R251, R157, RZ ;  /* 0x0000009dfba97210 */ /* 0x000fc60007f7e0ff */
[----:B------:R-:W-:Y:S01]  /*16870*/  STL [R1+0x198], RZ ;  /* 0x000198ff01007387 */ /* 0x000fe20000100800 */
[----:B------:R-:W-:-:S03]  /*16880*/  LEA.HI.X.SX32 R174, R161, R0, 0x1, P1 ;  /* 0x00000000a1ae7211 */ /* 0x000fc600008f0eff */
[----:B------:R-:W-:Y:S01]  /*16890*/  STL [R1+0x19c], RZ ;  /* 0x00019cff01007387 */ /* 0x000fe20000100800 */
[----:B------:R-:W-:-:S03]  /*168a0*/  LEA.HI.X.SX32 R190, R190, R0, 0x1, P5 ;  /* 0x00000000bebe7211 */ /* 0x000fc600028f0eff */
[----:B------:R-:W-:Y:S01]  /*168b0*/  STL [R1+0x1a0], RZ ;  /* 0x0001a0ff01007387 */ /* 0x000fe20000100800 */
[-C--:B------:R-:W-:Y:S02]  /*168c0*/  LEA.HI.X.SX32 R176, R176, R0.reuse, 0x1, P0 ;  /* 0x00000000b0b07211 */ /* 0x080fe400000f0eff */
[----:B------:R-:W-:Y:S01]  /*168d0*/  IADD3 R161, P1, R251, R21, RZ ;  /* 0x00000015fba17210 */ /* 0x000fe20007f3e0ff */
[----:B------:R-:W-:Y:S01]  /*168e0*/  STL [R1+0x1a4], RZ ;  /* 0x0001a4ff01007387 */ /* 0x000fe20000100800 */
[----:B------:R-:W-:Y:S02]  /*168f0*/  LEA.HI.X.SX32 R170, R157, R0, 0x1, P3 ;  /* 0x000000009daa7211 */ /* 0x000fe400018f0eff */
[C---:B------:R-:W-:Y:S01]  /*16900*/  IADD3 R179, P4, R251.reuse, R180, RZ ;  /* 0x000000b4fbb37210 */ /* 0x040fe20007f9e0ff */
[----:B------:R-:W-:Y:S01]  /*16910*/  STL [R1+0x1a8], RZ ;  /* 0x0001a8ff01007387 */ /* 0x000fe20000100800 */
[C---:B------:R-:W-:Y:S02]  /*16920*/  IADD3 R177, P5, R251.reuse, R165, RZ ;  /* 0x000000a5fbb17210 */ /* 0x040fe40007fbe0ff */
[C---:B------:R-:W-:Y:S01]  /*16930*/  IADD3 R171, P2, R251.reuse, R172, RZ ;  /* 0x000000acfbab7210 */ /* 0x040fe20007f5e0ff */
[----:B------:R-:W-:Y:S01]  /*16940*/  STL [R1+0x1ac], RZ ;  /* 0x0001acff01007387 */ /* 0x000fe20000100800 */
[----:B------:R-:W-:-:S02]  /*16950*/  IADD3 R163, P0, R251, R164, RZ ;  /* 0x000000a4fba37210 */ /* 0x000fc40007f1e0ff */
[----:B------:R-:W-:Y:S01]  /*16960*/  IADD3 R157, P3, R251, R156, RZ ;  /* 0x0000009cfb9d7210 */ /* 0x000fe20007f7e0ff */
[----:B------:R-:W-:Y:S01]  /*16970*/  STL [R1+0x1b0], RZ ;  /* 0x0001b0ff01007387 */ /* 0x000fe20000100800 */
[----:B------:R-:W-:-:S03]  /*16980*/  LEA.HI.X.SX32 R162, R21, R0, 0x1, P1 ;  /* 0x0000000015a27211 */ /* 0x000fc600008f0eff */
[----:B------:R-:W-:Y:S01]  /*16990*/  STL [R1+0x1b4], RZ ;  /* 0x0001b4ff01007387 */ /* 0x000fe20000100800 */
[-C--:B------:R-:W-:Y:S02]  /*169a0*/  LEA.HI.X.SX32 R180, R180, R0.reuse, 0x1, P4 ;  /* 0x00000000b4b47211 */ /* 0x080fe400020f0eff */
[-C--:B------:R-:W-:Y:S01]  /*169b0*/  LEA.HI.X.SX32 R178, R165, R0.reuse, 0x1, P5 ;  /* 0x00000000a5b27211 */ /* 0x080fe200028f0eff */
[----:B------:R-:W-:Y:S01]  /*169c0*/  STL [R1+0x1b8], RZ ;  /* 0x0001b8ff01007387 */ /* 0x000fe20000100800 */
[-C--:B------:R-:W-:Y:S02]  /*169d0*/  LEA.HI.X.SX32 R172, R172, R0.reuse, 0x1, P2 ;  /* 0x00000000acac7211 */ /* 0x080fe400010f0eff */
[----:B------:R-:W-:Y:S01]  /*169e0*/  LEA.HI.X.SX32 R164, R164, R0, 0x1, P0 ;  /* 0x00000000a4a47211 */ /* 0x000fe200000f0eff */
[----:B------:R-:W-:Y:S01]  /*169f0*/  STL [R1+0x1bc], RZ ;  /* 0x0001bcff01007387 */ /* 0x000fe20000100800 */
[C---:B--2---:R-:W-:Y:S02]  /*16a00*/  IADD3 R21, P1, R251.reuse, R18, RZ ;  /* 0x00000012fb157210 */ /* 0x044fe40007f3e0ff */
[----:B------:R-:W-:Y:S01]  /*16a10*/  LEA.HI.X.SX32 R158, R156, R0, 0x1, P3 ;  /* 0x000000009c9e7211 */ /* 0x000fe200018f0eff */
[----:B------:R-:W-:Y:S01]  /*16a20*/  STL [R1+0x1c0], RZ ;  /* 0x0001c0ff01007387 */ /* 0x000fe20000100800 */
[----:B------:R-:W-:-:S02]  /*16a30*/  IADD3 R167, P4, R251, R168, RZ ;  /* 0x000000a8fba77210 */ /* 0x000fc40007f9e0ff */
[C---:B------:R-:W-:Y:S01]  /*16a40*/  IADD3 R165, P5, R251.reuse, R153, RZ ;  /* 0x00000099fba57210 */ /* 0x040fe20007fbe0ff */
[----:B------:R-:W-:Y:S01]  /*16a50*/  STL [R1+0x1c4], RZ ;  /* 0x0001c4ff01007387 */ /* 0x000fe20000100800 */
[C---:B------:R-:W-:Y:S02]  /*16a60*/  IADD3 R159, P2, R251.reuse, R160, RZ ;  /* 0x000000a0fb9f7210 */ /* 0x040fe40007f5e0ff */
[C---:B----4-:R-:W-:Y:S02]  /*16a70*/  IADD3 R23, P0, R251.reuse, R152, RZ ;  /* 0x00000098fb177210 */ /* 0x050fe40007f1e0ff */
[----:B---3--:R-:W-:Y:S01]  /*16a80*/  IADD3 R17, P3, R251, R14, RZ ;  /* 0x0000000efb117210 */ /* 0x008fe20007f7e0ff */
[----:B------:R-:W-:Y:S01]  /*16a90*/  STL [R1+0x1c8], RZ ;  /* 0x0001c8ff01007387 */ /* 0x000fe20000100800 */
[-C--:B------:R-:W-:Y:S02]  /*16aa0*/  LEA.HI.X.SX32 R22, R18, R0.reuse, 0x1, P1 ;  /* 0x0000000012167211 */ /* 0x080fe400008f0eff */
[-C--:B------:R-:W-:Y:S01]  /*16ab0*/  LEA.HI.X.SX32 R168, R168, R0.reuse, 0x1, P4 ;  /* 0x00000000a8a87211 */ /* 0x080fe200020f0eff */
[----:B------:R-:W-:Y:S01]  /*16ac0*/  STL [R1+0x1cc], RZ ;  /* 0x0001ccff01007387 */ /* 0x000fe20000100800 */
[----:B------:R-:W-:-:S02]  /*16ad0*/  LEA.HI.X.SX32 R166, R153, R0, 0x1, P5 ;  /* 0x0000000099a67211 */ /* 0x000fc400028f0eff */
[-C--:B------:R-:W-:Y:S01]  /*16ae0*/  LEA.HI.X.SX32 R160, R160, R0.reuse, 0x1, P2 ;  /* 0x00000000a0a07211 */ /* 0x080fe200010f0eff */
[----:B------:R-:W-:Y:S01]  /*16af0*/  STL [R1+0x1d0], RZ ;  /* 0x0001d0ff01007387 */ /* 0x000fe20000100800 */
[-C--:B------:R-:W-:Y:S02]  /*16b00*/  LEA.HI.X.SX32 R152, R152, R0.reuse, 0x1, P0 ;  /* 0x0000000098987211 */ /* 0x080fe400000f0eff */
[----:B------:R-:W-:Y:S01]  /*16b10*/  LEA.HI.X.SX32 R18, R14, R0, 0x1, P3 ;  /* 0x000000000e127211 */ /* 0x000fe200018f0eff */
[----:B------:R-:W-:Y:S01]  /*16b20*/  STL [R1+0x1d4], RZ ;  /* 0x0001d4ff01007387 */ /* 0x000fe20000100800 */
[C---:B------:R-:W-:Y:S02]  /*16b30*/  IADD3 R155, P4, R251.reuse, R5, RZ ;  /* 0x00000005fb9b7210 */ /* 0x040fe40007f9e0ff */
[C---:B------:R-:W-:Y:S01]  /*16b40*/  IADD3 R153, P5, R251.reuse, R6, RZ ;  /* 0x00000006fb997210 */ /* 0x040fe20007fbe0ff */
[----:B------:R-:W-:Y:S01]  /*16b50*/  STL [R1+0x1d8], RZ ;  /* 0x0001d8ff01007387 */ /* 0x000fe20000100800 */
[----:B------:R-:W-:-:S02]  /*16b60*/  IADD3 R19, P2, R251, R20, RZ ;  /* 0x00000014fb137210 */ /* 0x000fc40007f5e0ff */
[C---:B------:R-:W-:Y:S02]  /*16b70*/  IADD3 R4, P0, R251.reuse, UR7, RZ ;  /* 0x00000007fb047c10 */ /* 0x040fe4000ff1e0ff */
[----:B------:R-:W-:Y:S01]  /*16b80*/  SHF.L.U64.HI R14, R251, 0x2, R0 ;  /* 0x00000002fb0e7819 */ /* 0x000fe20000010200 */
[----:B------:R-:W-:Y:S01]  /*16b90*/  IMAD.MOV.U32 R251, RZ, RZ, R24 ;  /* 0x000000fffffb7224 */ /* 0x000fe200078e0018 */
[----:B------:R-:W-:Y:S04]  /*16ba0*/  STL [R1+0x1dc], RZ ;  /* 0x0001dcff01007387 */ /* 0x000fe80000100800 */
[----:B------:R-:W-:Y:S01]  /*16bb0*/  STL [R1+0x1e0], RZ ;  /* 0x0001e0ff01007387 */ /* 0x000fe20000100800 */
[----:B------:R-:W-:-:S03]  /*16bc0*/  SHF.L.U64.HI R251, R3, 0x2, R251 ;  /* 0x0000000203fb7819 */ /* 0x000fc600000102fb */
[----:B------:R-:W-:Y:S04]  /*16bd0*/  STL [R1+0x1e4], RZ ;  /* 0x0001e4ff01007387 */ /* 0x000fe80000100800 */
[----:B------:R-:W-:Y:S04]  /*16be0*/  STL [R1+0x1e8], RZ ;  /* 0x0001e8ff01007387 */ /* 0x000fe80000100800 */
[----:B------:R-:W-:Y:S04]  /*16bf0*/  STL [R1+0x1ec], RZ ;  /* 0x0001ecff01007387 */ /* 0x000fe80000100800 */
[----:B------:R-:W-:Y:S04]  /*16c00*/  STL [R1+0x1f0], RZ ;  /* 0x0001f0ff01007387 */ /* 0x000fe80000100800 */
[----:B------:R-:W-:Y:S04]  /*16c10*/  STL [R1+0x1f4], RZ ;  /* 0x0001f4ff01007387 */ /* 0x000fe80000100800 */
[----:B------:R-:W-:Y:S04]  /*16c20*/  STL [R1+0x1f8], RZ ;  /* 0x0001f8ff01007387 */ /* 0x000fe80000100800 */
[----:B------:R-:W-:Y:S04]  /*16c30*/  STL [R1+0x1fc], RZ ;  /* 0x0001fcff01007387 */ /* 0x000fe80000100800 */
[----:B------:R1:W-:Y:S02]  /*16c40*/  STL [R1+0x93c], R251 ;  /* 0x00093cfb01007387 */ /* 0x0003e40000100800 */
[----:B-1----:R-:W-:-:S02]  /*16c50*/  SHF.L.U64.HI R251, R8, 0x2, R11 ;  /* 0x0000000208fb7819 */ /* 0x002fc4000001020b */
[----:B------:R-:W2:Y:S01]  /*16c60*/  LDL.LU R11, [R1+0x19d8] ;  /* 0x0019d800010b7983 */ /* 0x000ea20000300800 */
[----:B------:R-:W-:-:S05]  /*16c70*/  IMAD.SHL.U32 R3, R3, 0x4, RZ ;  /* 0x0000000403037824 */ /* 0x000fca00078e00ff */
[----:B------:R1:W-:Y:S04]  /*16c80*/  STL [R1+0x938], R3 ;  /* 0x0009380301007387 */ /* 0x0003e80000100800 */
[----:B------:R3:W-:Y:S01]  /*16c90*/  STL [R1+0x934], R251 ;  /* 0x000934fb01007387 */ /* 0x0007e20000100800 */
[----:B-1----:R-:W-:Y:S01]  /*16ca0*/  IMAD.SHL.U32 R3, R8, 0x4, RZ ;  /* 0x0000000408037824 */ /* 0x002fe200078e00ff */
[----:B---3--:R-:W-:Y:S02]  /*16cb0*/  SHF.L.U64.HI R251, R9, 0x2, R15 ;  /* 0x0000000209fb7819 */ /* 0x008fe4000001020f */
[----:B------:R-:W3:Y:S01]  /*16cc0*/  LDL.LU R15, [R1+0x19d4] ;  /* 0x0019d400010f7983 */ /* 0x000ee20000300800 */
[----:B------:R-:W-:-:S03]  /*16cd0*/  SHF.L.U64.HI R8, R10, 0x2, R16 ;  /* 0x000000020a087819 */ /* 0x000fc60000010210 */
[----:B------:R1:W-:Y:S04]  /*16ce0*/  STL [R1+0x930], R3 ;  /* 0x0009300301007387 */ /* 0x0003e80000100800 */
[----:B------:R-:W-:Y:S04]  /*16cf0*/  STL [R1+0x92c], R251 ;  /* 0x00092cfb01007387 */ /* 0x000fe80000100800 */
[----:B------:R-:W4:Y:S01]  /*16d00*/  LDL.LU R16, [R1+0x19d0] ;  /* 0x0019d00001107983 */ /* 0x000f220000300800 */
[----:B-1----:R-:W-:-:S05]  /*16d10*/  IMAD.SHL.U32 R3, R9, 0x4, RZ ;  /* 0x0000000409037824 */ /* 0x002fca00078e00ff */
[----:B------:R1:W-:Y:S04]  /*16d20*/  STL [R1+0x928], R3 ;  /* 0x0009280301007387 */ /* 0x0003e80000100800 */
[----:B------:R-:W-:Y:S01]  /*16d30*/  STL [R1+0x924], R8 ;  /* 0x0009240801007387 */ /* 0x000fe20000100800 */
[----:B--2---:R-:W-:-:S03]  /*16d40*/  SHF.L.U64.HI R9, R11, 0x2, R103 ;  /* 0x000000020b097819 */ /* 0x004fc60000010267 */
[----:B------:R-:W2:Y:S01]  /*16d50*/  LDL.LU R103, [R1+0x19cc] ;  /* 0x0019cc0001677983 */ /* 0x000ea20000300800 */
[----:B-1----:R-:W-:-:S05]  /*16d60*/  IMAD.SHL.U32 R3, R10, 0x4, RZ ;  /* 0x000000040a037824 */ /* 0x002fca00078e00ff */
[----:B------:R1:W-:Y:S04]  /*16d70*/  STL [R1+0x920], R3 ;  /* 0x0009200301007387 */ /* 0x0003e80000100800 */
[----:B------:R4:W-:Y:S01]  /*16d80*/  STL [R1+0x91c], R9 ;  /* 0x00091c0901007387 */ /* 0x0009e20000100800 */
[----:B-1----:R-:W-:Y:S01]  /*16d90*/  IMAD.SHL.U32 R3, R11, 0x4, RZ ;  /* 0x000000040b037824 */ /* 0x002fe200078e00ff */
[----:B---3--:R-:W-:Y:S02]  /*16da0*/  SHF.L.U64.HI R8, R15, 0x2, R104 ;  /* 0x000000020f087819 */ /* 0x008fe40000010268 */
[----:B------:R-:W3:Y:S04]  /*16db0*/  LDL.LU R104, [R1+0x19c8] ;  /* 0x0019c80001687983 */ /* 0x000ee80000300800 */
[----:B------:R1:W-:Y:S04]  /*16dc0*/  STL [R1+0x918], R3 ;  /* 0x0009180301007387 */ /* 0x0003e80000100800 */
[----:B------:R2:W-:Y:S01]  /*16dd0*/  STL [R1+0x914], R8 ;  /* 0x0009140801007387 */ /* 0x0005e20000100800 */
[----:B----4-:R-:W-:-:S03]  /*16de0*/  SHF.L.U64.HI R9, R16, 0x2, R105 ;  /* 0x0000000210097819 */ /* 0x010fc60000010269 */
        /* <DEDUP_REMOVED lines=433> */
[----:B------:R-:W-:Y:S01]  /*18900*/  STL [R1+0x65c], R9 ;  /* 0x00065c0901007387 */ /* 0x000fe20000100800 */
[----:B----4-:R-:W-:-:S03]  /*18910*/  SHF.L.U64.HI R8, R244, 0x2, R247 ;  /* 0x00000002f4087819 */ /* 0x010fc600000102f7 */
[----:B------:R-:W4:Y:S01]  /*18920*/  LDL.LU R247, [R1+0x1868] ;  /* 0x0018680001f77983 */ /* 0x000f220000300800 */
[----:B-1----:R-:W-:-:S05]  /*18930*/  IMAD.SHL.U32 R3, R243, 0x4, RZ ;  /* 0x00000004f3037824 */ /* 0x002fca00078e00ff */
[----:B------:R1:W-:Y:S04]  /*18940*/  STL [R1+0x658], R3 ;  /* 0x0006580301007387 */ /* 0x0003e80000100800 */
[----:B------:R-:W3:Y:S01]  /*18950*/  LDL.LU R118, [R1+0xa40] ;  /* 0x000a400001767983 */ /* 0x000ee20000300800 */
[----:B-1----:R-:W-:-:S03]  /*18960*/  IMAD.SHL.U32 R3, R244, 0x4, RZ ;  /* 0x00000004f4037824 */ /* 0x002fc600078e00ff */
[----:B------:R2:W-:Y:S04]  /*18970*/  STL [R1+0x654], R8 ;  /* 0x0006540801007387 */ /* 0x0005e80000100800 */
[----:B------:R-:W3:Y:S04]  /*18980*/  LDL.LU R117, [R1+0xa44] ;  /* 0x000a440001757983 */ /* 0x000ee80000300800 */
[----:B------:R1:W-:Y:S01]  /*18990*/  STL [R1+0x650], R3 ;  /* 0x0006500301007387 */ /* 0x0003e20000100800 */
[----:B--2---:R-:W-:-:S03]  /*189a0*/  SHF.L.U64.HI R8, R245, 0x2, R246 ;  /* 0x00000002f5087819 */ /* 0x004fc600000102f6 */
[----:B------:R-:W2:Y:S01]  /*189b0*/  LDL.LU R246, [R1+0x1864] ;  /* 0x0018640001f67983 */ /* 0x000ea20000300800 */
[----:B-1----:R-:W-:-:S03]  /*189c0*/  IMAD.SHL.U32 R3, R245, 0x4, RZ ;  /* 0x00000004f5037824 */ /* 0x002fc600078e00ff */
[----:B------:R-:W3:Y:S04]  /*189d0*/  LDL.LU R116, [R1+0xa4c] ;  /* 0x000a4c0001747983 */ /* 0x000ee80000300800 */
[----:B------:R-:W-:Y:S04]  /*189e0*/  STL [R1+0x64c], R8 ;  /* 0x00064c0801007387 */ /* 0x000fe80000100800 */
[----:B------:R-:W3:Y:S04]  /*189f0*/  LDL.LU R115, [R1+0xa50] ;  /* 0x000a500001737983 */ /* 0x000ee80000300800 */
[----:B------:R-:W3:Y:S04]  /*18a00*/  LDL.LU R114, [R1+0xa54] ;  /* 0x000a540001727983 */ /* 0x000ee80000300800 */
[----:B------:R1:W-:Y:S04]  /*18a10*/  STL [R1+0x648], R3 ;  /* 0x0006480301007387 */ /* 0x0003e80000100800 */
[----:B------:R-:W3:Y:S04]  /*18a20*/  LDL.LU R113, [R1+0x604] ;  /* 0x0006040001717983 */ /* 0x000ee80000300800 */
[----:B------:R-:W3:Y:S04]  /*18a30*/  LDL.LU R112, [R1+0xa58] ;  /* 0x000a580001707983 */ /* 0x000ee80000300800 */
[----:B------:R-:W3:Y:S04]  /*18a40*/  LDL.LU R111, [R1+0x608] ;  /* 0x00060800016f7983 */ /* 0x000ee80000300800 */
[----:B------:R-:W3:Y:S04]  /*18a50*/  LDL.LU R110, [R1+0xa5c] ;  /* 0x000a5c00016e7983 */ /* 0x000ee80000300800 */
[----:B------:R-:W3:Y:S04]  /*18a60*/  LDL R109, [R1+0x940] ;  /* 0x00094000016d7983 */ /* 0x000ee80000100800 */
[----:B------:R-:W3:Y:S04]  /*18a70*/  LDL.LU R108, [R1+0xa60] ;  /* 0x000a6000016c7983 */ /* 0x000ee80000300800 */
[----:B------:R-:W3:Y:S04]  /*18a80*/  LDL R251, [R1+0x944] ;  /* 0x0009440001fb7983 */ /* 0x000ee80000100800 */
[----:B------:R-:W3:Y:S04]  /*18a90*/  LDL.LU R107, [R1+0xa64] ;  /* 0x000a6400016b7983 */ /* 0x000ee80000300800 */
        /* <DEDUP_REMOVED lines=8> */
[----:B-1----:R-:W3:Y:S01]  /*18b20*/  LDL.LU R3, [R1+0x96c] ;  /* 0x00096c0001037983 */ /* 0x002ee20000300800 */
[----:B----4-:R-:W-:-:S02]  /*18b30*/  SHF.L.U64.HI R121, R247, 0x2, R252 ;  /* 0x00000002f7797819 */ /* 0x010fc400000102fc */
[C---:B--2---:R-:W-:Y:S01]  /*18b40*/  SHF.L.U64.HI R8, R246.reuse, 0x2, R249 ;  /* 0x00000002f6087819 */ /* 0x044fe200000102f9 */
[----:B------:R-:W-:Y:S01]  /*18b50*/  IMAD.SHL.U32 R119, R246, 0x4, RZ ;  /* 0x00000004f6777824 */ /* 0x000fe200078e00ff */
[----:B------:R-:W2:Y:S04]  /*18b60*/  LDL.LU R249, [R1+0x1860] ;  /* 0x0018600001f97983 */ /* 0x000ea80000300800 */
[----:B------:R-:W4:Y:S04]  /*18b70*/  LDL.LU R9, [R1+0xa78] ;  /* 0x000a780001097983 */ /* 0x000f280000300800 */
[----:B------:R1:W-:Y:S04]  /*18b80*/  STL [R1+0x644], R8 ;  /* 0x0006440801007387 */ /* 0x0003e80000100800 */
[----:B-1----:R-:W4:Y:S04]  /*18b90*/  LDL.LU R8, [R1+0x970] ;  /* 0x0009700001087983 */ /* 0x002f280000300800 */
[----:B------:R3:W-:Y:S04]  /*18ba0*/  STL [R1+0x640], R119 ;  /* 0x0006407701007387 */ /* 0x0007e80000100800 */
[----:B------:R-:W4:Y:S01]  /*18bb0*/  LDL.LU R252, [R1+0x185c] ;  /* 0x00185c0001fc7983 */ /* 0x000f220000300800 */
[----:B------:R-:W-:Y:S01]  /*18bc0*/  IMAD.SHL.U32 R120, R247, 0x4, RZ ;  /* 0x00000004f7787824 */ /* 0x000fe200078e00ff */
[C---:B---3--:R-:W-:Y:S01]  /*18bd0*/  SHF.L.U64.HI R119, R248.reuse, 0x2, R118 ;  /* 0x00000002f8777819 */ /* 0x048fe20000010276 */
[----:B------:R-:W-:Y:S01]  /*18be0*/  IMAD.SHL.U32 R118, R248, 0x4, RZ ;  /* 0x00000004f8767824 */ /* 0x000fe200078e00ff */
[----:B------:R-:W-:Y:S04]  /*18bf0*/  STL [R1+0x63c], R121 ;  /* 0x00063c7901007387 */ /* 0x000fe80000100800 */
[----:B------:R-:W-:Y:S04]  /*18c00*/  STL [R1+0x638], R120 ;  /* 0x0006387801007387 */ /* 0x000fe80000100800 */
[----:B------:R-:W-:Y:S04]  /*18c10*/  STL [R1+0x634], R119 ;  /* 0x0006347701007387 */ /* 0x000fe80000100800 */
[----:B------:R1:W-:Y:S01]  /*18c20*/  STL [R1+0x630], R118 ;  /* 0x0006307601007387 */ /* 0x0003e20000100800 */
[C---:B------:R-:W-:Y:S01]  /*18c30*/  SHF.L.U64.HI R114, R113.reuse, 0x2, R114 ;  /* 0x0000000271727819 */ /* 0x040fe20000010272 */
[----:B------:R-:W-:Y:S01]  /*18c40*/  IMAD.SHL.U32 R113, R113, 0x4, RZ ;  /* 0x0000000471717824 */ /* 0x000fe200078e00ff */
[----:B------:R-:W-:-:S02]  /*18c50*/  SHF.L.U64.HI R112, R111, 0x2, R112 ;  /* 0x000000026f707819 */ /* 0x000fc40000010270 */
[----:B-1----:R-:W-:Y:S01]  /*18c60*/  SHF.L.U64.HI R118, R250, 0x2, R116 ;  /* 0x00000002fa767819 */ /* 0x002fe20000010274 */
[----:B------:R-:W-:Y:S01]  /*18c70*/  IMAD.SHL.U32 R111, R111, 0x4, RZ ;  /* 0x000000046f6f7824 */ /* 0x000fe200078e00ff */
[C---:B------:R-:W-:Y:S01]  /*18c80*/  SHF.L.U64.HI R110, R109.reuse, 0x2, R110 ;  /* 0x000000026d6e7819 */ /* 0x040fe2000001026e */
        /* <DEDUP_REMOVED lines=9> */
[C---:B--2---:R-:W-:Y:S01]  /*18d20*/  SHF.L.U64.HI R117, R249.reuse, 0x2, R117 ;  /* 0x00000002f9757819 */ /* 0x044fe20000010275 */
[----:B------:R-:W-:-:S04]  /*18d30*/  IMAD.SHL.U32 R119, R249, 0x4, RZ ;  /* 0x00000004f9777824 */ /* 0x000fc800078e00ff */
[----:B------:R1:W-:Y:S04]  /*18d40*/  STL [R1+0x62c], R117 ;  /* 0x00062c7501007387 */ /* 0x0003e80000100800 */
[----:B------:R2:W-:Y:S01]  /*18d50*/  STL [R1+0x628], R119 ;  /* 0x0006287701007387 */ /* 0x0005e20000100800 */
[----:B-1----:R-:W-:-:S03]  /*18d60*/  IMAD.SHL.U32 R117, R250, 0x4, RZ ;  /* 0x00000004fa757824 */ /* 0x002fc600078e00ff */
[----:B------:R1:W-:Y:S04]  /*18d70*/  STL [R1+0x624], R118 ;  /* 0x0006247601007387 */ /* 0x0003e80000100800 */
[----:B------:R3:W-:Y:S01]  /*18d80*/  STL [R1+0x620], R117 ;  /* 0x0006207501007387 */ /* 0x0007e20000100800 */
[C---:B----4-:R-:W-:Y:S01]  /*18d90*/  SHF.L.U64.HI R116, R252.reuse, 0x2, R115 ;  /* 0x00000002fc747819 */ /* 0x050fe20000010273 */
[----:B------:R-:W-:-:S04]  /*18da0*/  IMAD.SHL.U32 R115, R252, 0x4, RZ ;  /* 0x00000004fc737824 */ /* 0x000fc800078e00ff */
[----:B------:R4:W-:Y:S04]  /*18db0*/  STL [R1+0x61c], R116 ;  /* 0x00061c7401007387 */ /* 0x0009e80000100800 */
[----:B------:R4:W-:Y:S04]  /*18dc0*/  STL [R1+0x618], R115 ;  /* 0x0006187301007387 */ /* 0x0009e80000100800 */
[----:B------:R4:W-:Y:S04]  /*18dd0*/  STL [R1+0x614], R114 ;  /* 0x0006147201007387 */ /* 0x0009e80000100800 */
[----:B------:R4:W-:Y:S04]  /*18de0*/  STL [R1+0x610], R113 ;  /* 0x0006107101007387 */ /* 0x0009e80000100800 */
[----:B------:R4:W-:Y:S04]  /*18df0*/  STL [R1+0x60c], R112 ;  /* 0x00060c7001007387 */ /* 0x0009e80000100800 */
[----:B------:R4:W-:Y:S04]  /*18e00*/  STL [R1+0x608], R111 ;  /* 0x0006086f01007387 */ /* 0x0009e80000100800 */
[----:B------:R4:W-:Y:S04]  /*18e10*/  STL [R1+0x604], R110 ;  /* 0x0006046e01007387 */ /* 0x0009e80000100800 */
[----:B------:R4:W-:Y:S04]  /*18e20*/  STL [R1+0x600], R109 ;  /* 0x0006006d01007387 */ /* 0x0009e80000100800 */
        /* <DEDUP_REMOVED lines=8> */
[----:B--2---:R-:W2:Y:S04]  /*18eb0*/  LDL.LU R119, [R1+0xa8c] ;  /* 0x000a8c0001777983 */ /* 0x004ea80000300800 */
[----:B-1----:R-:W2:Y:S04]  /*18ec0*/  LDL.LU R118, [R1+0x984] ;  /* 0x0009840001767983 */ /* 0x002ea80000300800 */
[----:B---3--:R-:W3:Y:S04]  /*18ed0*/  LDL.LU R117, [R1+0xa90] ;  /* 0x000a900001757983 */ /* 0x008ee80000300800 */
[----:B----4-:R-:W4:Y:S04]  /*18ee0*/  LDL.LU R116, [R1+0x988] ;  /* 0x0009880001747983 */ /* 0x010f280000300800 */
[----:B------:R-:W3:Y:S04]  /*18ef0*/  LDL.LU R115, [R1+0xa94] ;  /* 0x000a940001737983 */ /* 0x000ee80000300800 */
[----:B------:R-:W3:Y:S04]  /*18f00*/  LDL.LU R114, [R1+0x98c] ;  /* 0x00098c0001727983 */ /* 0x000ee80000300800 */
[----:B------:R-:W3:Y:S01]  /*18f10*/  LDL.LU R113, [R1+0xa98] ;  /* 0x000a980001717983 */ /* 0x000ee20000300800 */
[----:B------:R-:W-:-:S03]  /*18f20*/  SHF.L.U64.HI R252, R251, 0x2, R108 ;  /* 0x00000002fbfc7819 */ /* 0x000fc6000001026c */
[----:B------:R-:W3:Y:S01]  /*18f30*/  LDL.LU R112, [R1+0x990] ;  /* 0x0009900001707983 */ /* 0x000ee20000300800 */
[----:B------:R-:W-:-:S03]  /*18f40*/  SHF.L.U64.HI R250, R106, 0x2, R107 ;  /* 0x000000026afa7819 */ /* 0x000fc6000001026b */
[----:B------:R-:W3:Y:S01]  /*18f50*/  LDL.LU R111, [R1+0xa9c] ;  /* 0x000a9c00016f7983 */ /* 0x000ee20000300800 */
[----:B------:R-:W-:-:S03]  /*18f60*/  IMAD.SHL.U32 R249, R106, 0x4, RZ ;  /* 0x000000046af97824 */ /* 0x000fc600078e00ff */
[----:B------:R-:W3:Y:S04]  /*18f70*/  LDL.LU R110, [R1+0x994] ;  /* 0x00099400016e7983 */ /* 0x000ee80000300800 */
[----:B------:R-:W3:Y:S04]  /*18f80*/  LDL.LU R109, [R1+0xaa0] ;  /* 0x000aa000016d7983 */ /* 0x000ee80000300800 */
[----:B------:R-:W3:Y:S04]  /*18f90*/  LDL.LU R108, [R1+0x998] ;  /* 0x00099800016c7983 */ /* 0x000ee80000300800 */
[----:B------:R-:W3:Y:S04]  /*18fa0*/  LDL.LU R107, [R1+0xaa4] ;  /* 0x000aa400016b7983 */ /* 0x000ee80000300800 */
[----:B------:R-:W3:Y:S04]  /*18fb0*/  LDL.LU R106, [R1+0x99c] ;  /* 0x00099c00016a7983 */ /* 0x000ee80000300800 */
[----:B------:R-:W3:Y:S04]  /*18fc0*/  LDL.LU R105, [R1+0xaa8] ;  /* 0x000aa80001697983 */ /* 0x000ee80000300800 */
[----:B------:R-:W3:Y:S04]  /*18fd0*/  LDL.LU R104, [R1+0x9a0] ;  /* 0x0009a00001687983 */ /* 0x000ee80000300800 */
[----:B------:R-:W2:Y:S04]  /*18fe0*/  LDL.LU R103, [R1+0xaac] ;  /* 0x000aac0001677983 */ /* 0x000ea80000300800 */
[----:B------:R-:W2:Y:S04]  /*18ff0*/  LDL.LU R16, [R1+0x9a4] ;  /* 0x0009a40001107983 */ /* 0x000ea80000300800 */
[----:B------:R-:W4:Y:S04]  /*19000*/  LDL.LU R15, [R1+0xab0] ;  /* 0x000ab000010f7983 */ /* 0x000f280000300800 */
[----:B------:R-:W4:Y:S01]  /*19010*/  LDL.LU R11, [R1+0x9a8] ;  /* 0x0009a800010b7983 */ /* 0x000f220000300800 */
[C---:B------:R-:W-:Y:S01]  /*19020*/  SHF.L.U64.HI R240, R8.reuse, 0x2, R9 ;  /* 0x0000000208f07819 */ /* 0x040fe20000010209 */
[----:B------:R-:W-:-:S02]  /*19030*/  IMAD.SHL.U32 R239, R8, 0x4, RZ ;  /* 0x0000000408ef7824 */ /* 0x000fc400078e00ff */
[----:B------:R-:W3:Y:S04]  /*19040*/  LDL.LU R10, [R1+0xab4] ;  /* 0x000ab400010a7983 */ /* 0x000ee80000300800 */
[----:B------:R-:W3:Y:S01]  /*19050*/  LDL.LU R8, [R1+0x9ac] ;  /* 0x0009ac0001087983 */ /* 0x000ee20000300800 */
[----:B------:R-:W-:Y:S02]  /*19060*/  LEA.HI.X.SX32 R13, R102, R0, 0x1, P0 ;  /* 0x00000000660d7211 */ /* 0x000fe400000f0eff */
[----:B------:R-:W-:Y:S02]  /*19070*/  SHF.L.U64.HI R238, R126, 0x2, R3 ;  /* 0x000000027eee7819 */ /* 0x000fe40000010203 */
[----:B------:R-:W3:Y:S04]  /*19080*/  LDL.LU R3, [R1+0xab8] ;  /* 0x000ab80001037983 */ /* 0x000ee80000300800 */
[----:B------:R-:W3:Y:S01]  /*19090*/  LDL.LU R9, [R1+0x9b0] ;  /* 0x0009b00001097983 */ /* 0x000ee20000300800 */
[C---:B--2---:R-:W-:Y:S01]  /*190a0*/  SHF.L.U64.HI R214, R16.reuse, 0x2, R103 ;  /* 0x0000000210d67819 */ /* 0x044fe20000010267 */
[----:B------:R-:W-:Y:S01]  /*190b0*/  IMAD.SHL.U32 R213, R16, 0x4, RZ ;  /* 0x0000000410d57824 */ /* 0x000fe200078e00ff */
[----:B------:R-:W-:-:S02]  /*190c0*/  SHF.L.U64.HI R16, R4, 0x2, R13 ;  /* 0x0000000204107819 */ /* 0x000fc4000001020d */
[----:B------:R1:W5:Y:S01]  /*190d0*/  LDL.LU R13, [R1+0x1858] ;  /* 0x00185800010d7983 */ /* 0x0003620000300800 */
[----:B----4-:R-:W-:Y:S01]  /*190e0*/  SHF.L.U64.HI R212, R11, 0x2, R15 ;  /* 0x000000020bd47819 */ /* 0x010fe2000001020f */
[----:B------:R-:W-:Y:S02]  /*190f0*/  IMAD.SHL.U32 R15, R4, 0x4, RZ ;  /* 0x00000004040f7824 */ /* 0x000fe400078e00ff */
[----:B------:R1:W5:Y:S01]  /*19100*/  LDL.LU R4, [R1+0x1854] ;  /* 0x0018540001047983 */ /* 0x0003620000300800 */
[-C--:B------:R-:W-:Y:S02]  /*19110*/  LEA.HI.X.SX32 R154, R6, R0.reuse, 0x1, P5 ;  /* 0x00000000069a7211 */ /* 0x080fe400028f0eff */
[----:B------:R-:W-:Y:S01]  /*19120*/  LEA R6, P5, R12, UR8, 0x4 ;  /* 0x000000080c067c11 */ /* 0x000fe2000f8a20ff */
[----:B------:R-:W-:Y:S01]  /*19130*/  USHF.R.S32.HI UR8, URZ, 0x1f, UR4 ;  /* 0x0000001f3f087899 */ /* 0x000fe20008011404 */
[----:B------:R-:W-:Y:S01]  /*19140*/  LEA.HI.X.SX32 R156, R5, R0, 0x1, P4 ;  /* 0x00000000059c7211 */ /* 0x000fe200020f0eff */
[----:B---3--:R-:W-:Y:S01]  /*19150*/  IMAD.SHL.U32 R209, R8, 0x4, RZ ;  /* 0x0000000408d17824 */ /* 0x008fe200078e00ff */
[----:B------:R-:W-:Y:S01]  /*19160*/  SHF.R.S32.HI R25, RZ, 0x1f, R7 ;  /* 0x0000001fff197819 */ /* 0x000fe20000011407 */
[----:B------:R-:W-:Y:S01]  /*19170*/  ULEA.HI UR8, UR8, UR4, URZ, 0x5 ;  /* 0x0000000408087291 */ /* 0x000fe2000f8f283f */
[----:B------:R-:W-:-:S02]  /*19180*/  LEA R2, P4, R7, UR12, 0x4 ;  /* 0x0000000c07027c11 */ /* 0x000fc4000f8820ff */
[----:B------:R-:W-:Y:S02]  /*19190*/  LEA.HI.X.SX32 R20, R20, R0, 0x1, P2 ;  /* 0x0000000014147211 */ /* 0x000fe400010f0eff */
[----:B------:R-:W-:Y:S02]  /*191a0*/  SHF.L.U64.HI R210, R8, 0x2, R10 ;  /* 0x0000000208d27819 */ /* 0x000fe4000001020a */
[----:B------:R-:W-:Y:S01]  /*191b0*/  SHF.R.S32.HI R8, RZ, 0x1f, R7 ;  /* 0x0000001fff087819 */ /* 0x000fe20000011407 */
[----:B------:R-:W-:Y:S01]  /*191c0*/  IMAD.SHL.U32 R237, R126, 0x4, RZ ;  /* 0x000000047eed7824 */ /* 0x000fe200078e00ff */
[----:B------:R-:W-:Y:S01]  /*191d0*/  SHF.R.S32.HI R5, RZ, 0x1f, R12 ;  /* 0x0000001fff057819 */ /* 0x000fe2000001140c */
[----:B------:R-:W-:Y:S01]  /*191e0*/  IMAD.SHL.U32 R235, R124, 0x4, RZ ;  /* 0x000000047ceb7824 */ /* 0x000fe200078e00ff */
[----:B------:R-:W-:Y:S01]  /*191f0*/  LEA.HI.X R0, R7, UR13, R25, 0x4, P4 ;  /* 0x0000000d07007c11 */ /* 0x000fe2000a0f2419 */
[----:B------:R-:W-:Y:S01]  /*19200*/  IMAD.SHL.U32 R233, R122, 0x4, RZ ;  /* 0x000000047ae97824 */ /* 0x000fe200078e00ff */
[----:B------:R-:W-:Y:S01]  /*19210*/  SHF.L.U64.HI R206, R205, 0x2, R206 ;  /* 0x00000002cdce7819 */ /* 0x000fe200000102ce */
        /* <DEDUP_REMOVED lines=18> */
[----:B------:R-:W-:Y:S01]  /*19340*/  USHF.R.S32.HI UR8, URZ, 0x5, UR8 ;  /* 0x000000053f087899 */ /* 0x000fe20008011408 */
[----:B------:R-:W-:-:S02]  /*19350*/  SHF.L.U64.HI R186, R185, 0x2, R186 ;  /* 0x00000002b9ba7819 */ /* 0x000fc400000102ba */
[----:B------:R-:W-:Y:S02]  /*19360*/  CS2R R24, SRZ ;  /* 0x0000000000187805 */ /* 0x000fe4000001ff00 */
[----:B------:R-:W-:Y:S02]  /*19370*/  SHF.L.U64.HI R184, R183, 0x2, R184 ;  /* 0x00000002b7b87819 */ /* 0x000fe400000102b8 */
[----:B------:R-:W-:Y:S02]  /*19380*/  CS2R R26, SRZ ;  /* 0x00000000001a7805 */ /* 0x000fe4000001ff00 */
[----:B------:R-:W-:Y:S02]  /*19390*/  SHF.L.U64.HI R182, R181, 0x2, R182 ;  /* 0x00000002b5b67819 */ /* 0x000fe400000102b6 */
[----:B------:R-:W-:Y:S02]  /*193a0*/  CS2R R28, SRZ ;  /* 0x00000000001c7805 */ /* 0x000fe4000001ff00 */
        /* <DEDUP_REMOVED lines=58> */
[----:B------:R-:W-:Y:S02]  /*19750*/  CS2R R88, SRZ ;  /* 0x0000000000587805 */ /* 0x000fe4000001ff00 */
[----:B------:R-:W-:Y:S02]  /*19760*/  CS2R R90, SRZ ;  /* 0x00000000005a7805 */ /* 0x000fe4000001ff00 */
[----:B------:R-:W-:-:S02]  /*19770*/  CS2R R92, SRZ ;  /* 0x00000000005c7805 */ /* 0x000fc4000001ff00 */
[----:B------:R-:W-:Y:S02]  /*19780*/  CS2R R94, SRZ ;  /* 0x00000000005e7805 */ /* 0x000fe4000001ff00 */
[----:B------:R-:W-:Y:S02]  /*19790*/  CS2R R96, SRZ ;  /* 0x0000000000607805 */ /* 0x000fe4000001ff00 */
[----:B------:R-:W-:Y:S02]  /*197a0*/  CS2R R98, SRZ ;  /* 0x0000000000627805 */ /* 0x000fe4000001ff00 */
[----:B------:R-:W-:Y:S01]  /*197b0*/  CS2R R100, SRZ ;  /* 0x0000000000647805 */ /* 0x000fe2000001ff00 */
[----:B------:R-:W-:Y:S01]  /*197c0*/  IMAD.SHL.U32 R205, R205, 0x4, RZ ;  /* 0x00000004cdcd7824 */ /* 0x000fe200078e00ff */
[----:B------:R-:W-:Y:S01]  /*197d0*/  SHF.L.U64.HI R8, R7, 0x2, R8 ;  /* 0x0000000207087819 */ /* 0x000fe20000010208 */
[----:B------:R-:W-:Y:S01]  /*197e0*/  IMAD.SHL.U32 R203, R203, 0x4, RZ ;  /* 0x00000004cbcb7824 */ /* 0x000fe200078e00ff */
[----:B------:R-:W-:Y:S01]  /*197f0*/  CS2R R102, SRZ ;  /* 0x0000000000667805 */ /* 0x000fe2000001ff00 */
        /* <DEDUP_REMOVED lines=48> */
[----:B------:R-:W-:-:S02]  /*19b00*/  IMAD.SHL.U32 R153, R153, 0x4, RZ ;  /* 0x0000000499997824 */ /* 0x000fc400078e00ff */
[----:B------:R-:W-:Y:S02]  /*19b10*/  IMAD.SHL.U32 R23, R23, 0x4, RZ ;  /* 0x0000000417177824 */ /* 0x000fe400078e00ff */
[----:B------:R-:W-:Y:S02]  /*19b20*/  IMAD.SHL.U32 R21, R21, 0x4, RZ ;  /* 0x0000000415157824 */ /* 0x000fe400078e00ff */
[----:B------:R-:W-:Y:S02]  /*19b30*/  IMAD.SHL.U32 R19, R19, 0x4, RZ ;  /* 0x0000000413137824 */ /* 0x000fe400078e00ff */
[----:B------:R-:W-:Y:S02]  /*19b40*/  IMAD.SHL.U32 R17, R17, 0x4, RZ ;  /* 0x0000000411117824 */ /* 0x000fe400078e00ff */
[----:B------:R-:W-:Y:S02]  /*19b50*/  IMAD.SHL.U32 R251, R251, 0x4, RZ ;  /* 0x00000004fbfb7824 */ /* 0x000fe400078e00ff */
[----:B------:R-:W-:Y:S01]  /*19b60*/  IMAD.SHL.U32 R211, R11, 0x4, RZ ;  /* 0x000000040bd37824 */ /* 0x000fe200078e00ff */
[----:B------:R-:W-:Y:S01]  /*19b70*/  LEA.HI.X R5, R12, UR9, R5, 0x4, P5 ;  /* 0x000000090c057c11 */ /* 0x000fe2000a8f2405 */
[----:B------:R-:W-:Y:S01]  /*19b80*/  UMOV UR9, 0x3 ;  /* 0x0000000300097882 */ /* 0x000fe20000000000 */
[----:B------:R-:W-:Y:S01]  /*19b90*/  UMOV UR7, 0xffffffff ;  /* 0xffffffff00077882 */ /* 0x000fe20000000000 */
[----:B------:R-:W-:Y:S01]  /*19ba0*/  UIADD3 UR48, UR8, -0x4, URZ ;  /* 0xfffffffc08307890 */ /* 0x000fe2000fffe03f */
[----:B------:R-:W-:Y:S01]  /*19bb0*/  UMOV UR4, URZ ;  /* 0x0000003f00047c82 */ /* 0x000fe20008000000 */
[----:B------:R-:W-:-:S02]  /*19bc0*/  SHF.L.U64.HI R208, R9, 0x2, R3 ;  /* 0x0000000209d07819 */ /* 0x000fc40000010203 */
[----:B------:R-:W-:Y:S01]  /*19bd0*/  SHF.R.S32.HI R3, RZ, 0x1f, R12 ;  /* 0x0000001fff037819 */ /* 0x000fe2000001140c */
[----:B------:R-:W-:-:S03]  /*19be0*/  IMAD.SHL.U32 R207, R9, 0x4, RZ ;  /* 0x0000000409cf7824 */ /* 0x000fc600078e00ff */
[----:B-1----:R-:W-:-:S07]  /*19bf0*/  SHF.L.U64.HI R3, R12, 0x2, R3 ;  /* 0x000000020c037819 */ /* 0x002fce0000010203 */
.L_x_1:
[----:B------:R-:W-:Y:S01]  /*19c00*/  STL.64 [R1+0x1a50], R250 ;  /* 0x001a50fa01007387 */ /* 0x000fe20000100a00 */
[----:B------:R-:W-:Y:S01]  /*19c10*/  UIADD3 UR7, UR7, 0x1, URZ ;  /* 0x0000000107077890 */ /* 0x000fe2000fffe03f */
[----:B------:R-:W-:-:S04]  /*19c20*/  DEPBAR.LE SB0, 0x6 ;  /* 0x000081800000791a */ /* 0x000fc80000000000 */
[----:B------:R-:W-:Y:S04]  /*19c30*/  STL.64 [R1+0x1a48], R248 ;  /* 0x001a48f801007387 */ /* 0x000fe80000100a00 */
        /* <DEDUP_REMOVED lines=61> */
[----:B-1----:R1:W-:Y:S04]  /*1a010*/  STL.64 [R1+0x1858], R124 ;  /* 0x0018587c01007387 */ /* 0x0023e80000100a00 */
[----:B-1----:R-:W2:Y:S04]  /*1a020*/  LDL.LU.64 R124, [R1] ;  /* 0x00000000017c7983 */ /* 0x002ea80000300a00 */
[----:B------:R-:W3:Y:S04]  /*1a030*/  LDL.LU.64 R126, [R1+0x8] ;  /* 0x00000800017e7983 */ /* 0x000ee80000300a00 */
[----:B------:R-:W4:Y:S04]  /*1a040*/  LDL.LU.64 R128, [R1+0x10] ;  /* 0x0000100001807983 */ /* 0x000f280000300a00 */
[----:B------:R-:W2:Y:S04]  /*1a050*/  LDL.LU.64 R130, [R1+0x18] ;  /* 0x0000180001827983 */ /* 0x000ea80000300a00 */
        /* <DEDUP_REMOVED lines=9> */
[----:B------:R-:W3:Y:S01]  /*1a0f0*/  LDL.LU.64 R150, [R1+0x68] ;  /* 0x0000680001967983 */ /* 0x000ee20000300a00 */
[----:B------:R-:W-:Y:S01]  /*1a100*/  UISETP.GT.AND UP0, UPT, UR7, 0x4, UPT ;  /* 0x000000040700788c */ /* 0x000fe2000bf04270 */
[----:B------:R-:W-:Y:S01]  /*1a110*/  UMOV UR39, 0x40000040 ;  /* 0x4000004000277882 */ /* 0x000fe20000000000 */
[----:B------:R-:W-:Y:S01]  /*1a120*/  UMOV UR37, 0x40000040 ;  /* 0x4000004000257882 */ /* 0x000fe20000000000 */
[----:B------:R-:W-:Y:S06]  /*1a130*/  BAR.SYNC.DEFER_BLOCKING 0x0 ;  /* 0x0000000000007b1d */ /* 0x000fec0000010000 */
[----:B---3--:R-:W-:Y:S04]  /*1a140*/  STL.64 [R1+0x1c50], R150 ;  /* 0x001c509601007387 */ /* 0x008fe80000100a00 */
[----:B--2---:R-:W-:Y:S04]  /*1a150*/  STL.64 [R1+0x1c48], R148 ;  /* 0x001c489401007387 */ /* 0x004fe80000100a00 */
[----:B----4-:R-:W-:Y:S04]  /*1a160*/  STL.64 [R1+0x1c40], R146 ;  /* 0x001c409201007387 */ /* 0x010fe80000100a00 */
        /* <DEDUP_REMOVED lines=60> */
[----:B------:R1:W-:Y:S04]  /*1a530*/  STL.64 [R1+0x1a58], R24 ;  /* 0x001a581801007387 */ /* 0x0003e80000100a00 */
[----:B-1----:R-:W2:Y:S04]  /*1a540*/  LDL.LU.64 R24, [R1+0x200] ;  /* 0x0002000001187983 */ /* 0x002ea80000300a00 */
        /* <DEDUP_REMOVED lines=63> */
[----:B--2---:R-:W-:Y:S04]  /*1a940*/  STL.64 [R1+0x1e50], R150 ;  /* 0x001e509601007387 */ /* 0x004fe80000100a00 */
[----:B----4-:R-:W-:Y:S04]  /*1a950*/  STL.64 [R1+0x1e48], R148 ;  /* 0x001e489401007387 */ /* 0x010fe80000100a00 */
[----:B---3--:R-:W-:Y:S04]  /*1a960*/  STL.64 [R1+0x1e40], R146 ;  /* 0x001e409201007387 */ /* 0x008fe80000100a00 */
        /* <DEDUP_REMOVED lines=62> */
[----:B------:R-:W2:Y:S04]  /*1ad50*/  LDL.LU.64 R26, [R1+0x408] ;  /* 0x00040800011a7983 */ /* 0x000ea80000300a00 */
        /* <DEDUP_REMOVED lines=62> */
[----:B------:R-:W-:-:S03]  /*1b140*/  USEL UR7, UR7, URZ, !UP0 ;  /* 0x0000003f07077287 */ /* 0x000fc6000c000000 */
[----:B------:R-:W3:Y:S01]  /*1b150*/  LDL.LU.64 R152, [R1+0x70] ;  /* 0x0000700001987983 */ /* 0x000ee20000300a00 */
[----:B------:R-:W-:Y:S02]  /*1b160*/  ULEA UR12, UR7, UR5, 0xe ;  /* 0x00000005070c7291 */ /* 0x000fe4000f8e703f */
[----:B------:R-:W-:Y:S01]  /*1b170*/  ULEA UR13, UR7, UR5, 0x10 ;  /* 0x00000005070d7291 */ /* 0x000fe2000f8e803f */
[----:B------:R-:W3:Y:S01]  /*1b180*/  LDL.LU.64 R154, [R1+0x78] ;  /* 0x00007800019a7983 */ /* 0x000ee20000300a00 */
[----:B------:R-:W-:Y:S02]  /*1b190*/  UIADD3 UR12, UR12, 0x50000, URZ ;  /* 0x000500000c0c7890 */ /* 0x000fe4000fffe03f */
[----:B------:R-:W-:Y:S01]  /*1b1a0*/  USHF.R.U32.HI UR13, URZ, 0x4, UR13 ;  /* 0x000000043f0d7899 */ /* 0x000fe2000801160d */
[----:B------:R-:W3:Y:S01]  /*1b1b0*/  LDL.LU.64 R156, [R1+0x80] ;  /* 0x00008000019c7983 */ /* 0x000ee20000300a00 */
[----:B------:R-:W-:Y:S02]  /*1b1c0*/  USHF.R.U32.HI UR12, URZ, 0x4, UR12 ;  /* 0x000000043f0c7899 */ /* 0x000fe4000801160c */
[----:B------:R-:W-:Y:S01]  /*1b1d0*/  USGXT.U32 UR38, UR13, 0xe ;  /* 0x0000000e0d26789a */ /* 0x000fe20008000000 */
[----:B------:R-:W3:Y:S01]  /*1b1e0*/  LDL.LU.64 R158, [R1+0x88] ;  /* 0x00008800019e7983 */ /* 0x000ee20000300a00 */
[----:B------:R-:W-:-:S02]  /*1b1f0*/  USGXT.U32 UR36, UR12, 0xe ;  /* 0x0000000e0c24789a */ /* 0x000fc40008000000 */
[----:B------:R-:W-:Y:S01]  /*1b200*/  UIADD3 UR42, UP1, UR38, 0x2, URZ ;  /* 0x00000002262a7890 */ /* 0x000fe2000ff3e03f */
[----:B------:R-:W3:Y:S01]  /*1b210*/  LDL.LU.64 R160, [R1+0x90] ;  /* 0x0000900001a07983 */ /* 0x000ee20000300a00 */
[----:B------:R-:W-:Y:S01]  /*1b220*/  UIADD3 UR40, UP0, UR36, 0x2, URZ ;  /* 0x0000000224287890 */ /* 0x000fe2000ff1e03f */
[----:B------:R-:W-:Y:S01]  /*1b230*/  UMOV UR12, URZ ;  /* 0x0000003f000c7c82 */ /* 0x000fe20008000000 */
[----:B------:R-:W-:Y:S02]  /*1b240*/  UMOV UR13, URZ ;  /* 0x0000003f000d7c82 */ /* 0x000fe40008000000 */
[----:B------:R-:W-:Y:S01]  /*1b250*/  UIADD3.X UR41, UR12, 0x40000040, URZ, UP0, !UPT ;  /* 0x400000400c297890 */ /* 0x000fe200087fe43f */
[----:B------:R-:W3:Y:S01]  /*1b260*/  LDL.LU.64 R162, [R1+0x98] ;  /* 0x0000980001a27983 */ /* 0x000ee20000300a00 */
[----:B------:R-:W-:Y:S01]  /*1b270*/  UIADD3.X UR43, UR13, 0x40000040, URZ, UP1, !UPT ;  /* 0x400000400d2b7890 */ /* 0x000fe20008ffe43f */
[----:B--2---:R-:W-:Y:S01]  /*1b280*/  WARPGROUP.ARRIVE ;  /* 0x00000000000079c5 */ /* 0x004fe20000000000 */
[----:B------:R-:W-:Y:S01]  /*1b290*/  UIADD3.64 UR44, UR40, 0x2, URZ ;  /* 0x00000002282c7897 */ /* 0x000fe2000fffe03f */
[----:B------:R-:W3:Y:S04]  /*1b2a0*/  LDL.LU.64 R164, [R1+0xa0] ;  /* 0x0000a00001a47983 */ /* 0x000ee80000300a00 */
[----:B------:R-:W-:Y:S01]  /*1b2b0*/  HGMMA.64x256x8.F32.TF32 R24, gdesc[UR36], R24, gsb0 ;  /* 0x07e00000241879f0 */ /* 0x000fe20008002818 */
[----:B------:R-:W-:Y:S01]  /*1b2c0*/  UIADD3.64 UR46, UR42, 0x2, URZ ;  /* 0x000000022a2e7897 */ /* 0x000fe2000fffe03f */
[----:B------:R-:W3:Y:S01]  /*1b2d0*/  LDL.LU.64 R166, [R1+0xa8] ;  /* 0x0000a80001a67983 */ /* 0x000ee20000300a00 */
[----:B------:R-:W-:-:S02]  /*1b2e0*/  UIADD3.64 UR14, UR42, 0x4, URZ ;  /* 0x000000042a0e7897 */ /* 0x000fc4000fffe03f */
[----:B------:R-:W-:Y:S01]  /*1b2f0*/  UIADD3.64 UR12, UR40, 0x4, URZ ;  /* 0x00000004280c7897 */ /* 0x000fe2000fffe03f */
        /* <DEDUP_REMOVED lines=42> */
[----:B------:R-:W-:-:S02]  /*1b5a0*/  WARPGROUP.DEPBAR.LE gsb0, 0x0 ;  /* 0x00008000000079c5 */ /* 0x000fc40000010000 */
[----:B------:R-:W-:-:S06]  /*1b5b0*/  WARPGROUP.ARRIVE ;  /* 0x00000000000079c5 */ /* 0x000fcc0000000000 */
[----:B------:R-:W-:Y:S03]  /*1b5c0*/  HGMMA.64x256x8.F32.TF32 R24, gdesc[UR40], R24, gsb0 ;  /* 0x07e00000281879f0 */ /* 0x000fe60008002818 */
[----:B------:R-:W-:Y:S02]  /*1b5d0*/  WARPGROUP.DEPBAR.LE gsb0, 0x0 ;  /* 0x00008000000079c5 */ /* 0x000fe40000010000 */
[----:B------:R-:W-:-:S15]  /*1b5e0*/  WARPGROUP.ARRIVE ;  /* 0x00000000000079c5 */ /* 0x000fde0000000000 */
[----:B------:R-:W-:-:S08]  /*1b5f0*/  NOP ;  /* 0x0000000000007918 */ /* 0x000fd00000000000 */
[----:B------:R-:W-:Y:S03]  /*1b600*/  HGMMA.64x256x8.F32.TF32 R24, gdesc[UR44], R24, gsb0 ;  /* 0x07e000002c1879f0 */ /* 0x000fe60008002818 */
[----:B------:R-:W-:Y:S02]  /*1b610*/  WARPGROUP.DEPBAR.LE gsb0, 0x0 ;  /* 0x00008000000079c5 */ /* 0x000fe40000010000 */
[----:B------:R-:W-:-:S15]  /*1b620*/  WARPGROUP.ARRIVE ;  /* 0x00000000000079c5 */ /* 0x000fde0000000000 */
[----:B------:R-:W-:-:S08]  /*1b630*/  NOP ;  /* 0x0000000000007918 */ /* 0x000fd00000000000 */
[----:B------:R-:W-:Y:S03]  /*1b640*/  HGMMA.64x256x8.F32.TF32 R24, gdesc[UR12], R24, gsb0 ;  /* 0x07e000000c1879f0 */ /* 0x000fe60008002818 */
[----:B------:R-:W-:Y:S02]  /*1b650*/  WARPGROUP.DEPBAR.LE gsb0, 0x0 ;  /* 0x00008000000079c5 */ /* 0x000fe40000010000 */
        /* <DEDUP_REMOVED lines=128> */
[----:B------:R-:W-:Y:S01]  /*1be60*/  UIADD3.64 UR30, UR42, 0x7fe, URZ ;  /* 0x000007fe2a1e7897 */ /* 0x000fe2000fffe03f */
[----:B------:R-:W-:Y:S01]  /*1be70*/  UMOV UR28, UR36 ;  /* 0x00000024001c7c82 */ /* 0x000fe20008000000 */
[----:B------:R-:W-:Y:S01]  /*1be80*/  UMOV UR29, UR37 ;  /* 0x00000025001d7c82 */ /* 0x000fe20008000000 */
        /* <DEDUP_REMOVED lines=9> */
[----:B--2---:R-:W-:-:S06]  /*1bf20*/  WARPGROUP.ARRIVE ;  /* 0x00000000000079c5 */ /* 0x004fcc0000000000 */
        /* <DEDUP_REMOVED lines=78> */
[----:B-1----:R-:W3:Y:S04]  /*1c410*/  LDL.LU.64 R150, [R1+0x1c50] ;  /* 0x001c500001967983 */ /* 0x002ee80000300a00 */
        /* <DEDUP_REMOVED lines=13> */
[----:B------:R-:W-:-:S02]  /*1c4f0*/  UIADD3.64 UR36, UR40, 0x1fe, URZ ;  /* 0x000001fe28247897 */ /* 0x000fc4000fffe03f */
[----:B------:R-:W-:Y:S01]  /*1c500*/  UIADD3.64 UR32, UR40, 0x200, URZ ;  /* 0x0000020028207897 */ /* 0x000fe2000fffe03f */
[----:B------:R-:W2:Y:S01]  /*1c510*/  LDL.LU.64 R122, [R1+0x1be0] ;  /* 0x001be000017a7983 */ /* 0x000ea20000300a00 */
[----:B------:R-:W-:Y:S01]  /*1c520*/  UMOV UR34, UR42 ;  /* 0x0000002a00227c82 */ /* 0x000fe20008000000 */
[----:B------:R-:W-:Y:S01]  /*1c530*/  UMOV UR35, UR43 ;  /* 0x0000002b00237c82 */ /* 0x000fe20008000000 */
[----:B------:R-:W-:Y:S01]  /*1c540*/  UIADD3.64 UR44, UR40, 0x202, URZ ;  /* 0x00000202282c7897 */ /* 0x000fe2000fffe03f */
[----:B------:R-:W2:Y:S01]  /*1c550*/  LDL.LU.64 R120, [R1+0x1bd8] ;  /* 0x001bd80001787983 */ /* 0x000ea20000300a00 */
[----:B------:R-:W-:-:S03]  /*1c560*/  UIADD3.64 UR12, UR40, 0x204, URZ ;  /* 0x00000204280c7897 */ /* 0x000fc6000fffe03f */
        /* <DEDUP_REMOVED lines=48> */
[----:B---3--:R-:W-:-:S06]  /*1c870*/  WARPGROUP.ARRIVE ;  /* 0x00000000000079c5 */ /* 0x008fcc0000000000 */
        /* <DEDUP_REMOVED lines=14> */
[----:B------:R-:W-:Y:S04]  /*1c960*/  STL.64 [R1], R124 ;  /* 0x0000007c01007387 */ /* 0x000fe80000100a00 */
        /* <DEDUP_REMOVED lines=64> */
[----:B------:R-:W4:Y:S04]  /*1cd70*/  LDL.LU.64 R248, [R1+0x1a48] ;  /* 0x001a480001f87983 */ /* 0x000f280000300a00 */
[----:B------:R-:W3:Y:S04]  /*1cd80*/  LDL.LU.64 R246, [R1+0x1a40] ;  /* 0x001a400001f67983 */ /* 0x000ee80000300a00 */
        /* <DEDUP_REMOVED lines=61> */
[----:B------:R-:W-:Y:S01]  /*1d160*/  UMOV UR28, UR36 ;  /* 0x00000024001c7c82 */ /* 0x000fe20008000000 */
[----:B------:R-:W-:Y:S01]  /*1d170*/  UMOV UR29, UR37 ;  /* 0x00000025001d7c82 */ /* 0x000fe20008000000 */
[----:B------:R-:W-:Y:S01]  /*1d180*/  UMOV UR24, UR32 ;  /* 0x0000002000187c82 */ /* 0x000fe20008000000 */
[----:B------:R-:W-:Y:S01]  /*1d190*/  UMOV UR25, UR33 ;  /* 0x0000002100197c82 */ /* 0x000fe20008000000 */
[----:B------:R-:W-:Y:S01]  /*1d1a0*/  UMOV UR20, UR44 ;  /* 0x0000002c00147c82 */ /* 0x000fe20008000000 */
[----:B------:R-:W-:Y:S01]  /*1d1b0*/  UMOV UR21, UR45 ;  /* 0x0000002d00157c82 */ /* 0x000fe20008000000 */
[----:B------:R-:W3:Y:S01]  /*1d1c0*/  LDL R3, [R1+0x950] ;  /* 0x0009500001037983 */ /* 0x000ee20000100800 */
[----:B------:R-:W-:Y:S01]  /*1d1d0*/  UISETP.GT.AND UP1, UPT, UR6, URZ, UPT ;  /* 0x0000003f0600728c */ /* 0x000fe2000bf24270 */
[----:B-----5:R-:W-:Y:S01]  /*1d1e0*/  LOP3.LUT R10, R13, 0x10, RZ, 0x3c, !PT ;  /* 0x000000100d0a7812 */ /* 0x020fe200078e3cff */
[----:B------:R-:W-:-:S02]  /*1d1f0*/  UISETP.GE.AND UP0, UPT, UR4, UR48, UPT ;  /* 0x000000300400728c */ /* 0x000fc4000bf06270 */
[----:B------:R-:W-:Y:S02]  /*1d200*/  USEL UR14, URZ, 0x4, !UP1 ;  /* 0x000000043f0e7887 */ /* 0x000fe4000c800000 */
[----:B------:R-:W-:Y:S02]  /*1d210*/  UISETP.GT.AND UP2, UPT, UR6, 0x1, UPT ;  /* 0x000000010600788c */ /* 0x000fe4000bf44270 */
[----:B------:R-:W-:Y:S02]  /*1d220*/  USEL UR14, UR14, URZ, !UP0 ;  /* 0x0000003f0e0e7287 */ /* 0x000fe4000c000000 */
[----:B------:R-:W-:Y:S02]  /*1d230*/  USEL UR15, URZ, 0x4, !UP2 ;  /* 0x000000043f0f7887 */ /* 0x000fe4000d000000 */
[----:B------:R-:W-:Y:S02]  /*1d240*/  UIADD3 UR9, UR9, 0x1, URZ ;  /* 0x0000000109097890 */ /* 0x000fe4000fffe03f */
[----:B------:R-:W-:Y:S01]  /*1d250*/  ISETP.NE.U32.AND P0, PT, RZ, UR14, PT ;  /* 0x0000000eff007c0c */ /* 0x000fe2000bf05070 */
[----:B------:R-:W-:Y:S01]  /*1d260*/  USEL UR16, UR15, URZ, !UP0 ;  /* 0x0000003f0f107287 */ /* 0x000fe2000c000000 */
[----:B------:R-:W-:-:S02]  /*1d270*/  UMOV UR14, UR18 ;  /* 0x00000012000e7c82 */ /* 0x000fc40008000000 */
[----:B------:R-:W-:Y:S01]  /*1d280*/  UMOV UR15, UR19 ;  /* 0x00000013000f7c82 */ /* 0x000fe20008000000 */
[----:B------:R-:W-:-:S04]  /*1d290*/  UISETP.GT.AND UP1, UPT, UR9, 0x4, UPT ;  /* 0x000000040900788c */ /* 0x000fc8000bf24270 */
[----:B------:R-:W-:Y:S02]  /*1d2a0*/  USEL UR9, UR9, URZ, !UP1 ;  /* 0x0000003f09097287 */ /* 0x000fe4000c800000 */
[----:B------:R-:W-:Y:S02]  /*1d2b0*/  UISETP.GT.AND UP1, UPT, UR6, 0x2, UPT ;  /* 0x000000020600788c */ /* 0x000fe4000bf24270 */
[----:B------:R-:W-:Y:S01]  /*1d2c0*/  ULEA UR17, UR9, UR5, 0xe ;  /* 0x0000000509117291 */ /* 0x000fe2000f8e703f */
[----:B--2---:R-:W-:-:S06]  /*1d2d0*/  WARPGROUP.ARRIVE ;  /* 0x00000000000079c5 */ /* 0x004fcc0000000000 */
[----:B------:R-:W-:Y:S01]  /*1d2e0*/  HGMMA.64x256x8.F32.TF32 R24, gdesc[UR28], R24, gsb0 ;  /* 0x07e000001c1879f0 */ /* 0x000fe20008002818 */
[----:B---3--:R-:W-:Y:S01]  /*1d2f0*/  IADD3 R8, P1, R6, R3, RZ ;  /* 0x0000000306087210 */ /* 0x008fe20007f3e0ff */
[----:B------:R-:W-:-:S04]  /*1d300*/  VIADD R3, R13, UR17 ;  /* 0x000000110d037c36 */ /* 0x000fc80008000000 */
[----:B------:R-:W-:Y:S01]  /*1d310*/  IMAD.X R9, R5, 0x1, R14, P1 ;  /* 0x0000000105097824 */ /* 0x000fe200008e060e */
[----:B------:R-:W-:Y:S02]  /*1d320*/  WARPGROUP.DEPBAR.LE gsb0, 0x0 ;  /* 0x00008000000079c5 */ /* 0x000fe40000010000 */
[----:B------:R-:W-:-:S15]  /*1d330*/  WARPGROUP.ARRIVE ;  /* 0x00000000000079c5 */ /* 0x000fde0000000000 */
[----:B------:R-:W-:-:S04]  /*1d340*/  NOP ;  /* 0x0000000000007918 */ /* 0x000fc80000000000 */
        /* <DEDUP_REMOVED lines=8> */
[----:B------:R-:W-:Y:S01]  /*1d3d0*/  HGMMA.64x256x8.F32.TF32 R24, gdesc[UR12], R24, gsb0 ;  /* 0x07e000000c1879f0 */ /* 0x000fe20008002818 */
[----:B------:R-:W-:Y:S02]  /*1d3e0*/  USEL UR12, URZ, 0x4, !UP1 ;  /* 0x000000043f0c7887 */ /* 0x000fe4000c800000 */
[----:B------:R-:W-:Y:S02]  /*1d3f0*/  UISETP.GT.AND UP1, UPT, UR6, 0x3, UPT ;  /* 0x000000030600788c */ /* 0x000fe4000bf24270 */
[----:B------:R-:W-:Y:S01]  /*1d400*/  USEL UR12, UR12, URZ, !UP0 ;  /* 0x0000003f0c0c7287 */ /* 0x000fe2000c000000 */
[----:B------:R-:W-:Y:S02]  /*1d410*/  WARPGROUP.DEPBAR.LE gsb0, 0x0 ;  /* 0x00008000000079c5 */ /* 0x000fe40000010000 */
[----:B------:R-:W-:Y:S06]  /*1d420*/  BAR.SYNC.DEFER_BLOCKING 0x0 ;  /* 0x0000000000007b1d */ /* 0x000fec0000010000 */
[----:B------:R-:W-:Y:S01]  /*1d430*/  @!PT LDS RZ, [RZ] ;  /* 0x00000000fffff984 */ /* 0x000fe20000000800 */
[----:B------:R-:W-:Y:S01]  /*1d440*/  @!PT LDS RZ, [RZ] ;  /* 0x00000000fffff984 */ /* 0x000fe20000000800 */
[----:B------:R-:W-:Y:S01]  /*1d450*/  @!PT LDS RZ, [RZ] ;  /* 0x00000000fffff984 */ /* 0x000fe20000000800 */
[----:B------:R1:W-:Y:S01]  /*1d460*/  LDGSTS.E [R3+0x50000], desc[UR10][R8.64], P0 ;  /* 0x5000000008037fae */ /* 0x0003e2000812184a */
[----:B------:R-:W-:-:S02]  /*1d470*/  ISETP.NE.U32.AND P0, PT, RZ, UR16, PT ;  /* 0x00000010ff007c0c */ /* 0x000fc4000bf05070 */
[----:B-1----:R-:W-:-:S05]  /*1d480*/  IADD3 R8, P1, R6, R15, RZ ;  /* 0x0000000f06087210 */ /* 0x002fca0007f3e0ff */
[----:B------:R-:W-:-:S06]  /*1d490*/  IMAD.X R9, R5, 0x1, R16, P1 ;  /* 0x0000000105097824 */ /* 0x000fcc00008e0610 */
[----:B------:R1:W-:Y:S01]  /*1d4a0*/  LDGSTS.E [R3+0x50004], desc[UR10][R8.64], P0 ;  /* 0x5000400008037fae */ /* 0x0003e2000812184a */
[----:B------:R-:W-:Y:S01]  /*1d4b0*/  ISETP.NE.U32.AND P0, PT, RZ, UR12, PT ;  /* 0x0000000cff007c0c */ /* 0x000fe2000bf05070 */
[----:B------:R-:W-:Y:S02]  /*1d4c0*/  USEL UR12, URZ, 0x4, !UP1 ;  /* 0x000000043f0c7887 */ /* 0x000fe4000c800000 */
[----:B------:R-:W-:Y:S02]  /*1d4d0*/  UISETP.GT.AND UP1, UPT, UR6, 0x4, UPT ;  /* 0x000000040600788c */ /* 0x000fe4000bf24270 */
[----:B------:R-:W-:Y:S01]  /*1d4e0*/  USEL UR12, UR12, URZ, !UP0 ;  /* 0x0000003f0c0c7287 */ /* 0x000fe2000c000000 */
[----:B-1----:R-:W-:-:S05]  /*1d4f0*/  IADD3 R8, P1, R6, R17, RZ ;  /* 0x0000001106087210 */ /* 0x002fca0007f3e0ff */
[----:B------:R-:W-:-:S05]  /*1d500*/  IMAD.X R9, R5, 0x1, R18, P1 ;  /* 0x0000000105097824 */ /* 0x000fca00008e0612 */
        /* <DEDUP_REMOVED lines=12> */
[----:B-1----:R-:W-:Y:S01]  /*1d5d0*/  IADD3 R8, P1, R6, R21, RZ ;  /* 0x0000001506087210 */ /* 0x002fe20007f3e0ff */
[----:B------:R-:W-:Y:S01]  /*1d5e0*/  VIADD R3, R10, UR17 ;  /* 0x000000110a037c36 */ /* 0x000fe20008000000 */
[----:B------:R-:W-:-:S03]  /*1d5f0*/  LOP3.LUT R10, R13, 0x20, RZ, 0x3c, !PT ;  /* 0x000000200d0a7812 */ /* 0x000fc600078e3cff */
[----:B------:R-:W-:-:S05]  /*1d600*/  IMAD.X R9, R5, 0x1, R22, P1 ;  /* 0x0000000105097824 */ /* 0x000fca00008e0616 */
[----:B------:R1:W-:Y:S01]  /*1d610*/  LDGSTS.E [R3+0x50000], desc[UR10][R8.64], P0 ;  /* 0x5000000008037fae */ /* 0x0003e2000812184a */
[----:B------:R-:W-:Y:S01]  /*1d620*/  ISETP.NE.U32.AND P0, PT, RZ, UR12, PT ;  /* 0x0000000cff007c0c */ /* 0x000fe2000bf05070 */
[----:B------:R-:W-:Y:S02]  /*1d630*/  USEL UR12, URZ, 0x4, !UP1 ;  /* 0x000000043f0c7887 */ /* 0x000fe4000c800000 */
[----:B------:R-:W-:Y:S02]  /*1d640*/  UISETP.GT.AND UP1, UPT, UR6, 0x7, UPT ;  /* 0x000000070600788c */ /* 0x000fe4000bf24270 */
[----:B------:R-:W-:Y:S01]  /*1d650*/  USEL UR12, UR12, URZ, !UP0 ;  /* 0x0000003f0c0c7287 */ /* 0x000fe2000c000000 */
[----:B-1----:R-:W-:-:S05]  /*1d660*/  IADD3 R8, P1, R6, R23, RZ ;  /* 0x0000001706087210 */ /* 0x002fca0007f3e0ff */
[----:B----4-:R-:W-:-:S05]  /*1d670*/  IMAD.X R9, R5, 0x1, R152, P1 ;  /* 0x0000000105097824 */ /* 0x010fca00008e0698 */
        /* <DEDUP_REMOVED lines=170> */
[----:B------:R-:W-:Y:S02]  /*1e120*/  VIADD R3, R10, UR17 ;  /* 0x000000110a037c36 */ /* 0x000fe40008000000 */
[----:B------:R-:W1:Y:S02]  /*1e130*/  S2R R10, SR_TID.X ;  /* 0x00000000000a7919 */ /* 0x000e640000002100 */
[----:B------:R-:W-:-:S05]  /*1e140*/  IMAD.X R9, R5, 0x1, R198, P1 ;  /* 0x0000000105097824 */ /* 0x000fca00008e06c6 */
[----:B------:R2:W-:Y:S01]  /*1e150*/  LDGSTS.E [R3+0x50000], desc[UR10][R8.64], P0 ;  /* 0x5000000008037fae */ /* 0x0005e2000812184a */
[----:B------:R-:W-:Y:S01]  /*1e160*/  ISETP.NE.U32.AND P0, PT, RZ, UR12, PT ;  /* 0x0000000cff007c0c */ /* 0x000fe2000bf05070 */
[----:B------:R-:W-:Y:S02]  /*1e170*/  USEL UR12, URZ, 0x4, !UP1 ;  /* 0x000000043f0c7887 */ /* 0x000fe4000c800000 */
[----:B------:R-:W-:Y:S02]  /*1e180*/  UISETP.GT.AND UP1, UPT, UR6, 0x1f, UPT ;  /* 0x0000001f0600788c */ /* 0x000fe4000bf24270 */
[----:B------:R-:W-:Y:S01]  /*1e190*/  USEL UR12, UR12, URZ, !UP0 ;  /* 0x0000003f0c0c7287 */ /* 0x000fe2000c000000 */
[----:B--2---:R-:W-:-:S05]  /*1e1a0*/  IADD3 R8, P1, R6, R199, RZ ;  /* 0x000000c706087210 */ /* 0x004fca0007f3e0ff */
[----:B------:R-:W-:-:S05]  /*1e1b0*/  IMAD.X R9, R5, 0x1, R200, P1 ;  /* 0x0000000105097824 */ /* 0x000fca00008e06c8 */
[----:B------:R2:W-:Y:S01]  /*1e1c0*/  LDGSTS.E [R3+0x50004], desc[UR10][R8.64], P0 ;  /* 0x5000400008037fae */ /* 0x0005e2000812184a */
[----:B------:R-:W-:Y:S01]  /*1e1d0*/  ISETP.NE.U32.AND P0, PT, RZ, UR12, PT ;  /* 0x0000000cff007c0c */ /* 0x000fe2000bf05070 */
[----:B------:R-:W-:Y:S01]  /*1e1e0*/  USEL UR12, URZ, 0x4, !UP1 ;  /* 0x000000043f0c7887 */ /* 0x000fe2000c800000 */
[----:B-1----:R-:W-:-:S03]  /*1e1f0*/  LOP3.LUT R10, R10, 0x1f, RZ, 0xc0, !PT ;  /* 0x0000001f0a0a7812 */ /* 0x002fc600078ec0ff */
[----:B------:R-:W-:Y:S01]  /*1e200*/  USEL UR12, UR12, URZ, !UP0 ;  /* 0x0000003f0c0c7287 */ /* 0x000fe2000c000000 */
[----:B--2---:R-:W-:-:S05]  /*1e210*/  IADD3 R8, P1, R6, R201, RZ ;  /* 0x000000c906087210 */ /* 0x004fca0007f3e0ff */
[----:B------:R-:W-:-:S05]  /*1e220*/  IMAD.X R9, R5, 0x1, R202, P1 ;  /* 0x0000000105097824 */ /* 0x000fca00008e06ca */
[----:B------:R1:W-:Y:S01]  /*1e230*/  LDGSTS.E [R3+0x50008], desc[UR10][R8.64], P0 ;  /* 0x5000800008037fae */ /* 0x0003e2000812184a */
[----:B------:R-:W-:Y:S02]  /*1e240*/  ISETP.NE.U32.AND P0, PT, RZ, UR12, PT ;  /* 0x0000000cff007c0c */ /* 0x000fe4000bf05070 */
[----:B-1----:R-:W-:-:S05]  /*1e250*/  IADD3 R8, P1, R6, R203, RZ ;  /* 0x000000cb06087210 */ /* 0x002fca0007f3e0ff */
[----:B------:R-:W-:-:S06]  /*1e260*/  IMAD.X R9, R5, 0x1, R204, P1 ;  /* 0x0000000105097824 */ /* 0x000fcc00008e06cc */
[----:B------:R1:W-:Y:S04]  /*1e270*/  LDGSTS.E [R3+0x5000c], desc[UR10][R8.64], P0 ;  /* 0x5000c00008037fae */ /* 0x0003e8000812184a */
[----:B------:R-:W2:Y:S01]  /*1e280*/  LDL R9, [R1+0x948] ;  /* 0x0009480001097983 */ /* 0x000ea20000100800 */
[----:B------:R-:W-:Y:S01]  /*1e290*/  ISETP.GE.AND P0, PT, R10, UR6, PT ;  /* 0x000000060a007c0c */ /* 0x000fe2000bf06270 */
[----:B------:R-:W-:Y:S01]  /*1e2a0*/  ULEA UR12, UR9, UR5, 0x10 ;  /* 0x00000005090c7291 */ /* 0x000fe2000f8e803f */
[----:B------:R-:W-:Y:S01]  /*1e2b0*/  PLOP3.LUT P1, PT, PT, PT, UP0, 0x40, 0x0 ;  /* 0x000000000000781c */ /* 0x000fe20003f2e808 */
[----:B------:R-:W0:Y:S01]  /*1e2c0*/  LDGDEPBAR ;  /* 0x00000000000079af */ /* 0x000e220000000000 */
[----:B-1----:R-:W-:-:S04]  /*1e2d0*/  SEL R3, RZ, 0x4, P0 ;  /* 0x00000004ff037807 */ /* 0x002fc80000000000 */
[----:B------:R-:W-:Y:S02]  /*1e2e0*/  SEL R3, R3, RZ, P1 ;  /* 0x000000ff03037207 */ /* 0x000fe40000800000 */
[----:B------:R-:W-:Y:S02]  /*1e2f0*/  IADD3 R10, P1, R2, R205, RZ ;  /* 0x000000cd020a7210 */ /* 0x000fe40007f3e0ff */
[----:B------:R-:W-:-:S03]  /*1e300*/  ISETP.NE.U32.AND P0, PT, R3, RZ, PT ;  /* 0x000000ff0300720c */ /* 0x000fc60003f05070 */
[----:B------:R-:W-:Y:S01]  /*1e310*/  IMAD.X R11, R0, 0x1, R206, P1 ;  /* 0x00000001000b7824 */ /* 0x000fe200008e06ce */
[----:B------:R-:W-:Y:S01]  /*1e320*/  IADD3 R8, P1, R2, R209, RZ ;  /* 0x000000d102087210 */ /* 0x000fe20007f3e0ff */
[----:B--2---:R-:W-:-:S04]  /*1e330*/  VIADD R3, R9, UR12 ;  /* 0x0000000c09037c36 */ /* 0x004fc80008000000 */
[----:B------:R-:W-:-:S04]  /*1e340*/  IMAD.X R9, R0, 0x1, R210, P1 ;  /* 0x0000000100097824 */ /* 0x000fc800008e06d2 */
[----:B------:R-:W-:Y:S04]  /*1e350*/  LDGSTS.E [R3], desc[UR10][R10.64], P0 ;  /* 0x000000000a037fae */ /* 0x000fe8000812184a */
[----:B------:R1:W-:Y:S04]  /*1e360*/  LDGSTS.E [R3+0x400], desc[UR10][R8.64], P0 ;  /* 0x0040000008037fae */ /* 0x0003e8000812184a */
[----:B------:R-:W2:Y:S01]  /*1e370*/  LDL R11, [R1+0x620] ;  /* 0x00062000010b7983 */ /* 0x000ea20000100800 */
[----:B-1----:R-:W-:-:S03]  /*1e380*/  IADD3 R8, P1, R2, R213, RZ ;  /* 0x000000d502087210 */ /* 0x002fc60007f3e0ff */
[----:B------:R-:W3:Y:S02]  /*1e390*/  LDL R10, [R1+0x630] ;  /* 0x00063000010a7983 */ /* 0x000ee40000100800 */
[----:B------:R-:W-:-:S05]  /*1e3a0*/  IMAD.X R9, R0, 0x1, R214, P1 ;  /* 0x0000000100097824 */ /* 0x000fca00008e06d6 */
[----:B------:R1:W-:Y:S02]  /*1e3b0*/  LDGSTS.E [R3+0x800], desc[UR10][R8.64], P0 ;  /* 0x0080000008037fae */ /* 0x0003e4000812184a */
[----:B-1----:R-:W-:-:S05]  /*1e3c0*/  IADD3 R8, P1, R2, R217, RZ ;  /* 0x000000d902087210 */ /* 0x002fca0007f3e0ff */
        /* <DEDUP_REMOVED lines=25> */
[----:B------:R1:W-:Y:S04]  /*1e560*/  LDGSTS.E [R3+0x2c00], desc[UR10][R8.64], P0 ;  /* 0x02c0000008037fae */ /* 0x0003e8000812184a */
[----:B------:R-:W1:Y:S02]  /*1e570*/  LDL R9, [R1+0x600] ;  /* 0x0006000001097983 */ /* 0x000e640000100800 */
[----:B-1----:R-:W-:Y:S02]  /*1e580*/  IADD3 R8, P1, R2, R9, RZ ;  /* 0x0000000902087210 */ /* 0x002fe40007f3e0ff */
[----:B------:R-:W4:Y:S03]  /*1e590*/  LDL R9, [R1+0x604] ;  /* 0x0006040001097983 */ /* 0x000f260000100800 */
[----:B----4-:R-:W-:-:S05]  /*1e5a0*/  IMAD.X R9, R0, 0x1, R9, P1 ;  /* 0x0000000100097824 */ /* 0x010fca00008e0609 */
[----:B------:R1:W-:Y:S04]  /*1e5b0*/  LDGSTS.E [R3+0x3000], desc[UR10][R8.64], P0 ;  /* 0x0300000008037fae */ /* 0x0003e8000812184a */
[----:B------:R-:W1:Y:S02]  /*1e5c0*/  LDL R9, [R1+0x610] ;  /* 0x0006100001097983 */ /* 0x000e640000100800 */
[----:B-1----:R-:W-:Y:S02]  /*1e5d0*/  IADD3 R8, P1, R2, R9, RZ ;  /* 0x0000000902087210 */ /* 0x002fe40007f3e0ff */
[----:B------:R-:W4:Y:S03]  /*1e5e0*/  LDL R9, [R1+0x614] ;  /* 0x0006140001097983 */ /* 0x000f260000100800 */
[----:B----4-:R-:W-:-:S05]  /*1e5f0*/  IMAD.X R9, R0, 0x1, R9, P1 ;  /* 0x0000000100097824 */ /* 0x010fca00008e0609 */
[----:B------:R2:W-:Y:S04]  /*1e600*/  LDGSTS.E [R3+0x3400], desc[UR10][R8.64], P0 ;  /* 0x0340000008037fae */ /* 0x0005e8000812184a */
[----:B------:R-:W4:Y:S01]  /*1e610*/  LDL R9, [R1+0x624] ;  /* 0x0006240001097983 */ /* 0x000f220000100800 */
[----:B--2---:R-:W-:-:S03]  /*1e620*/  IADD3 R8, P1, R2, R11, RZ ;  /* 0x0000000b02087210 */ /* 0x004fc60007f3e0ff */
[----:B------:R-:W2:Y:S02]  /*1e630*/  LDL R11, [R1+0x674] ;  /* 0x00067400010b7983 */ /* 0x000ea40000100800 */
[----:B----4-:R-:W-:-:S05]  /*1e640*/  IMAD.X R9, R0, 0x1, R9, P1 ;  /* 0x0000000100097824 */ /* 0x010fca00008e0609 */
[----:B------:R3:W-:Y:S04]  /*1e650*/  LDGSTS.E [R3+0x3800], desc[UR10][R8.64], P0 ;  /* 0x0380000008037fae */ /* 0x0007e8000812184a */
[----:B------:R-:W4:Y:S01]  /*1e660*/  LDL R9, [R1+0x634] ;  /* 0x0006340001097983 */ /* 0x000f220000100800 */
[----:B---3--:R-:W-:-:S03]  /*1e670*/  IADD3 R8, P1, R2, R10, RZ ;  /* 0x0000000a02087210 */ /* 0x008fc60007f3e0ff */
[----:B------:R-:W3:Y:S02]  /*1e680*/  LDL R10, [R1+0x684] ;  /* 0x00068400010a7983 */ /* 0x000ee40000100800 */
[----:B----4-:R-:W-:-:S05]  /*1e690*/  IMAD.X R9, R0, 0x1, R9, P1 ;  /* 0x0000000100097824 */ /* 0x010fca00008e0609 */
        /* <DEDUP_REMOVED lines=17> */
[----:B-1----:R-:W-:-:S05]  /*1e7b0*/  IADD3 R8, P1, R2, R9, RZ ;  /* 0x0000000902087210 */ /* 0x002fca0007f3e0ff */
[----:B--2---:R-:W-:Y:S02]  /*1e7c0*/  IMAD.X R9, R0, 0x1, R11, P1 ;  /* 0x0000000100097824 */ /* 0x004fe400008e060b */
[----:B------:R-:W2:Y:S04]  /*1e7d0*/  LDL R11, [R1+0x6d0] ;  /* 0x0006d000010b7983 */ /* 0x000ea80000100800 */
[----:B------:R1:W-:Y:S04]  /*1e7e0*/  LDGSTS.E [R3+0x4c00], desc[UR10][R8.64], P0 ;  /* 0x04c0000008037fae */ /* 0x0003e8000812184a */
[----:B------:R-:W1:Y:S02]  /*1e7f0*/  LDL R9, [R1+0x680] ;  /* 0x0006800001097983 */ /* 0x000e640000100800 */
[----:B-1----:R-:W-:-:S05]  /*1e800*/  IADD3 R8, P1, R2, R9, RZ ;  /* 0x0000000902087210 */ /* 0x002fca0007f3e0ff */
[----:B---3--:R-:W-:Y:S02]  /*1e810*/  IMAD.X R9, R0, 0x1, R10, P1 ;  /* 0x0000000100097824 */ /* 0x008fe400008e060a */
[----:B------:R-:W3:Y:S04]  /*1e820*/  LDL R10, [R1+0x6e0] ;  /* 0x0006e000010a7983 */ /* 0x000ee80000100800 */
[----:B------:R1:W-:Y:S04]  /*1e830*/  LDGSTS.E [R3+0x5000], desc[UR10][R8.64], P0 ;  /* 0x0500000008037fae */ /* 0x0003e8000812184a */
[----:B------:R-:W1:Y:S02]  /*1e840*/  LDL R9, [R1+0x690] ;  /* 0x0006900001097983 */ /* 0x000e640000100800 */
[----:B-1----:R-:W-:-:S02]  /*1e850*/  IADD3 R8, P1, R2, R9, RZ ;  /* 0x0000000902087210 */ /* 0x002fc40007f3e0ff */
        /* <DEDUP_REMOVED lines=212> */
[----:B------:R1:W-:Y:S02]  /*1f5a0*/  LDGSTS.E [R3+0xfc00], desc[UR10][R8.64], P0 ;  /* 0x0fc0000008037fae */ /* 0x0003e4000812184a */
[----:B-1----:R-:W-:Y:S01]  /*1f5b0*/  IADD3 R8, P1, R2, R207, RZ ;  /* 0x000000cf02087210 */ /* 0x002fe20007f3e0ff */
[----:B---3--:R-:W-:Y:S02]  /*1f5c0*/  VIADD R3, R10, UR12 ;  /* 0x0000000c0a037c36 */ /* 0x008fe40008000000 */
        /* <DEDUP_REMOVED lines=50> */
[----:B------:R2:W-:Y:S02]  /*1f8f0*/  LDGSTS.E [R3+0x3a00], desc[UR10][R8.64], P0 ;  /* 0x03a0000008037fae */ /* 0x0005e4000812184a */
[----:B--2---:R-:W-:Y:S02]  /*1f900*/  IADD3 R8, P1, R2, R11, RZ ;  /* 0x0000000b02087210 */ /* 0x004fe40007f3e0ff */
[----:B------:R-:W2:Y:S03]  /*1f910*/  LDL R11, [R1+0x698] ;  /* 0x00069800010b7983 */ /* 0x000ea60000100800 */
        /* <DEDUP_REMOVED lines=233> */
[----:B------:R-:W1:Y:S01]  /*207b0*/  LDL R9, [R1+0x928] ;  /* 0x0009280001097983 */ /* 0x000e620000100800 */
[----:B------:R-:W-:Y:S01]  /*207c0*/  UIADD3 UR4, UR4, 0x1, URZ ;  /* 0x0000000104047890 */ /* 0x000fe2000fffe03f */
[----:B-1----:R-:W-:Y:S02]  /*207d0*/  IADD3 R8, P1, R2, R9, RZ ;  /* 0x0000000902087210 */ /* 0x002fe40007f3e0ff */
[----:B------:R-:W4:Y:S01]  /*207e0*/  LDL R9, [R1+0x92c] ;  /* 0x00092c0001097983 */ /* 0x000f220000100800 */
[----:B------:R-:W-:-:S06]  /*207f0*/  UISETP.NE.U32.AND UP0, UPT, UR8, UR4, UPT ;  /* 0x000000040800728c */ /* 0x000fcc000bf05070 */
[----:B------:R-:W-:Y:S01]  /*20800*/  PLOP3.LUT P2, PT, PT, PT, UP0, 0x80, 0x0 ;  /* 0x000000000000781c */ /* 0x000fe20003f4f008 */
[----:B------:R-:W-:Y:S01]  /*20810*/  UIADD3 UR6, UR6, -0x20, URZ ;  /* 0xffffffe006067890 */ /* 0x000fe2000fffe03f */
[----:B----4-:R-:W-:-:S05]  /*20820*/  IMAD.X R9, R0, 0x1, R9, P1 ;  /* 0x0000000100097824 */ /* 0x010fca00008e0609 */
[----:B------:R2:W-:Y:S02]  /*20830*/  LDGSTS.E [R3+0xfa00], desc[UR10][R8.64], P0 ;  /* 0x0fa0000008037fae */ /* 0x0005e4000812184a */
[----:B--2---:R-:W-:Y:S02]  /*20840*/  IADD3 R8, P1, R2, R11, RZ ;  /* 0x0000000b02087210 */ /* 0x004fe40007f3e0ff */
[----:B------:R-:W-:-:S03]  /*20850*/  SHF.R.S32.HI R11, RZ, 0x1f, R7 ;  /* 0x0000001fff0b7819 */ /* 0x000fc60000011407 */
[----:B---3--:R-:W-:Y:S01]  /*20860*/  IMAD.X R9, R0, 0x1, R10, P1 ;  /* 0x0000000100097824 */ /* 0x008fe200008e060a */
[----:B------:R-:W-:Y:S02]  /*20870*/  SHF.R.S32.HI R10, RZ, 0x1f, R12 ;  /* 0x0000001fff0a7819 */ /* 0x000fe4000001140c */
[C---:B------:R-:W-:Y:S02]  /*20880*/  LEA R6, P1, R12.reuse, R6, 0x2 ;  /* 0x000000060c067211 */ /* 0x040fe400078210ff */
[----:B------:R1:W-:Y:S01]  /*20890*/  LDGSTS.E [R3+0xfe00], desc[UR10][R8.64], P0 ;  /* 0x0fe0000008037fae */ /* 0x0003e2000812184a */
[C---:B------:R-:W-:Y:S02]  /*208a0*/  LEA R2, P0, R7.reuse, R2, 0x2 ;  /* 0x0000000207027211 */ /* 0x040fe400078010ff */
[----:B------:R-:W-:Y:S01]  /*208b0*/  SHF.L.U64.HI R11, R7, 0x2, R11 ;  /* 0x00000002070b7819 */ /* 0x000fe2000001020b */
[----:B------:R-:W0:Y:S01]  /*208c0*/  LDGDEPBAR ;  /* 0x00000000000079af */ /* 0x000e220000000000 */
[----:B------:R-:W-:-:S03]  /*208d0*/  SHF.L.U64.HI R10, R12, 0x2, R10 ;  /* 0x000000020c0a7819 */ /* 0x000fc6000001020a */
[----:B------:R-:W-:Y:S02]  /*208e0*/  IMAD.X R0, R0, 0x1, R11, P0 ;  /* 0x0000000100007824 */ /* 0x000fe400000e060b */
[----:B------:R-:W-:Y:S01]  /*208f0*/  IMAD.X R5, R5, 0x1, R10, P1 ;  /* 0x0000000105057824 */ /* 0x000fe200008e060a */
[----:B------:R-:W-:Y:S06]  /*20900*/  @P2 BRA `(.L_x_1) ;  /* 0xffffff9000bc2947 */ /* 0x000fec000383ffff */
.L_x_0:
[----:B------:R-:W2:Y:S01]  /*20910*/  LDL.LU R15, [R1] ;  /* 0x00000000010f7983 */ /* 0x000ea20000300800 */
[----:B------:R-:W-:Y:S01]  /*20920*/  ULDC UR4, c[0x0][0x248] ;  /* 0x0000920000047ab9 */ /* 0x000fe20000000800 */
[----:B------:R-:W-:Y:S01]  /*20930*/  ULDC UR6, c[0x0][0x22c] ;  /* 0x00008b0000067ab9 */ /* 0x000fe20000000800 */
[----:B------:R-:W3:Y:S01]  /*20940*/  S2R R5, SR_TID.X ;  /* 0x0000000000057919 */ /* 0x000ee20000002100 */
[----:B-1----:R-:W-:Y:S01]  /*20950*/  LOP3.LUT R3, R3, 0xfffffeff, RZ, 0xc0, !PT ;  /* 0xfffffeff03037812 */ /* 0x002fe200078ec0ff */
[----:B------:R-:W-:Y:S01]  /*20960*/  ULDC UR8, c[0x0][0x22c] ;  /* 0x00008b0000087ab9 */ /* 0x000fe20000000800 */
[----:B------:R-:W-:Y:S01]  /*20970*/  ULDC UR9, c[0x0][0x248] ;  /* 0x0000920000097ab9 */ /* 0x000fe20000000800 */
[----:B------:R-:W4:Y:S01]  /*20980*/  LDL.LU R11, [R1+0x8] ;  /* 0x00000800010b7983 */ /* 0x000f220000300800 */
[----:B------:R-:W-:Y:S01]  /*20990*/  ULDC UR13, c[0x0][0x248] ;  /* 0x00009200000d7ab9 */ /* 0x000fe20000000800 */
[----:B------:R-:W-:Y:S01]  /*209a0*/  ULDC UR14, c[0x0][0x248] ;  /* 0x00009200000e7ab9 */ /* 0x000fe20000000800 */
[----:B------:R-:W-:Y:S01]  /*209b0*/  ULDC UR16, c[0x0][0x248] ;  /* 0x0000920000107ab9 */ /* 0x000fe20000000800 */
[----:B------:R-:W3:Y:S01]  /*209c0*/  LDL.LU R10, [R1+0x414] ;  /* 0x00041400010a7983 */ /* 0x000ee20000300800 */
        /* <DEDUP_REMOVED lines=15> */
[----:B------:R-:W-:Y:S01]  /*20ac0*/  STL.64 [R1+0x1a40], R48 ;  /* 0x001a403001007387 */ /* 0x000fe20000100a00 */
        /* <DEDUP_REMOVED lines=11> */
[----:B------:R1:W-:Y:S01]  /*20b80*/  STL.64 [R1+0x1a28], R54 ;  /* 0x001a283601007387 */ /* 0x0003e20000100a00 */
[----:B------:R-:W-:Y:S01]  /*20b90*/  ULDC UR38, c[0x0][0x248] ;  /* 0x0000920000267ab9 */ /* 0x000fe20000000800 */
        /* <DEDUP_REMOVED lines=10> */
[----:B-1----:R-:W3:Y:S01]  /*20c40*/  LDL.LU R54, [R1+0x958] ;  /* 0x0009580001367983 */ /* 0x002ee20000300800 */
[----:B------:R-:W-:Y:S01]  /*20c50*/  ULDC UR50, c[0x0][0x248] ;  /* 0x0000920000327ab9 */ /* 0x000fe20000000800 */
[----:B------:R-:W-:Y:S01]  /*20c60*/  ULDC UR51, c[0x0][0x248] ;  /* 0x0000920000337ab9 */ /* 0x000fe20000000800 */
[----:B------:R-:W-:Y:S01]  /*20c70*/  ULDC UR52, c[0x0][0x248] ;  /* 0x0000920000347ab9 */ /* 0x000fe20000000800 */
[----:B------:R-:W-:Y:S01]  /*20c80*/  STL [R1+0x1a24], R57 ;  /* 0x001a243901007387 */ /* 0x000fe20000100800 */
        /* <DEDUP_REMOVED lines=14> */
[----:B------:R-:W-:-:S04]  /*20d70*/  DEPBAR.LE SB0, 0x0 ;  /* 0x000080000000791a */ /* 0x000fc80000000000 */
        /* <DEDUP_REMOVED lines=37> */
[----:B------:R1:W-:Y:S02]  /*20fd0*/  STL [R1+0x194c], R23 ;  /* 0x00194c1701007387 */ /* 0x0003e40000100800 */
[----:B-1----:R-:W-:Y:S01]  /*20fe0*/  IMAD R23, R4, UR4, RZ ;  /* 0x0000000404177c24 */ /* 0x002fe2000f8e02ff */
[----:B------:R-:W-:-:S03]  /*20ff0*/  ULDC UR4, c[0x0][0x248] ;  /* 0x0000920000047ab9 */ /* 0x000fc60000000800 */
[----:B------:R-:W-:Y:S01]  /*21000*/  VIADD R52, R23, UR4 ;  /* 0x0000000417347c36 */ /* 0x000fe20008000000 */
        /* <DEDUP_REMOVED lines=30> */
[----:B------:R-:W-:Y:S01]  /*211f0*/  ULDC UR4, c[0x0][0x248] ;  /* 0x0000920000047ab9 */ /* 0x000fe20000000800 */
[----:B--2---:R-:W-:Y:S02]  /*21200*/  IMAD.MOV.U32 R55, RZ, RZ, R15 ;  /* 0x000000ffff377224 */ /* 0x004fe400078e000f */
[----:B------:R-:W-:Y:S01]  /*21210*/  VIADD R193, R194, UR4 ;  /* 0x00000004c2c17c36 */ /* 0x000fe20008000000 */
[----:B------:R-:W-:-:S03]  /*21220*/  ULDC UR4, c[0x0][0x248] ;  /* 0x0000920000047ab9 */ /* 0x000fc60000000800 */
[----:B------:R-:W-:Y:S01]  /*21230*/  VIADD R192, R193, UR4 ;  /* 0x00000004c1c07c36 */ /* 0x000fe20008000000 */
[----:B------:R-:W-:Y:S01]  /*21240*/  ULDC UR4, c[0x0][0x248] ;  /* 0x0000920000047ab9 */ /* 0x000fe20000000800 */
[----:B----4-:R-:W-:Y:S02]  /*21250*/  IMAD.MOV.U32 R50, RZ, RZ, R11 ;  /* 0x000000ffff327224 */ /* 0x010fe400078e000b */
[----:B------:R-:W-:Y:S01]  /*21260*/  VIADD R191, R192, UR4 ;  /* 0x00000004c0bf7c36 */ /* 0x000fe20008000000 */
[----:B------:R-:W-:Y:S01]  /*21270*/  ULDC UR4, c[0x0][0x248] ;  /* 0x0000920000047ab9 */ /* 0x000fe20000000800 */
[----:B---3--:R-:W-:Y:S02]  /*21280*/  IMAD.MOV.U32 R49, RZ, RZ, R10 ;  /* 0x000000ffff317224 */ /* 0x008fe400078e000a */
[----:B------:R-:W-:Y:S01]  /*21290*/  VIADD R190, R191, UR4 ;  /* 0x00000004bfbe7c36 */ /* 0x000fe20008000000 */
[----:B------:R-:W-:Y:S01]  /*212a0*/  ULDC UR4, c[0x0][0x248] ;  /* 0x0000920000047ab9 */ /* 0x000fe20000000800 */
[----:B------:R-:W-:-:S02]  /*212b0*/  IMAD.MOV.U32 R51, RZ, RZ, R9 ;  /* 0x000000ffff337224 */ /* 0x000fc400078e0009 */
[----:B------:R-:W-:Y:S01]  /*212c0*/  VIADD R189, R190, UR4 ;  /* 0x00000004bebd7c36 */ /* 0x000fe20008000000 */
[----:B------:R-:W-:Y:S01]  /*212d0*/  ULDC UR4, c[0x0][0x248] ;  /* 0x0000920000047ab9 */ /* 0x000fe20000000800 */
[----:B------:R-:W-:Y:S02]  /*212e0*/  IMAD.MOV.U32 R48, RZ, RZ, R8 ;  /* 0x000000ffff307224 */ /* 0x000fe400078e0008 */
        /* <DEDUP_REMOVED lines=154> */
[----:B------:R-:W-:Y:S02]  /*21c90*/  STL [R1+0x1948], R151 ;  /* 0x0019489701007387 */ /* 0x000fe40000100800 */
[----:B------:R-:W-:Y:S01]  /*21ca0*/  VIADD R241, R238, UR4 ;  /* 0x00000004eef17c36 */ /* 0x000fe20008000000 */
[----:B------:R-:W-:Y:S01]  /*21cb0*/  ULDC UR4, c[0x0][0x248] ;  /* 0x0000920000047ab9 */ /* 0x000fe20000000800 */
[----:B------:R-:W-:Y:S02]  /*21cc0*/  STL [R1+0x1944], R150 ;  /* 0x0019449601007387 */ /* 0x000fe40000100800 */
[----:B------:R-:W-:Y:S01]  /*21cd0*/  VIADD R240, R241, UR4 ;  /* 0x00000004f1f07c36 */ /* 0x000fe20008000000 */
[----:B------:R-:W-:Y:S01]  /*21ce0*/  ULDC UR4, c[0x0][0x248] ;  /* 0x0000920000047ab9 */ /* 0x000fe20000000800 */
[----:B------:R-:W-:Y:S04]  /*21cf0*/  STL [R1+0x1940], R149 ;  /* 0x0019409501007387 */ /* 0x000fe80000100800 */
[----:B------:R-:W-:Y:S01]  /*21d00*/  STL [R1+0x193c], R148 ;  /* 0x00193c9401007387 */ /* 0x000fe20000100800 */
[----:B------:R-:W-:Y:S01]  /*21d10*/  VIADD R243, R240, UR4 ;  /* 0x00000004f0f37c36 */ /* 0x000fe20008000000 */
[----:B------:R-:W-:-:S02]  /*21d20*/  ULDC UR4, c[0x0][0x248] ;  /* 0x0000920000047ab9 */ /* 0x000fc40000000800 */
[----:B------:R-:W-:Y:S04]  /*21d30*/  STL [R1+0x1938], R147 ;  /* 0x0019389301007387 */ /* 0x000fe80000100800 */
[----:B------:R-:W-:Y:S04]  /*21d40*/  STL [R1+0x1934], R146 ;  /* 0x0019349201007387 */ /* 0x000fe80000100800 */
        /* <DEDUP_REMOVED lines=44> */
[----:B-----5:R-:W-:Y:S01]  /*22010*/  VIADD R251, R248, UR4 ;  /* 0x00000004f8fb7c36 */ /* 0x020fe20008000000 */
        /* <DEDUP_REMOVED lines=10> */
[----:B------:R-:W-:Y:S04]  /*220c0*/  STL [R1+0x189c], R108 ;  /* 0x00189c6c01007387 */ /* 0x000fe80000100800 */
[----:B------:R-:W-:Y:S04]  /*220d0*/  STL [R1+0x1898], R107 ;  /* 0x0018986b01007387 */ /* 0x000fe80000100800 */
[----:B------:R-:W-:Y:S04]  /*220e0*/  STL [R1+0x1894], R106 ;  /* 0x0018946a01007387 */ /* 0x000fe80000100800 */
[----:B------:R1:W-:Y:S02]  /*220f0*/  STL [R1+0x1890], R105 ;  /* 0x0018906901007387 */ /* 0x0003e40000100800 */
[----:B-1----:R-:W-:Y:S01]  /*22100*/  VIADD R105, R250, UR4 ;  /* 0x00000004fa697c36 */ /* 0x002fe20008000000 */
        /* <DEDUP_REMOVED lines=8> */
[----:B------:R-:W-:Y:S04]  /*22190*/  STL [R1+0x1888], R103 ;  /* 0x0018886701007387 */ /* 0x000fe80000100800 */
[----:B------:R-:W-:Y:S04]  /*221a0*/  STL [R1+0x1884], R102 ;  /* 0x0018846601007387 */ /* 0x000fe80000100800 */
[----:B------:R1:W-:Y:S04]  /*221b0*/  STL [R1+0x1880], R101 ;  /* 0x0018806501007387 */ /* 0x0003e80000100800 */
[----:B------:R-:W-:Y:S01]  /*221c0*/  STL [R1+0x187c], R100 ;  /* 0x00187c6401007387 */ /* 0x000fe20000100800 */
[----:B-1----:R-:W-:Y:S01]  /*221d0*/  VIADD R101, R112, UR4 ;  /* 0x0000000470657c36 */ /* 0x002fe20008000000 */
[----:B------:R-:W-:-:S03]  /*221e0*/  ULDC UR4, c[0x0][0x248] ;  /* 0x0000920000047ab9 */ /* 0x000fc60000000800 */
[----:B------:R-:W-:Y:S01]  /*221f0*/  VIADD R111, R101, UR4 ;  /* 0x00000004656f7c36 */ /* 0x000fe20008000000 */
[----:B------:R-:W-:Y:S01]  /*22200*/  ULDC UR4, c[0x0][0x248] ;  /* 0x0000920000047ab9 */ /* 0x000fe20000000800 */
[----:B------:R1:W-:Y:S04]  /*22210*/  STL [R1+0x1878], R99 ;  /* 0x0018786301007387 */ /* 0x0003e80000100800 */
[----:B------:R-:W-:Y:S01]  /*22220*/  STL [R1+0x1874], R98 ;  /* 0x0018746201007387 */ /* 0x000fe20000100800 */
[----:B-1----:R-:W-:Y:S01]  /*22230*/  VIADD R99, R111, UR4 ;  /* 0x000000046f637c36 */ /* 0x002fe20008000000 */
[----:B------:R-:W-:-:S03]  /*22240*/  ULDC UR4, c[0x0][0x248] ;  /* 0x0000920000047ab9 */ /* 0x000fc60000000800 */
[----:B------:R-:W-:Y:S01]  /*22250*/  VIADD R104, R99, UR4 ;  /* 0x0000000463687c36 */ /* 0x000fe20008000000 */
[----:B------:R-:W-:Y:S01]  /*22260*/  ULDC UR4, c[0x0][0x248] ;  /* 0x0000920000047ab9 */ /* 0x000fe20000000800 */
[----:B------:R-:W-:Y:S02]  /*22270*/  STL [R1+0x1870], R97 ;  /* 0x0018706101007387 */ /* 0x000fe40000100800 */
[----:B------:R-:W-:Y:S01]  /*22280*/  VIADD R60, R104, UR4 ;  /* 0x00000004683c7c36 */ /* 0x000fe20008000000 */
[----:B------:R-:W-:Y:S01]  /*22290*/  ULDC UR4, c[0x0][0x248] ;  /* 0x0000920000047ab9 */ /* 0x000fe20000000800 */
[----:B------:R1:W-:Y:S04]  /*222a0*/  STL [R1+0x186c], R96 ;  /* 0x00186c6001007387 */ /* 0x0003e80000100800 */
[----:B------:R-:W-:Y:S01]  /*222b0*/  STL [R1+0x1868], R95 ;  /* 0x0018685f01007387 */ /* 0x000fe20000100800 */
[----:B------:R-:W-:Y:S01]  /*222c0*/  VIADD R103, R60, UR4 ;  /* 0x000000043c677c36 */ /* 0x000fe20008000000 */
[----:B------:R-:W-:-:S02]  /*222d0*/  ULDC UR4, c[0x0][0x248] ;  /* 0x0000920000047ab9 */ /* 0x000fc40000000800 */
[----:B------:R-:W-:Y:S01]  /*222e0*/  STL [R1+0x1864], R94 ;  /* 0x0018645e01007387 */ /* 0x000fe20000100800 */
[----:B-1----:R-:W-:Y:S01]  /*222f0*/  MOV R96, UR11 ;  /* 0x0000000b00607c02 */ /* 0x002fe20008000f00 */
[----:B------:R-:W-:Y:S02]  /*22300*/  IMAD.SHL.U32 R0, R5, 0x10, RZ ;  /* 0x0000001005007824 */ /* 0x000fe400078e00ff */
[----:B------:R-:W-:Y:S01]  /*22310*/  STL [R1+0x1860], R93 ;  /* 0x0018605d01007387 */ /* 0x000fe20000100800 */
[----:B------:R-:W-:Y:S01]  /*22320*/  ISETP.GE.AND P0, PT, R2, R54, PT ;  /* 0x000000360200720c */ /* 0x000fe20003f06270 */
[----:B------:R-:W-:Y:S01]  /*22330*/  VIADD R6, R4, 0x7 ;  /* 0x0000000704067836 */ /* 0x000fe20000000000 */
[----:B------:R-:W-:Y:S01]  /*22340*/  ULDC UR11, c[0x0][0x22c] ;  /* 0x00008b00000b7ab9 */ /* 0x000fe20000000800 */
        /* <DEDUP_REMOVED lines=16> */
[----:B------:R-:W-:Y:S01]  /*22450*/  MOV R94, UR10 ;  /* 0x0000000a005e7c02 */ /* 0x000fe20008000f00 */
[----:B------:R-:W1:Y:S01]  /*22460*/  S2R R125, SR_TID.X ;  /* 0x00000000007d7919 */ /* 0x000e620000002100 */
[----:B------:R-:W-:Y:S01]  /*22470*/  VIADD R95, R117, UR4 ;  /* 0x00000004755f7c36 */ /* 0x000fe20008000000 */
[----:B------:R-:W-:Y:S01]  /*22480*/  ULDC UR4, c[0x0][0x248] ;  /* 0x0000920000047ab9 */ /* 0x000fe20000000800 */
[----:B------:R-:W-:Y:S01]  /*22490*/  LOP3.LUT R0, R0, 0xf0, RZ, 0xc0, !PT ;  /* 0x000000f000007812 */ /* 0x000fe200078ec0ff */
[----:B------:R-:W-:Y:S01]  /*224a0*/  IMAD.MOV.U32 R22, RZ, RZ, R50 ;  /* 0x000000ffff167224 */ /* 0x000fe200078e0032 */
[----:B------:R-:W-:Y:S01]  /*224b0*/  ISETP.LT.AND P2, PT, R6, UR8, !P0 ;  /* 0x0000000806007c0c */ /* 0x000fe2000c741270 */
[----:B------:R-:W-:Y:S01]  /*224c0*/  VIADD R118, R95, UR4 ;  /* 0x000000045f767c36 */ /* 0x000fe20008000000 */
[----:B------:R-:W-:Y:S01]  /*224d0*/  ULDC UR4, c[0x0][0x248] ;  /* 0x0000920000047ab9 */ /* 0x000fe20000000800 */
[----:B------:R2:W-:Y:S01]  /*224e0*/  STL [R1+0x1960], R94 ;  /* 0x0019605e01007387 */ /* 0x0005e20000100800 */
[----:B------:R-:W-:Y:S01]  /*224f0*/  IMAD.MOV.U32 R54, RZ, RZ, R51 ;  /* 0x000000ffff367224 */ /* 0x000fe200078e0033 */
[----:B------:R-:W-:Y:S01]  /*22500*/  ULDC UR8, c[0x0][0x248] ;  /* 0x0000920000087ab9 */ /* 0x000fe20000000800 */
[----:B------:R-:W-:Y:S01]  /*22510*/  IMAD.MOV.U32 R21, RZ, RZ, R55 ;  /* 0x000000ffff157224 */ /* 0x000fe200078e0037 */
[----:B------:R-:W-:Y:S01]  /*22520*/  ULDC UR10, c[0x0][0x22c] ;  /* 0x00008b00000a7ab9 */ /* 0x000fe20000000800 */
[----:B--2---:R-:W-:Y:S01]  /*22530*/  VIADD R94, R118, UR4 ;  /* 0x00000004765e7c36 */ /* 0x004fe20008000000 */
        /* <DEDUP_REMOVED lines=57> */
[----:B-1----:R-:W-:Y:S02]  /*228d0*/  IMAD.SHL.U32 R5, R125, 0x40, RZ ;  /* 0x000000407d057824 */ /* 0x002fe400078e00ff */
[----:B------:R-:W-:Y:S01]  /*228e0*/  VIADD R65, R61, UR4 ;  /* 0x000000043d417c36 */ /* 0x000fe20008000000 */
[----:B------:R-:W-:-:S03]  /*228f0*/  ULDC UR4, c[0x0][0x248] ;  /* 0x0000920000047ab9 */ /* 0x000fc60000000800 */
[----:B------:R-:W-:Y:S01]  /*22900*/  VIADD R145, R65, UR4 ;  /* 0x0000000441917c36 */ /* 0x000fe20008000000 */
[----:B------:R-:W-:Y:S01]  /*22910*/  ULDC UR4, c[0x0][0x248] ;  /* 0x0000920000047ab9 */ /* 0x000fe20000000800 */
[----:B------:R-:W-:Y:S02]  /*22920*/  LOP3.LUT R5, R5, 0x400, RZ, 0xc0, !PT ;  /* 0x0000040005057812 */ /* 0x000fe400078ec0ff */
[----:B------:R-:W-:Y:S01]  /*22930*/  VIADD R144, R145, UR4 ;  /* 0x0000000491907c36 */ /* 0x000fe20008000000 */
[----:B------:R-:W-:Y:S01]  /*22940*/  ULDC UR4, c[0x0][0x248] ;  /* 0x0000920000047ab9 */ /* 0x000fe20000000800 */
[----:B------:R-:W-:Y:S01]  /*22950*/  IADD3 R5, R5, UR5, R0 ;  /* 0x0000000505057c10 */ /* 0x000fe2000fffe000 */
[----:B------:R-:W-:Y:S01]  /*22960*/  IMAD.U32 R0, RZ, RZ, UR49 ;  /* 0x00000031ff007e24 */ /* 0x000fe2000f8e00ff */
[----:B------:R-:W-:Y:S01]  /*22970*/  ULDC UR49, c[0x0][0x248] ;  /* 0x0000920000317ab9 */ /* 0x000fe20000000800 */
[----:B------:R-:W-:Y:S01]  /*22980*/  VIADD R68, R144, UR4 ;  /* 0x0000000490447c36 */ /* 0x000fe20008000000 */
[----:B------:R-:W-:Y:S01]  /*22990*/  ULDC UR4, c[0x0][0x248] ;  /* 0x0000920000047ab9 */ /* 0x000fe20000000800 */
[----:B------:R-:W-:-:S02]  /*229a0*/  IMAD R5, R0, 0x8, R5 ;  /* 0x0000000800057824 */ /* 0x000fc400078e0205 */
[----:B------:R-:W-:Y:S01]  /*229b0*/  VIADD R148, R68, UR4 ;  /* 0x0000000444947c36 */ /* 0x000fe20008000000 */
[----:B------:R-:W-:Y:S01]  /*229c0*/  ULDC UR4, c[0x0][0x248] ;  /* 0x0000920000047ab9 */ /* 0x000fe20000000800 */
[----:B------:R-:W-:Y:S02]  /*229d0*/  VIADD R0, R4, 0xa ;  /* 0x0000000a04007836 */ /* 0x000fe40000000000 */
[----:B------:R-:W-:Y:S01]  /*229e0*/  VIADD R77, R148, UR4 ;  /* 0x00000004944d7c36 */ /* 0x000fe20008000000 */
[----:B------:R-:W-:Y:S01]  /*229f0*/  ULDC UR4, c[0x0][0x248] ;  /* 0x0000920000047ab9 */ /* 0x000fe20000000800 */
[----:B------:R-:W-:Y:S01]  /*22a00*/  BAR.SYNC.DEFER_BLOCKING 0x0 ;  /* 0x0000000000007b1d */ /* 0x000fe20000010000 */
[----:B------:R-:W-:Y:S01]  /*22a10*/  ISETP.LT.AND P1, PT, R0, UR6, !P0 ;  /* 0x0000000600007c0c */ /* 0x000fe2000c721270 */
[----:B------:R-:W-:-:S04]  /*22a20*/  VIADD R83, R77, UR4 ;  /* 0x000000044d537c36 */ /* 0x000fc80008000000 */
[----:B------:R-:W-:Y:S01]  /*22a30*/  ULDC UR4, c[0x0][0x248] ;  /* 0x0000920000047ab9 */ /* 0x000fe20000000800 */
[----:B------:R-:W-:Y:S01]  /*22a40*/  VIADD R0, R4, 0x9 ;  /* 0x0000000904007836 */ /* 0x000fe20000000000 */
[----:B------:R-:W-:Y:S01]  /*22a50*/  ULDC UR6, c[0x0][0x22c] ;  /* 0x00008b0000067ab9 */ /* 0x000fe20000000800 */
[----:B------:R-:W-:Y:S01]  /*22a60*/  VIADD R82, R83, UR4 ;  /* 0x0000000453527c36 */ /* 0x000fe20008000000 */
[----:B------:R-:W-:-:S03]  /*22a70*/  ULDC UR4, c[0x0][0x248] ;  /* 0x0000920000047ab9 */ /* 0x000fc60000000800 */
[----:B------:R-:W-:Y:S01]  /*22a80*/  VIADD R86, R82, UR4 ;  /* 0x0000000452567c36 */ /* 0x000fe20008000000 */
[----:B------:R-:W-:Y:S01]  /*22a90*/  ULDC UR4, c[0x0][0x248] ;  /* 0x0000920000047ab9 */ /* 0x000fe20000000800 */
[----:B------:R-:W-:Y:S02]  /*22aa0*/  @P1 LOP3.LUT R3, R3, 0x100, RZ, 0xfc, !PT ;  /* 0x0000010003031812 */ /* 0x000fe400078efcff */
[----:B------:R-:W-:Y:S01]  /*22ab0*/  VIADD R143, R86, UR4 ;  /* 0x00000004568f7c36 */ /* 0x000fe20008000000 */
[----:B------:R-:W-:Y:S01]  /*22ac0*/  ISETP.LT.AND P1, PT, R0, UR6, !P0 ;  /* 0x0000000600007c0c */ /* 0x000fe2000c721270 */
[----:B------:R-:W-:Y:S01]  /*22ad0*/  ULDC UR4, c[0x0][0x248] ;  /* 0x0000920000047ab9 */ /* 0x000fe20000000800 */
[----:B------:R-:W-:Y:S01]  /*22ae0*/  VIADD R0, R4, 0x8 ;  /* 0x0000000804007836 */ /* 0x000fe20000000000 */
[----:B------:R-:W-:Y:S01]  /*22af0*/  LOP3.LUT R3, R3, 0xffffff7f, RZ, 0xc0, !PT ;  /* 0xffffff7f03037812 */ /* 0x000fe200078ec0ff */
[----:B------:R-:W-:Y:S01]  /*22b00*/  VIADD R146, R143, UR4 ;  /* 0x000000048f927c36 */ /* 0x000fe20008000000 */
[----:B------:R-:W-:Y:S01]  /*22b10*/  ULDC UR4, c[0x0][0x248] ;  /* 0x0000920000047ab9 */ /* 0x000fe20000000800 */
[----:B------:R-:W-:-:S02]  /*22b20*/  ULDC UR6, c[0x0][0x22c] ;  /* 0x00008b0000067ab9 */ /* 0x000fc40000000800 */
[----:B------:R-:W-:Y:S01]  /*22b30*/  VIADD R81, R146, UR4 ;  /* 0x0000000492517c36 */ /* 0x000fe20008000000 */
[----:B------:R-:W-:-:S03]  /*22b40*/  ULDC UR4, c[0x0][0x248] ;  /* 0x0000920000047ab9 */ /* 0x000fc60000000800 */
[----:B------:R-:W-:Y:S01]  /*22b50*/  VIADD R142, R81, UR4 ;  /* 0x00000004518e7c36 */ /* 0x000fe20008000000 */
[----:B------:R-:W-:Y:S01]  /*22b60*/  @P1 LOP3.LUT R3, R3, 0x80, RZ, 0xfc, !PT ;  /* 0x0000008003031812 */ /* 0x000fe200078efcff */
[----:B------:R-:W-:Y:S01]  /*22b70*/  ULDC UR4, c[0x0][0x248] ;  /* 0x0000920000047ab9 */ /* 0x000fe20000000800 */
[----:B------:R-:W-:Y:S01]  /*22b80*/  ISETP.LT.AND P1, PT, R0, UR6, !P0 ;  /* 0x0000000600007c0c */ /* 0x000fe2000c721270 */
[----:B------:R-:W-:Y:S01]  /*22b90*/  VIADD R84, R142, UR4 ;  /* 0x000000048e547c36 */ /* 0x000fe20008000000 */
[----:B------:R-:W-:Y:S01]  /*22ba0*/  ULDC UR4, c[0x0][0x248] ;  /* 0x0000920000047ab9 */ /* 0x000fe20000000800 */
[----:B------:R-:W-:Y:S01]  /*22bb0*/  LOP3.LUT R3, R3, 0xffffffbf, RZ, 0xc0, !PT ;  /* 0xffffffbf03037812 */ /* 0x000fe200078ec0ff */
[----:B------:R-:W-:Y:S01]  /*22bc0*/  ULDC UR6, c[0x0][0x248] ;  /* 0x0000920000067ab9 */ /* 0x000fe20000000800 */
[----:B------:R-:W-:Y:S01]  /*22bd0*/  VIADD R85, R84, UR4 ;  /* 0x0000000454557c36 */ /* 0x000fe20008000000 */
[----:B------:R-:W-:-:S03]  /*22be0*/  ULDC UR4, c[0x0][0x248] ;  /* 0x0000920000047ab9 */ /* 0x000fc60000000800 */
[----:B------:R-:W-:Y:S01]  /*22bf0*/  VIADD R136, R85, UR4 ;  /* 0x0000000455887c36 */ /* 0x000fe20008000000 */
[----:B------:R-:W-:Y:S02]  /*22c00*/  ULDC UR4, c[0x0][0x244] ;  /* 0x0000910000047ab9 */ /* 0x000fe40000000800 */
[----:B------:R-:W-:Y:S01]  /*22c10*/  IMAD R0, R2, UR4, RZ ;  /* 0x0000000402007c24 */ /* 0x000fe2000f8e02ff */
[----:B------:R-:W-:Y:S01]  /*22c20*/  @P1 LOP3.LUT R3, R3, 0x40, RZ, 0xfc, !PT ;  /* 0x0000004003031812 */ /* 0x000fe200078efcff */
[----:B------:R-:W-:Y:S01]  /*22c30*/  VIADD R108, R136, UR6 ;  /* 0x00000006886c7c36 */ /* 0x000fe20008000000 */
[----:B------:R-:W-:Y:S01]  /*22c40*/  ULDC.64 UR6, c[0x0][0x220] ;  /* 0x0000880000067ab9 */ /* 0x000fe20000000a00 */
[----:B------:R-:W-:Y:S01]  /*22c50*/  IMAD.MOV.U32 R55, RZ, RZ, R48 ;  /* 0x000000ffff377224 */ /* 0x000fe200078e0030 */
[----:B------:R-:W-:Y:S01]  /*22c60*/  LOP3.LUT R3, R3, 0xffffffdf, RZ, 0xc0, !PT ;  /* 0xffffffdf03037812 */ /* 0x000fe200078ec0ff */
[----:B------:R-:W-:Y:S01]  /*22c70*/  IMAD.MOV.U32 R16, RZ, RZ, R49 ;  /* 0x000000ffff107224 */ /* 0x000fe200078e0031 */
[C---:B------:R-:W-:Y:S01]  /*22c80*/  LEA R2, P1, R0.reuse, UR6, 0x2 ;  /* 0x0000000600027c11 */ /* 0x040fe2000f8210ff */
[----:B------:R-:W-:Y:S01]  /*22c90*/  IMAD.MOV.U32 R151, RZ, RZ, R54 ;  /* 0x000000ffff977224 */ /* 0x000fe200078e0036 */
[----:B------:R-:W-:Y:S01]  /*22ca0*/  @P2 LOP3.LUT R3, R3, 0x20, RZ, 0xfc, !PT ;  /* 0x0000002003032812 */ /* 0x000fe200078efcff */
[----:B------:R-:W-:Y:S01]  /*22cb0*/  ULDC UR4, c[0x0][0x248] ;  /* 0x0000920000047ab9 */ /* 0x000fe20000000800 */
[----:B------:R-:W-:Y:S01]  /*22cc0*/  LEA.HI.X.SX32 R0, R0, UR7, 0x2, P1 ;  /* 0x0000000700007c11 */ /* 0x000fe200088f16ff */
[----:B------:R-:W-:Y:S01]  /*22cd0*/  ULDC UR6, c[0x0][0x248] ;  /* 0x0000920000067ab9 */ /* 0x000fe20000000800 */
[CC--:B------:R-:W-:Y:S01]  /*22ce0*/  LEA R50, P2, R23.reuse, R2.reuse, 0x2 ;  /* 0x0000000217327211 */ /* 0x0c0fe200078410ff */
[----:B------:R-:W-:Y:S01]  /*22cf0*/  VIADD R79, R108, UR4 ;  /* 0x000000046c4f7c36 */ /* 0x000fe20008000000 */
[C---:B------:R-:W-:Y:S01]  /*22d00*/  LEA R48, P1, R52.reuse, R2, 0x2 ;  /* 0x0000000234307211 */ /* 0x040fe200078210ff */
[----:B------:R-:W-:Y:S01]  /*22d10*/  ULDC UR4, c[0x0][0x248] ;  /* 0x0000920000047ab9 */ /* 0x000fe20000000800 */
[-C--:B------:R-:W-:Y:S01]  /*22d20*/  LEA.HI.X.SX32 R51, R23, R0.reuse, 0x2, P2 ;  /* 0x0000000017337211 */ /* 0x080fe200010f16ff */
[----:B------:R-:W-:Y:S01]  /*22d30*/  ULDC UR7, c[0x0][0x248] ;  /* 0x0000920000077ab9 */ /* 0x000fe20000000800 */
[----:B------:R-:W-:-:S03]  /*22d40*/  LEA.HI.X.SX32 R49, R52, R0, 0x2, P1 ;  /* 0x0000000034317211 */ /* 0x000fc600008f16ff */
[----:B------:R1:W-:Y:S04]  /*22d50*/  STL.64 [R1+0x17e0], R50 ;  /* 0x0017e03201007387 */ /* 0x0003e80000100a00 */
[----:B------:R2:W-:Y:S01]  /*22d60*/  STL.64 [R1+0x17e8], R48 ;  /* 0x0017e83001007387 */ /* 0x0005e20000100a00 */
[----:B-1----:R-:W-:-:S04]  /*22d70*/  LEA R50, P2, R53, R2, 0x2 ;  /* 0x0000000235327211 */ /* 0x002fc800078410ff */
[----:B------:R-:W-:Y:S01]  /*22d80*/  LEA.HI.X.SX32 R51, R53, R0, 0x2, P2 ;  /* 0x0000000035337211 */ /* 0x000fe200010f16ff */
[----:B--2---:R-:W2:Y:S01]  /*22d90*/  LDL.LU.64 R48, [R1+0x1a40] ;  /* 0x001a400001307983 */ /* 0x004ea20000300a00 */
[----:B------:R-:W-:-:S03]  /*22da0*/  LEA R52, P2, R206, R2, 0x2 ;  /* 0x00000002ce347211 */ /* 0x000fc600078410ff */
[----:B------:R1:W-:Y:S01]  /*22db0*/  STL.64 [R1+0x17d8], R50 ;  /* 0x0017d83201007387 */ /* 0x0003e20000100a00 */
[----:B------:R-:W-:Y:S02]  /*22dc0*/  LEA.HI.X.SX32 R53, R206, R0, 0x2, P2 ;  /* 0x00000000ce357211 */ /* 0x000fe400010f16ff */
[-C--:B------:R-:W-:Y:S01]  /*22dd0*/  LEA R206, P2, R204, R2.reuse, 0x2 ;  /* 0x00000002ccce7211 */ /* 0x080fe200078410ff */
[----:B------:R-:W-:Y:S01]  /*22de0*/  IMAD.MOV.U32 R23, RZ, RZ, R55 ;  /* 0x000000ffff177224 */ /* 0x000fe200078e0037 */
[----:B-1----:R-:W-:-:S04]  /*22df0*/  LEA R50, P1, R207, R2, 0x2 ;  /* 0x00000002cf327211 */ /* 0x002fc800078210ff */
[----:B------:R-:W-:Y:S02]  /*22e00*/  LEA.HI.X.SX32 R51, R207, R0, 0x2, P1 ;  /* 0x00000000cf337211 */ /* 0x000fe400008f16ff */
[C---:B------:R-:W-:Y:S02]  /*22e10*/  LEA R54, P1, R205.reuse, R2, 0x2 ;  /* 0x00000002cd367211 */ /* 0x040fe400078210ff */
[-C--:B------:R-:W-:Y:S02]  /*22e20*/  LEA.HI.X.SX32 R207, R204, R0.reuse, 0x2, P2 ;  /* 0x00000000cccf7211 */ /* 0x080fe400010f16ff */
[----:B------:R-:W-:Y:S02]  /*22e30*/  LEA.HI.X.SX32 R55, R205, R0, 0x2, P1 ;  /* 0x00000000cd377211 */ /* 0x000fe400008f16ff */
[-C--:B------:R-:W-:Y:S01]  /*22e40*/  LEA R204, P1, R203, R2.reuse, 0x2 ;  /* 0x00000002cbcc7211 */ /* 0x080fe200078210ff */
[----:B------:R1:W-:Y:S01]  /*22e50*/  STL.64 [R1+0x17d0], R50 ;  /* 0x0017d03201007387 */ /* 0x0003e20000100a00 */
[----:B------:R-:W-:-:S02]  /*22e60*/  LEA R116, P2, R202, R2, 0x2 ;  /* 0x00000002ca747211 */ /* 0x000fc400078410ff */
[-C--:B------:R-:W-:Y:S01]  /*22e70*/  LEA.HI.X.SX32 R205, R203, R0.reuse, 0x2, P1 ;  /* 0x00000000cbcd7211 */ /* 0x080fe200008f16ff */
[----:B-1----:R-:W3:Y:S04]  /*22e80*/  LDL.LU.64 R50, [R1+0x1a38] ;  /* 0x001a380001327983 */ /* 0x002ee80000300a00 */
[----:B------:R1:W-:Y:S04]  /*22e90*/  STL.64 [R1+0x17c8], R52 ;  /* 0x0017c83401007387 */ /* 0x0003e80000100a00 */
[----:B-1----:R-:W4:Y:S04]  /*22ea0*/  LDL.LU.64 R52, [R1+0x1a30] ;  /* 0x001a300001347983 */ /* 0x002f280000300a00 */
[----:B------:R1:W-:Y:S04]  /*22eb0*/  STL.64 [R1+0x17c0], R54 ;  /* 0x0017c03601007387 */ /* 0x0003e80000100a00 */
[----:B-1----:R-:W4:Y:S04]  /*22ec0*/  LDL.LU.64 R54, [R1+0x1a28] ;  /* 0x001a280001367983 */ /* 0x002f280000300a00 */
[----:B------:R1:W-:Y:S04]  /*22ed0*/  STL.64 [R1+0x17b8], R206 ;  /* 0x0017b8ce01007387 */ /* 0x0003e80000100a00 */
[----:B------:R1:W-:Y:S02]  /*22ee0*/  STL.64 [R1+0x17b0], R204 ;  /* 0x0017b0cc01007387 */ /* 0x0003e40000100a00 */
[----:B-1----:R-:W-:Y:S01]  /*22ef0*/  IMAD.MOV.U32 R206, RZ, RZ, R117 ;  /* 0x000000ffffce7224 */ /* 0x002fe200078e0075 */
[----:B------:R-:W-:-:S02]  /*22f00*/  LEA.HI.X.SX32 R117, R202, R0, 0x2, P2 ;  /* 0x00000000ca757211 */ /* 0x000fc400010f16ff */
[CC--:B------:R-:W-:Y:S02]  /*22f10*/  LEA R202, P2, R200.reuse, R2.reuse, 0x2 ;  /* 0x00000002c8ca7211 */ /* 0x0c0fe400078410ff */
[C---:B------:R-:W-:Y:S02]  /*22f20*/  LEA R204, P1, R201.reuse, R2, 0x2 ;  /* 0x00000002c9cc7211 */ /* 0x040fe400078210ff */
[-C--:B------:R-:W-:Y:S02]  /*22f30*/  LEA.HI.X.SX32 R203, R200, R0.reuse, 0x2, P2 ;  /* 0x00000000c8cb7211 */ /* 0x080fe400010f16ff */
[----:B------:R-:W-:Y:S01]  /*22f40*/  LEA.HI.X.SX32 R205, R201, R0, 0x2, P1 ;  /* 0x00000000c9cd7211 */ /* 0x000fe200008f16ff */
[----:B------:R-:W-:Y:S04]  /*22f50*/  STL.64 [R1+0x17a8], R116 ;  /* 0x0017a87401007387 */ /* 0x000fe80000100a00 */
[----:B------:R1:W-:Y:S04]  /*22f60*/  STL.64 [R1+0x17a0], R204 ;  /* 0x0017a0cc01007387 */ /* 0x0003e80000100a00 */
[----:B------:R1:W-:Y:S02]  /*22f70*/  STL.64 [R1+0x1798], R202 ;  /* 0x001798ca01007387 */ /* 0x0003e40000100a00 */
[----:B-1----:R-:W-:-:S02]  /*22f80*/  LEA R204, P1, R199, R2, 0x2 ;  /* 0x00000002c7cc7211 */ /* 0x002fc400078210ff */
[C---:B------:R-:W-:Y:S02]  /*22f90*/  LEA R202, P2, R198.reuse, R2, 0x2 ;  /* 0x00000002c6ca7211 */ /* 0x040fe400078410ff */
[-C--:B------:R-:W-:Y:S02]  /*22fa0*/  LEA.HI.X.SX32 R205, R199, R0.reuse, 0x2, P1 ;  /* 0x00000000c7cd7211 */ /* 0x080fe400008f16ff */
[----:B------:R-:W-:Y:S02]  /*22fb0*/  LEA.HI.X.SX32 R203, R198, R0, 0x2, P2 ;  /* 0x00000000c6cb7211 */ /* 0x000fe400010f16ff */
[CC--:B------:R-:W-:Y:S02]  /*22fc0*/  LEA R200, P1, R197.reuse, R2.reuse, 0x2 ;  /* 0x00000002c5c87211 */ /* 0x0c0fe400078210ff */
[----:B------:R-:W-:Y:S02]  /*22fd0*/  LEA R198, P2, R196, R2, 0x2 ;  /* 0x00000002c4c67211 */ /* 0x000fe400078410ff */
[----:B------:R-:W-:-:S02]  /*22fe0*/  LEA.HI.X.SX32 R201, R197, R0, 0x2, P1 ;  /* 0x00000000c5c97211 */ /* 0x000fc400008f16ff */
[----:B------:R-:W-:Y:S02]  /*22ff0*/  LEA.HI.X.SX32 R199, R196, R0, 0x2, P2 ;  /* 0x00000000c4c77211 */ /* 0x000fe400010f16ff */
[C---:B------:R-:W-:Y:S01]  /*23000*/  LEA R196, P1, R195.reuse, R2, 0x2 ;  /* 0x00000002c3c47211 */ /* 0x040fe200078210ff */
[----:B------:R-:W-:Y:S01]  /*23010*/  IMAD.MOV.U32 R207, RZ, RZ, R118 ;  /* 0x000000ffffcf7224 */ /* 0x000fe200078e0076 */
[----:B------:R1:W-:Y:S02]  /*23020*/  STL.64 [R1+0x1790], R204 ;  /* 0x001790cc01007387 */ /* 0x0003e40000100a00 */
[----:B------:R-:W-:Y:S02]  /*23030*/  LEA.HI.X.SX32 R197, R195, R0, 0x2, P1 ;  /* 0x00000000c3c57211 */ /* 0x000fe400008f16ff */
[----:B------:R1:W-:Y:S04]  /*23040*/  STL.64 [R1+0x1788], R202 ;  /* 0x001788ca01007387 */ /* 0x0003e80000100a00 */
[----:B------:R-:W-:Y:S01]  /*23050*/  STL.64 [R1+0x1780], R200 ;  /* 0x001780c801007387 */ /* 0x000fe20000100a00 */
[----:B-1----:R-:W-:Y:S01]  /*23060*/  IMAD.MOV.U32 R204, RZ, RZ, R112 ;  /* 0x000000ffffcc7224 */ /* 0x002fe200078e0070 */
[----:B------:R-:W-:-:S02]  /*23070*/  LEA R112, P2, R194, R2, 0x2 ;  /* 0x00000002c2707211 */ /* 0x000fc400078410ff */
[----:B------:R-:W-:Y:S01]  /*23080*/  STL.64 [R1+0x1778], R198 ;  /* 0x001778c601007387 */ /* 0x000fe20000100a00 */
[----:B------:R-:W-:Y:S02]  /*23090*/  IMAD.MOV.U32 R203, RZ, RZ, R207 ;  /* 0x000000ffffcb7224 */ /* 0x000fe400078e00cf */
[----:B------:R-:W-:Y:S01]  /*230a0*/  IMAD.MOV.U32 R207, RZ, RZ, R113 ;  /* 0x000000ffffcf7224 */ /* 0x000fe200078e0071 */
[----:B------:R1:W-:Y:S01]  /*230b0*/  STL.64 [R1+0x1770], R196 ;  /* 0x001770c401007387 */ /* 0x0003e20000100a00 */
[----:B------:R-:W-:Y:S02]  /*230c0*/  LEA.HI.X.SX32 R113, R194, R0, 0x2, P2 ;  /* 0x00000000c2717211 */ /* 0x000fe400010f16ff */
[----:B------:R-:W-:-:S04]  /*230d0*/  LEA R194, P2, R192, R2, 0x2 ;  /* 0x00000002c0c27211 */ /* 0x000fc800078410ff */
[----:B------:R-:W-:Y:S02]  /*230e0*/  LEA.HI.X.SX32 R195, R192, R0, 0x2, P2 ;  /* 0x00000000c0c37211 */ /* 0x000fe400010f16ff */
[----:B-1----:R-:W-:-:S04]  /*230f0*/  LEA R196, P1, R193, R2, 0x2 ;  /* 0x00000002c1c47211 */ /* 0x002fc800078210ff */
        /* <DEDUP_REMOVED lines=9> */
[----:B------:R-:W-:Y:S01]  /*23190*/  LEA R190, P2, R188, R2, 0x2 ;  /* 0x00000002bcbe7211 */ /* 0x000fe200078410ff */
[----:B------:R-:W-:Y:S01]  /*231a0*/  IMAD.MOV.U32 R202, RZ, RZ, R111 ;  /* 0x000000ffffca7224 */ /* 0x000fe200078e006f */
[----:B------:R-:W-:-:S02]  /*231b0*/  LEA.HI.X.SX32 R193, R189, R0, 0x2, P1 ;  /* 0x00000000bdc17211 */ /* 0x000fc400008f16ff */
[----:B------:R-:W-:Y:S02]  /*231c0*/  LEA.HI.X.SX32 R191, R188, R0, 0x2, P2 ;  /* 0x00000000bcbf7211 */ /* 0x000fe400010f16ff */
[C---:B------:R-:W-:Y:S01]  /*231d0*/  LEA R188, P1, R187.reuse, R2, 0x2 ;  /* 0x00000002bbbc7211 */ /* 0x040fe200078210ff */
[----:B------:R-:W-:Y:S02]  /*231e0*/  IMAD.MOV.U32 R201, RZ, RZ, R202 ;  /* 0x000000ffffc97224 */ /* 0x000fe400078e00ca */
[----:B------:R-:W-:Y:S01]  /*231f0*/  IMAD.MOV.U32 R202, RZ, RZ, R206 ;  /* 0x000000ffffca7224 */ /* 0x000fe200078e00ce */
[----:B------:R-:W-:Y:S01]  /*23200*/  LEA.HI.X.SX32 R189, R187, R0, 0x2, P1 ;  /* 0x00000000bbbd7211 */ /* 0x000fe200008f16ff */
[----:B------:R-:W-:Y:S01]  /*23210*/  IMAD.MOV.U32 R206, RZ, RZ, R108 ;  /* 0x000000ffffce7224 */ /* 0x000fe200078e006c */
[----:B------:R-:W-:Y:S01]  /*23220*/  STL.64 [R1+0x1750], R196 ;  /* 0x001750c401007387 */ /* 0x000fe20000100a00 */
[----:B------:R-:W-:Y:S01]  /*23230*/  LEA R108, P2, R186, R2, 0x2 ;  /* 0x00000002ba6c7211 */ /* 0x000fe200078410ff */
[----:B------:R-:W-:-:S02]  /*23240*/  IMAD.MOV.U32 R199, RZ, RZ, R109 ;  /* 0x000000ffffc77224 */ /* 0x000fc400078e006d */
[----:B------:R-:W-:Y:S01]  /*23250*/  STL.64 [R1+0x1748], R194 ;  /* 0x001748c201007387 */ /* 0x000fe20000100a00 */
[----:B------:R-:W-:-:S03]  /*23260*/  LEA.HI.X.SX32 R109, R186, R0, 0x2, P2 ;  /* 0x00000000ba6d7211 */ /* 0x000fc600010f16ff */
        /* <DEDUP_REMOVED lines=8> */
[C---:B------:R-:W-:Y:S02]  /*232f0*/  LEA R184, P2, R182.reuse, R2, 0x2 ;  /* 0x00000002b6b87211 */ /* 0x040fe400078410ff */
[-C--:B------:R-:W-:Y:S01]  /*23300*/  LEA.HI.X.SX32 R187, R183, R0.reuse, 0x2, P1 ;  /* 0x00000000b7bb7211 */ /* 0x080fe200008f16ff */
[----:B------:R-:W-:Y:S01]  /*23310*/  STL.64 [R1+0x1728], R108 ;  /* 0x0017286c01007387 */ /* 0x000fe20000100a00 */
[----:B------:R-:W-:-:S03]  /*23320*/  LEA.HI.X.SX32 R185, R182, R0, 0x2, P2 ;  /* 0x00000000b6b97211 */ /* 0x000fc600010f16ff */
[----:B------:R-:W-:Y:S04]  /*23330*/  STL.64 [R1+0x1720], R190 ;  /* 0x001720be01007387 */ /* 0x000fe80000100a00 */
[----:B------:R-:W-:Y:S01]  /*23340*/  STL.64 [R1+0x1718], R188 ;  /* 0x001718bc01007387 */ /* 0x000fe20000100a00 */
[----:B------:R-:W-:-:S03]  /*23350*/  LEA R182, P2, R180, R2, 0x2 ;  /* 0x00000002b4b67211 */ /* 0x000fc600078410ff */
[----:B------:R-:W-:Y:S04]  /*23360*/  STL.64 [R1+0x1710], R186 ;  /* 0x001710ba01007387 */ /* 0x000fe80000100a00 */
[----:B------:R1:W-:Y:S01]  /*23370*/  STL.64 [R1+0x1708], R184 ;  /* 0x001708b801007387 */ /* 0x0003e20000100a00 */
[----:B------:R-:W-:Y:S02]  /*23380*/  LEA.HI.X.SX32 R183, R180, R0, 0x2, P2 ;  /* 0x00000000b4b77211 */ /* 0x000fe400010f16ff */
[----:B-1----:R-:W-:-:S04]  /*23390*/  LEA R184, P1, R181, R2, 0x2 ;  /* 0x00000002b5b87211 */ /* 0x002fc800078210ff */
[----:B------:R-:W-:-:S05]  /*233a0*/  LEA.HI.X.SX32 R185, R181, R0, 0x2, P1 ;  /* 0x00000000b5b97211 */ /* 0x000fca00008f16ff */
[----:B------:R1:W-:Y:S04]  /*233b0*/  STL.64 [R1+0x1700], R184 ;  /* 0x001700b801007387 */ /* 0x0003e80000100a00 */
[----:B------:R2:W-:Y:S01]  /*233c0*/  STL.64 [R1+0x16f8], R182 ;  /* 0x0016f8b601007387 */ /* 0x0005e20000100a00 */
[CC--:B-1----:R-:W-:Y:S02]  /*233d0*/  LEA R184, P1, R179.reuse, R2.reuse, 0x2 ;  /* 0x00000002b3b87211 */ /* 0x0c2fe400078210ff */
[C---:B--2---:R-:W-:Y:S02]  /*233e0*/  LEA R182, P2, R178.reuse, R2, 0x2 ;  /* 0x00000002b2b67211 */ /* 0x044fe400078410ff */
[-C--:B------:R-:W-:Y:S02]  /*233f0*/  LEA.HI.X.SX32 R185, R179, R0.reuse, 0x2, P1 ;  /* 0x00000000b3b97211 */ /* 0x080fe400008f16ff */
[----:B------:R-:W-:-:S02]  /*23400*/  LEA.HI.X.SX32 R183, R178, R0, 0x2, P2 ;  /* 0x00000000b2b77211 */ /* 0x000fc400010f16ff */
[CC--:B------:R-:W-:Y:S02]  /*23410*/  LEA R180, P1, R177.reuse, R2.reuse, 0x2 ;  /* 0x00000002b1b47211 */ /* 0x0c0fe400078210ff */
[C---:B------:R-:W-:Y:S02]  /*23420*/  LEA R178, P2, R176.reuse, R2, 0x2 ;  /* 0x00000002b0b27211 */ /* 0x040fe400078410ff */
[-C--:B------:R-:W-:Y:S02]  /*23430*/  LEA.HI.X.SX32 R181, R177, R0.reuse, 0x2, P1 ;  /* 0x00000000b1b57211 */ /* 0x080fe400008f16ff */
[----:B------:R-:W-:Y:S01]  /*23440*/  LEA.HI.X.SX32 R179, R176, R0, 0x2, P2 ;  /* 0x00000000b0b37211 */ /* 0x000fe200010f16ff */
[----:B------:R-:W-:Y:S04]  /*23450*/  STL.64 [R1+0x16f0], R184 ;  /* 0x0016f0b801007387 */ /* 0x000fe80000100a00 */
[----:B------:R-:W-:Y:S01]  /*23460*/  STL.64 [R1+0x16e8], R182 ;  /* 0x0016e8b601007387 */ /* 0x000fe20000100a00 */
[----:B------:R-:W-:-:S03]  /*23470*/  LEA R176, P2, R174, R2, 0x2 ;  /* 0x00000002aeb07211 */ /* 0x000fc600078410ff */
[----:B------:R-:W-:Y:S04]  /*23480*/  STL.64 [R1+0x16e0], R180 ;  /* 0x0016e0b401007387 */ /* 0x000fe80000100a00 */
[----:B------:R1:W-:Y:S01]  /*23490*/  STL.64 [R1+0x16d8], R178 ;  /* 0x0016d8b201007387 */ /* 0x0003e20000100a00 */
[----:B------:R-:W-:Y:S02]  /*234a0*/  LEA.HI.X.SX32 R177, R174, R0, 0x2, P2 ;  /* 0x00000000aeb17211 */ /* 0x000fe400010f16ff */
[----:B-1----:R-:W-:-:S04]  /*234b0*/  LEA R178, P1, R175, R2, 0x2 ;  /* 0x00000002afb27211 */ /* 0x002fc800078210ff */
[----:B------:R-:W-:Y:S02]  /*234c0*/  LEA.HI.X.SX32 R179, R175, R0, 0x2, P1 ;  /* 0x00000000afb37211 */ /* 0x000fe400008f16ff */
        /* <DEDUP_REMOVED lines=72> */
[C---:B------:R-:W-:Y:S01]  /*23950*/  LEA R14, P1, R13.reuse, R2, 0x2 ;  /* 0x000000020d0e7211 */ /* 0x040fe200078210ff */
[----:B------:R1:W-:Y:S03]  /*23960*/  STL.64 [R1+0x1610], R152 ;  /* 0x0016109801007387 */ /* 0x0003e60000100a00 */
[----:B------:R-:W-:Y:S01]  /*23970*/  LEA.HI.X.SX32 R15, R13, R0, 0x2, P1 ;  /* 0x000000000d0f7211 */ /* 0x000fe200008f16ff */
[----:B------:R-:W-:Y:S01]  /*23980*/  STL.64 [R1+0x1608], R154 ;  /* 0x0016089a01007387 */ /* 0x000fe20000100a00 */
[----:B-1----:R-:W-:-:S03]  /*23990*/  LEA R152, P2, R12, R2, 0x2 ;  /* 0x000000020c987211 */ /* 0x002fc600078410ff */
[----:B------:R1:W-:Y:S01]  /*239a0*/  STL.64 [R1+0x1600], R14 ;  /* 0x0016000e01007387 */ /* 0x0003e20000100a00 */
[----:B------:R-:W-:Y:S02]  /*239b0*/  LEA.HI.X.SX32 R153, R12, R0, 0x2, P2 ;  /* 0x000000000c997211 */ /* 0x000fe400010f16ff */
[----:B------:R-:W-:-:S04]  /*239c0*/  LEA R12, P1, R11, R2, 0x2 ;  /* 0x000000020b0c7211 */ /* 0x000fc800078210ff */
[----:B------:R-:W-:Y:S02]  /*239d0*/  LEA.HI.X.SX32 R13, R11, R0, 0x2, P1 ;  /* 0x000000000b0d7211 */ /* 0x000fe400008f16ff */
[C---:B-1----:R-:W-:Y:S01]  /*239e0*/  LEA R14, P2, R10.reuse, R2, 0x2 ;  /* 0x000000020a0e7211 */ /* 0x042fe200078410ff */
[----:B------:R-:W-:Y:S03]  /*239f0*/  STL.64 [R1+0x15f8], R152 ;  /* 0x0015f89801007387 */ /* 0x000fe60000100a00 */
        /* <DEDUP_REMOVED lines=12> */
[----:B------:R-:W-:Y:S01]  /*23ac0*/  LEA.HI.X.SX32 R11, R208, R0, 0x2, P2 ;  /* 0x00000000d00b7211 */ /* 0x000fe200010f16ff */
[----:B------:R1:W-:Y:S04]  /*23ad0*/  STL.64 [R1+0x15d0], R8 ;  /* 0x0015d00801007387 */ /* 0x0003e80000100a00 */
[----:B------:R2:W-:Y:S01]  /*23ae0*/  STL.64 [R1+0x15c8], R10 ;  /* 0x0015c80a01007387 */ /* 0x0005e20000100a00 */
[----:B-1----:R-:W-:-:S02]  /*23af0*/  LEA R8, P2, R210, R2, 0x2 ;  /* 0x00000002d2087211 */ /* 0x002fc400078410ff */
[C---:B--2---:R-:W-:Y:S02]  /*23b00*/  LEA R10, P1, R211.reuse, R2, 0x2 ;  /* 0x00000002d30a7211 */ /* 0x044fe400078210ff */
[-C--:B------:R-:W-:Y:S02]  /*23b10*/  LEA.HI.X.SX32 R9, R210, R0.reuse, 0x2, P2 ;  /* 0x00000000d2097211 */ /* 0x080fe400010f16ff */
[----:B------:R-:W-:-:S05]  /*23b20*/  LEA.HI.X.SX32 R11, R211, R0, 0x2, P1 ;  /* 0x00000000d30b7211 */ /* 0x000fca00008f16ff */
[----:B------:R1:W-:Y:S04]  /*23b30*/  STL.64 [R1+0x15c0], R10 ;  /* 0x0015c00a01007387 */ /* 0x0003e80000100a00 */
[----:B------:R2:W-:Y:S01]  /*23b40*/  STL.64 [R1+0x15b8], R8 ;  /* 0x0015b80801007387 */ /* 0x0005e20000100a00 */
[CC--:B-1----:R-:W-:Y:S02]  /*23b50*/  LEA R10, P1, R213.reuse, R2.reuse, 0x2 ;  /* 0x00000002d50a7211 */ /* 0x0c2fe400078210ff */
[C---:B--2---:R-:W-:Y:S02]  /*23b60*/  LEA R8, P2, R212.reuse, R2, 0x2 ;  /* 0x00000002d4087211 */ /* 0x044fe400078410ff */
[-C--:B------:R-:W-:Y:S02]  /*23b70*/  LEA.HI.X.SX32 R11, R213, R0.reuse, 0x2, P1 ;  /* 0x00000000d50b7211 */ /* 0x080fe400008f16ff */
[----:B------:R-:W-:-:S03]  /*23b80*/  LEA.HI.X.SX32 R9, R212, R0, 0x2, P2 ;  /* 0x00000000d4097211 */ /* 0x000fc600010f16ff */
        /* <DEDUP_REMOVED lines=65> */
[----:B------:R-:W-:Y:S01]  /*23fa0*/  LEA.HI.X.SX32 R9, R234, R0, 0x2, P2 ;  /* 0x00000000ea097211 */ /* 0x000fe200010f16ff */
[----:B------:R-:W-:-:S02]  /*23fb0*/  IMAD.MOV.U32 R194, RZ, RZ, R204 ;  /* 0x000000ffffc27224 */ /* 0x000fc400078e00cc */
[----:B------:R1:W-:Y:S01]  /*23fc0*/  STL.64 [R1+0x1500], R10 ;  /* 0x0015000a01007387 */ /* 0x0003e20000100a00 */
[----:B------:R-:W-:-:S03]  /*23fd0*/  IMAD.MOV.U32 R204, RZ, RZ, R103 ;  /* 0x000000ffffcc7224 */ /* 0x000fc600078e0067 */
[----:B------:R2:W-:Y:S01]  /*23fe0*/  STL.64 [R1+0x14f8], R8 ;  /* 0x0014f80801007387 */ /* 0x0005e20000100a00 */
[----:B------:R-:W-:Y:S02]  /*23ff0*/  IMAD.MOV.U32 R192, RZ, RZ, R194 ;  /* 0x000000ffffc07224 */ /* 0x000fe400078e00c2 */
[----:B------:R-:W-:Y:S01]  /*24000*/  IMAD.MOV.U32 R193, RZ, RZ, R204 ;  /* 0x000000ffffc17224 */ /* 0x000fe200078e00cc */
[CC--:B-1----:R-:W-:Y:S02]  /*24010*/  LEA R10, P1, R237.reuse, R2.reuse, 0x2 ;  /* 0x00000002ed0a7211 */ /* 0x0c2fe400078210ff */
[C---:B--2---:R-:W-:Y:S02]  /*24020*/  LEA R8, P2, R236.reuse, R2, 0x2 ;  /* 0x00000002ec087211 */ /* 0x044fe400078410ff */
[-C--:B------:R-:W-:Y:S02]  /*24030*/  LEA.HI.X.SX32 R11, R237, R0.reuse, 0x2, P1 ;  /* 0x00000000ed0b7211 */ /* 0x080fe400008f16ff */
[----:B------:R-:W-:Y:S01]  /*24040*/  LEA.HI.X.SX32 R9, R236, R0, 0x2, P2 ;  /* 0x00000000ec097211 */ /* 0x000fe200010f16ff */
[----:B------:R-:W-:-:S02]  /*24050*/  IMAD.MOV.U32 R190, RZ, RZ, R192 ;  /* 0x000000ffffbe7224 */ /* 0x000fc400078e00c0 */
[----:B------:R-:W-:Y:S01]  /*24060*/  IMAD.MOV.U32 R191, RZ, RZ, R193 ;  /* 0x000000ffffbf7224 */ /* 0x000fe200078e00c1 */
[----:B------:R1:W-:Y:S01]  /*24070*/  STL.64 [R1+0x14f0], R10 ;  /* 0x0014f00a01007387 */ /* 0x0003e20000100a00 */
[----:B------:R-:W-:-:S03]  /*24080*/  IMAD.MOV.U32 R189, RZ, RZ, R190 ;  /* 0x000000ffffbd7224 */ /* 0x000fc600078e00be */
[----:B------:R2:W-:Y:S01]  /*24090*/  STL.64 [R1+0x14e8], R8 ;  /* 0x0014e80801007387 */ /* 0x0005e20000100a00 */
[----:B------:R-:W-:Y:S02]  /*240a0*/  IMAD.MOV.U32 R194, RZ, RZ, R101 ;  /* 0x000000ffffc27224 */ /* 0x000fe400078e0065 */
[----:B------:R-:W-:Y:S01]  /*240b0*/  IMAD.MOV.U32 R190, RZ, RZ, R191 ;  /* 0x000000ffffbe7224 */ /* 0x000fe200078e00bf */
[CC--:B-1----:R-:W-:Y:S01]  /*240c0*/  LEA R10, P1, R239.reuse, R2.reuse, 0x2 ;  /* 0x00000002ef0a7211 */ /* 0x0c2fe200078210ff */
[----:B------:R-:W-:Y:S01]  /*240d0*/  IMAD.MOV.U32 R196, RZ, RZ, R199 ;  /* 0x000000ffffc47224 */ /* 0x000fe200078e00c7 */
[C---:B--2---:R-:W-:Y:S02]  /*240e0*/  LEA R8, P2, R238.reuse, R2, 0x2 ;  /* 0x00000002ee087211 */ /* 0x044fe400078410ff */
[-C--:B------:R-:W-:Y:S01]  /*240f0*/  LEA.HI.X.SX32 R11, R239, R0.reuse, 0x2, P1 ;  /* 0x00000000ef0b7211 */ /* 0x080fe200008f16ff */
[----:B------:R-:W-:Y:S01]  /*24100*/  IMAD.MOV.U32 R188, RZ, RZ, R189 ;  /* 0x000000ffffbc7224 */ /* 0x000fe200078e00bd */
[----:B------:R-:W-:Y:S01]  /*24110*/  LEA.HI.X.SX32 R9, R238, R0, 0x2, P2 ;  /* 0x00000000ee097211 */ /* 0x000fe200010f16ff */
[----:B------:R-:W-:-:S02]  /*24120*/  IMAD.MOV.U32 R192, RZ, RZ, R194 ;  /* 0x000000ffffc07224 */ /* 0x000fc400078e00c2 */
[----:B------:R-:W-:Y:S01]  /*24130*/  IMAD.MOV.U32 R189, RZ, RZ, R190 ;  /* 0x000000ffffbd7224 */ /* 0x000fe200078e00be */
[----:B------:R1:W-:Y:S01]  /*24140*/  STL.64 [R1+0x14e0], R10 ;  /* 0x0014e00a01007387 */ /* 0x0003e20000100a00 */
[----:B------:R-:W-:Y:S02]  /*24150*/  IMAD.MOV.U32 R200, RZ, RZ, R110 ;  /* 0x000000ffffc87224 */ /* 0x000fe400078e006e */
[----:B------:R-:W-:Y:S01]  /*24160*/  IMAD.MOV.U32 R193, RZ, RZ, R196 ;  /* 0x000000ffffc17224 */ /* 0x000fe200078e00c4 */
[----:B------:R2:W-:Y:S01]  /*24170*/  STL.64 [R1+0x14d8], R8 ;  /* 0x0014d80801007387 */ /* 0x0005e20000100a00 */
[----:B------:R-:W-:Y:S02]  /*24180*/  IMAD.MOV.U32 R194, RZ, RZ, R99 ;  /* 0x000000ffffc27224 */ /* 0x000fe400078e0063 */
[----:B------:R-:W-:Y:S02]  /*24190*/  IMAD.MOV.U32 R196, RZ, RZ, R100 ;  /* 0x000000ffffc47224 */ /* 0x000fe400078e0064 */
[----:B------:R-:W-:-:S02]  /*241a0*/  IMAD.MOV.U32 R187, RZ, RZ, R188 ;  /* 0x000000ffffbb7224 */ /* 0x000fc400078e00bc */
[----:B------:R-:W-:Y:S01]  /*241b0*/  IMAD.MOV.U32 R197, RZ, RZ, R207 ;  /* 0x000000ffffc57224 */ /* 0x000fe200078e00cf */
[CC--:B-1----:R-:W-:Y:S01]  /*241c0*/  LEA R10, P1, R241.reuse, R2.reuse, 0x2 ;  /* 0x00000002f10a7211 */ /* 0x0c2fe200078210ff */
[----:B------:R-:W-:Y:S02]  /*241d0*/  IMAD.MOV.U32 R191, RZ, RZ, R192 ;  /* 0x000000ffffbf7224 */ /* 0x000fe400078e00c0 */
[----:B------:R-:W-:Y:S01]  /*241e0*/  IMAD.MOV.U32 R188, RZ, RZ, R189 ;  /* 0x000000ffffbc7224 */ /* 0x000fe200078e00bd */
[C---:B--2---:R-:W-:Y:S01]  /*241f0*/  LEA R8, P2, R240.reuse, R2, 0x2 ;  /* 0x00000002f0087211 */ /* 0x044fe200078410ff */
[----:B------:R-:W-:Y:S02]  /*24200*/  IMAD.MOV.U32 R198, RZ, RZ, R200 ;  /* 0x000000ffffc67224 */ /* 0x000fe400078e00c8 */
[----:B------:R-:W-:Y:S01]  /*24210*/  IMAD.MOV.U32 R192, RZ, RZ, R193 ;  /* 0x000000ffffc07224 */ /* 0x000fe200078e00c1 */
[-C--:B------:R-:W-:Y:S01]  /*24220*/  LEA.HI.X.SX32 R11, R241, R0.reuse, 0x2, P1 ;  /* 0x00000000f10b7211 */ /* 0x080fe200008f16ff */
[----:B------:R-:W-:Y:S01]  /*24230*/  IMAD.MOV.U32 R193, RZ, RZ, R194 ;  /* 0x000000ffffc17224 */ /* 0x000fe200078e00c2 */
[----:B------:R-:W-:Y:S01]  /*24240*/  LEA.HI.X.SX32 R9, R240, R0, 0x2, P2 ;  /* 0x00000000f0097211 */ /* 0x000fe200010f16ff */
[----:B------:R-:W-:-:S02]  /*24250*/  IMAD.MOV.U32 R194, RZ, RZ, R196 ;  /* 0x000000ffffc27224 */ /* 0x000fc400078e00c4 */
[----:B------:R-:W-:Y:S02]  /*24260*/  IMAD.MOV.U32 R186, RZ, RZ, R187 ;  /* 0x000000ffffba7224 */ /* 0x000fe400078e00bb */
[----:B------:R-:W-:Y:S02]  /*24270*/  IMAD.MOV.U32 R196, RZ, RZ, R197 ;  /* 0x000000ffffc47224 */ /* 0x000fe400078e00c5 */
[----:B------:R-:W-:Y:S02]  /*24280*/  IMAD.MOV.U32 R187, RZ, RZ, R188 ;  /* 0x000000ffffbb7224 */ /* 0x000fe400078e00bc */
[----:B------:R-:W-:Y:S02]  /*24290*/  IMAD.MOV.U32 R197, RZ, RZ, R198 ;  /* 0x000000ffffc57224 */ /* 0x000fe400078e00c6 */
[----:B------:R-:W-:Y:S01]  /*242a0*/  IMAD.MOV.U32 R198, RZ, RZ, R98 ;  /* 0x000000ffffc67224 */ /* 0x000fe200078e0062 */
[----:B------:R1:W-:Y:S01]  /*242b0*/  STL.64 [R1+0x14d0], R10 ;  /* 0x0014d00a01007387 */ /* 0x0003e20000100a00 */
[----:B------:R-:W-:-:S02]  /*242c0*/  IMAD.MOV.U32 R190, RZ, RZ, R192 ;  /* 0x000000ffffbe7224 */ /* 0x000fc400078e00c0 */
[----:B------:R-:W-:Y:S01]  /*242d0*/  IMAD.MOV.U32 R192, RZ, RZ, R194 ;  /* 0x000000ffffc07224 */ /* 0x000fe200078e00c2 */
[----:B------:R2:W-:Y:S01]  /*242e0*/  STL.64 [R1+0x14c8], R8 ;  /* 0x0014c80801007387 */ /* 0x0005e20000100a00 */
[----:B------:R-:W-:Y:S02]  /*242f0*/  IMAD.MOV.U32 R185, RZ, RZ, R187 ;  /* 0x000000ffffb97224 */ /* 0x000fe400078e00bb */
[----:B------:R-:W-:Y:S02]  /*24300*/  IMAD.MOV.U32 R194, RZ, RZ, R196 ;  /* 0x000000ffffc27224 */ /* 0x000fe400078e00c4 */
[----:B------:R-:W-:Y:S02]  /*24310*/  IMAD.MOV.U32 R205, RZ, RZ, R114 ;  /* 0x000000ffffcd7224 */ /* 0x000fe400078e0072 */
[----:B------:R-:W-:Y:S01]  /*24320*/  IMAD.MOV.U32 R196, RZ, RZ, R198 ;  /* 0x000000ffffc47224 */ /* 0x000fe200078e00c6 */
[CC--:B-1----:R-:W-:Y:S01]  /*24330*/  LEA R10, P1, R243.reuse, R2.reuse, 0x2 ;  /* 0x00000002f30a7211 */ /* 0x0c2fe200078210ff */
[----:B------:R-:W-:Y:S01]  /*24340*/  IMAD.MOV.U32 R198, RZ, RZ, R97 ;  /* 0x000000ffffc67224 */ /* 0x000fe200078e0061 */
[C---:B--2---:R-:W-:Y:S01]  /*24350*/  LEA R8, P2, R242.reuse, R2, 0x2 ;  /* 0x00000002f2087211 */ /* 0x044fe200078410ff */
        /* <DEDUP_REMOVED lines=9> */
[----:B------:R-:W-:Y:S02]  /*243f0*/  IMAD.MOV.U32 R205, RZ, RZ, R104 ;  /* 0x000000ffffcd7224 */ /* 0x000fe400078e0068 */
[----:B------:R-:W-:-:S02]  /*24400*/  IMAD.MOV.U32 R196, RZ, RZ, R198 ;  /* 0x000000ffffc47224 */ /* 0x000fc400078e00c6 */
[----:B------:R-:W-:Y:S02]  /*24410*/  IMAD.MOV.U32 R198, RZ, RZ, R96 ;  /* 0x000000ffffc67224 */ /* 0x000fe400078e0060 */
[----:B------:R-:W-:Y:S01]  /*24420*/  IMAD.MOV.U32 R182, RZ, RZ, R183 ;  /* 0x000000ffffb67224 */ /* 0x000fe200078e00b7 */
[----:B------:R1:W-:Y:S01]  /*24430*/  STL.64 [R1+0x14c0], R10 ;  /* 0x0014c00a01007387 */ /* 0x0003e20000100a00 */
[----:B------:R-:W-:Y:S02]  /*24440*/  IMAD.MOV.U32 R207, RZ, RZ, R105 ;  /* 0x000000ffffcf7224 */ /* 0x000fe400078e0069 */
[----:B------:R-:W-:Y:S01]  /*24450*/  IMAD.MOV.U32 R183, RZ, RZ, R185 ;  /* 0x000000ffffb77224 */ /* 0x000fe200078e00b9 */
[----:B------:R2:W-:Y:S01]  /*24460*/  STL.64 [R1+0x14b8], R8 ;  /* 0x0014b80801007387 */ /* 0x0005e20000100a00 */
[----:B------:R-:W-:Y:S02]  /*24470*/  IMAD.MOV.U32 R185, RZ, RZ, R186 ;  /* 0x000000ffffb97224 */ /* 0x000fe400078e00ba */
[----:B------:R-:W-:-:S02]  /*24480*/  IMAD.MOV.U32 R188, RZ, RZ, R189 ;  /* 0x000000ffffbc7224 */ /* 0x000fc400078e00bd */
        /* <DEDUP_REMOVED lines=33> */
[----:B------:R-:W2:Y:S01]  /*246a0*/  LDL.LU R57, [R1+0x1a24] ;  /* 0x001a240001397983 */ /* 0x000ea20000300800 */
[----:B------:R-:W-:Y:S02]  /*246b0*/  IMAD.MOV.U32 R177, RZ, RZ, R180 ;  /* 0x000000ffffb17224 */ /* 0x000fe400078e00b4 */
[----:B------:R-:W-:Y:S01]  /*246c0*/  IMAD.MOV.U32 R180, RZ, RZ, R181 ;  /* 0x000000ffffb47224 */ /* 0x000fe200078e00b5 */
[----:B------:R1:W-:Y:S01]  /*246d0*/  STL.64 [R1+0x14a0], R10 ;  /* 0x0014a00a01007387 */ /* 0x0003e20000100a00 */
[----:B------:R-:W-:-:S03]  /*246e0*/  IMAD.MOV.U32 R181, RZ, RZ, R182 ;  /* 0x000000ffffb57224 */ /* 0x000fc600078e00b6 */
[----:B------:R3:W-:Y:S01]  /*246f0*/  STL.64 [R1+0x1498], R8 ;  /* 0x0014980801007387 */ /* 0x0007e20000100a00 */
[----:B------:R-:W-:Y:S02]  /*24700*/  IMAD.MOV.U32 R201, RZ, RZ, R89 ;  /* 0x000000ffffc97224 */ /* 0x000fe400078e0059 */
[----:B------:R-:W-:Y:S02]  /*24710*/  IMAD.MOV.U32 R182, RZ, RZ, R183 ;  /* 0x000000ffffb67224 */ /* 0x000fe400078e00b7 */
[----:B------:R-:W-:Y:S01]  /*24720*/  IMAD.MOV.U32 R183, RZ, RZ, R184 ;  /* 0x000000ffffb77224 */ /* 0x000fe200078e00b8 */
[CC--:B-1----:R-:W-:Y:S01]  /*24730*/  LEA R10, P1, R249.reuse, R2.reuse, 0x2 ;  /* 0x00000002f90a7211 */ /* 0x0c2fe200078210ff */
[----:B------:R-:W-:Y:S01]  /*24740*/  IMAD.MOV.U32 R186, RZ, RZ, R193 ;  /* 0x000000ffffba7224 */ /* 0x000fe200078e00c1 */
[C---:B---3--:R-:W-:Y:S01]  /*24750*/  LEA R8, P2, R248.reuse, R2, 0x2 ;  /* 0x00000002f8087211 */ /* 0x048fe200078410ff */
[----:B------:R-:W-:Y:S01]  /*24760*/  IMAD.MOV.U32 R184, RZ, RZ, R191 ;  /* 0x000000ffffb87224 */ /* 0x000fe200078e00bf */
[-C--:B------:R-:W-:Y:S01]  /*24770*/  LEA.HI.X.SX32 R11, R249, R0.reuse, 0x2, P1 ;  /* 0x00000000f90b7211 */ /* 0x080fe200008f16ff */
[----:B------:R-:W-:Y:S01]  /*24780*/  IMAD.MOV.U32 R193, RZ, RZ, R202 ;  /* 0x000000ffffc17224 */ /* 0x000fe200078e00ca */
[----:B------:R-:W-:Y:S01]  /*24790*/  LEA.HI.X.SX32 R9, R248, R0, 0x2, P2 ;  /* 0x00000000f8097211 */ /* 0x000fe200010f16ff */
[----:B------:R-:W-:Y:S01]  /*247a0*/  IMAD.MOV.U32 R191, RZ, RZ, R196 ;  /* 0x000000ffffbf7224 */ /* 0x000fe200078e00c4 */
[----:B------:R-:W-:Y:S01]  /*247b0*/  LEA R170, P1, R251, R2, 0x2 ;  /* 0x00000002fbaa7211 */ /* 0x000fe200078210ff */
[----:B------:R-:W-:-:S02]  /*247c0*/  IMAD.MOV.U32 R178, RZ, RZ, R180 ;  /* 0x000000ffffb27224 */ /* 0x000fc400078e00b4 */
[----:B------:R-:W-:Y:S02]  /*247d0*/  IMAD.MOV.U32 R200, RZ, RZ, R94 ;  /* 0x000000ffffc87224 */ /* 0x000fe400078e005e */
[----:B------:R-:W-:Y:S02]  /*247e0*/  IMAD.MOV.U32 R196, RZ, RZ, R201 ;  /* 0x000000ffffc47224 */ /* 0x000fe400078e00c9 */
[----:B------:R-:W-:Y:S02]  /*247f0*/  IMAD.MOV.U32 R180, RZ, RZ, R181 ;  /* 0x000000ffffb47224 */ /* 0x000fe400078e00b5 */
[----:B------:R-:W-:Y:S02]  /*24800*/  IMAD.MOV.U32 R201, RZ, RZ, R59 ;  /* 0x000000ffffc97224 */ /* 0x000fe400078e003b */
[----:B------:R-:W-:Y:S01]  /*24810*/  IMAD.MOV.U32 R181, RZ, RZ, R182 ;  /* 0x000000ffffb57224 */ /* 0x000fe200078e00b6 */
[----:B------:R-:W3:Y:S01]  /*24820*/  LDL.LU R59, [R1+0x1a20] ;  /* 0x001a2000013b7983 */ /* 0x000ee20000300800 */
[----:B------:R-:W-:Y:S01]  /*24830*/  IMAD.MOV.U32 R185, RZ, RZ, R193 ;  /* 0x000000ffffb97224 */ /* 0x000fe200078e00c1 */
[----:B------:R-:W-:Y:S01]  /*24840*/  LEA.HI.X.SX32 R171, R251, R0, 0x2, P1 ;  /* 0x00000000fbab7211 */ /* 0x000fe200008f16ff */
[----:B------:R-:W-:Y:S01]  /*24850*/  IMAD.MOV.U32 R199, RZ, RZ, R200 ;  /* 0x000000ffffc77224 */ /* 0x000fe200078e00c8 */
[----:B------:R-:W-:Y:S01]  /*24860*/  STL.64 [R1+0x1490], R10 ;  /* 0x0014900a01007387 */ /* 0x000fe20000100a00 */
[----:B------:R-:W-:-:S02]  /*24870*/  IMAD.MOV.U32 R200, RZ, RZ, R203 ;  /* 0x000000ffffc87224 */ /* 0x000fc400078e00cb */
[----:B------:R-:W-:Y:S01]  /*24880*/  IMAD.MOV.U32 R182, RZ, RZ, R183 ;  /* 0x000000ffffb67224 */ /* 0x000fe200078e00b7 */
[----:B------:R1:W-:Y:S01]  /*24890*/  STL.64 [R1+0x1488], R8 ;  /* 0x0014880801007387 */ /* 0x0003e20000100a00 */
[----:B------:R-:W-:Y:S02]  /*248a0*/  IMAD.MOV.U32 R175, RZ, RZ, R181 ;  /* 0x000000ffffaf7224 */ /* 0x000fe400078e00b5 */
[----:B------:R-:W-:Y:S02]  /*248b0*/  IMAD.MOV.U32 R203, RZ, RZ, R91 ;  /* 0x000000ffffcb7224 */ /* 0x000fe400078e005b */
[----:B------:R-:W-:Y:S02]  /*248c0*/  IMAD.MOV.U32 R183, RZ, RZ, R184 ;  /* 0x000000ffffb77224 */ /* 0x000fe400078e00b8 */
[----:B------:R-:W-:Y:S01]  /*248d0*/  IMAD.MOV.U32 R184, RZ, RZ, R185 ;  /* 0x000000ffffb87224 */ /* 0x000fe200078e00b9 */
[----:B------:R4:W-:Y:S01]  /*248e0*/  STL.64 [R1+0x1480], R170 ;  /* 0x001480aa01007387 */ /* 0x0009e20000100a00 */
[----:B------:R-:W-:Y:S01]  /*248f0*/  IMAD.MOV.U32 R185, RZ, RZ, R186 ;  /* 0x000000ffffb97224 */ /* 0x000fe200078e00ba */
[----:B-1----:R-:W-:Y:S01]  /*24900*/  LEA R8, P2, R250, R2, 0x2 ;  /* 0x00000002fa087211 */ /* 0x002fe200078410ff */
[----:B------:R-:W-:-:S02]  /*24910*/  IMAD.MOV.U32 R186, RZ, RZ, R200 ;  /* 0x000000ffffba7224 */ /* 0x000fc400078e00c8 */
[----:B------:R-:W-:Y:S01]  /*24920*/  IMAD.MOV.U32 R200, RZ, RZ, R203 ;  /* 0x000000ffffc87224 */ /* 0x000fe200078e00cb */
[----:B------:R-:W-:Y:S01]  /*24930*/  LEA.HI.X.SX32 R9, R250, R0, 0x2, P2 ;  /* 0x00000000fa097211 */ /* 0x000fe200010f16ff */
[----:B------:R-:W-:Y:S02]  /*24940*/  IMAD.MOV.U32 R203, RZ, RZ, R60 ;  /* 0x000000ffffcb7224 */ /* 0x000fe400078e003c */
[----:B------:R-:W-:Y:S01]  /*24950*/  IMAD.MOV.U32 R176, RZ, RZ, R182 ;  /* 0x000000ffffb07224 */ /* 0x000fe200078e00b6 */
[C---:B----4-:R-:W-:Y:S01]  /*24960*/  LEA R170, P1, R175.reuse, R2, 0x2 ;  /* 0x00000002afaa7211 */ /* 0x050fe200078210ff */
[----:B------:R-:W4:Y:S01]  /*24970*/  LDL.LU R60, [R1+0x1a1c] ;  /* 0x001a1c00013c7983 */ /* 0x000f220000300800 */
[----:B------:R-:W-:Y:S02]  /*24980*/  IMAD.MOV.U32 R182, RZ, RZ, R184 ;  /* 0x000000ffffb67224 */ /* 0x000fe400078e00b8 */
[----:B------:R-:W-:Y:S01]  /*24990*/  IMAD.MOV.U32 R181, RZ, RZ, R183 ;  /* 0x000000ffffb57224 */ /* 0x000fe200078e00b7 */
[----:B------:R1:W-:Y:S01]  /*249a0*/  STL.64 [R1+0x1478], R8 ;  /* 0x0014780801007387 */ /* 0x0003e20000100a00 */
[----:B------:R-:W-:Y:S01]  /*249b0*/  IMAD.MOV.U32 R184, RZ, RZ, R186 ;  /* 0x000000ffffb87224 */ /* 0x000fe200078e00ba */
[----:B------:R-:W-:Y:S01]  /*249c0*/  LEA.HI.X.SX32 R171, R175, R0, 0x2, P1 ;  /* 0x00000000afab7211 */ /* 0x000fe200008f16ff */
[----:B------:R-:W-:-:S02]  /*249d0*/  IMAD.MOV.U32 R183, RZ, RZ, R185 ;  /* 0x000000ffffb77224 */ /* 0x000fc400078e00b9 */
[----:B------:R-:W-:Y:S02]  /*249e0*/  IMAD.MOV.U32 R186, RZ, RZ, R203 ;  /* 0x000000ffffba7224 */ /* 0x000fe400078e00cb */
[----:B------:R-:W-:Y:S02]  /*249f0*/  IMAD.MOV.U32 R185, RZ, RZ, R200 ;  /* 0x000000ffffb97224 */ /* 0x000fe400078e00c8 */
[----:B------:R-:W-:Y:S02]  /*24a00*/  IMAD.MOV.U32 R203, RZ, RZ, R62 ;  /* 0x000000ffffcb7224 */ /* 0x000fe400078e003e */
[----:B------:R-:W4:Y:S01]  /*24a10*/  LDL.LU R62, [R1+0x1a18] ;  /* 0x001a1800013e7983 */ /* 0x000f220000300800 */
[C---:B-1----:R-:W-:Y:S01]  /*24a20*/  LEA R8, P2, R252.reuse, R2, 0x2 ;  /* 0x00000002fc087211 */ /* 0x042fe200078410ff */
[----:B------:R-:W-:Y:S02]  /*24a30*/  IMAD.MOV.U32 R200, RZ, RZ, R61 ;  /* 0x000000ffffc87224 */ /* 0x000fe400078e003d */
[----:B------:R-:W4:Y:S01]  /*24a40*/  LDL.LU R61, [R1+0x1a14] ;  /* 0x001a1400013d7983 */ /* 0x000f220000300800 */
[----:B------:R-:W-:-:S03]  /*24a50*/  LEA.HI.X.SX32 R9, R252, R0, 0x2, P2 ;  /* 0x00000000fc097211 */ /* 0x000fc600010f16ff */
[----:B------:R1:W-:Y:S01]  /*24a60*/  STL.64 [R1+0x1470], R170 ;  /* 0x001470aa01007387 */ /* 0x0003e20000100a00 */
[----:B------:R-:W-:Y:S02]  /*24a70*/  IMAD.MOV.U32 R175, RZ, RZ, R63 ;  /* 0x000000ffffaf7224 */ /* 0x000fe400078e003f */
[----:B------:R-:W-:Y:S01]  /*24a80*/  IMAD.MOV.U32 R204, RZ, RZ, R102 ;  /* 0x000000ffffcc7224 */ /* 0x000fe200078e0066 */
[----:B------:R-:W4:Y:S01]  /*24a90*/  LDL.LU R63, [R1+0x1a10] ;  /* 0x001a1000013f7983 */ /* 0x000f220000300800 */
[----:B-1----:R-:W-:-:S04]  /*24aa0*/  LEA R170, P2, R180, R2, 0x2 ;  /* 0x00000002b4aa7211 */ /* 0x002fc800078410ff */
[----:B------:R-:W-:Y:S01]  /*24ab0*/  LEA.HI.X.SX32 R171, R180, R0, 0x2, P2 ;  /* 0x00000000b4ab7211 */ /* 0x000fe200010f16ff */
[----:B------:R-:W-:Y:S02]  /*24ac0*/  IMAD.MOV.U32 R180, RZ, RZ, R181 ;  /* 0x000000ffffb47224 */ /* 0x000fe400078e00b5 */
[----:B------:R-:W-:Y:S02]  /*24ad0*/  IMAD.MOV.U32 R181, RZ, RZ, R182 ;  /* 0x000000ffffb57224 */ /* 0x000fe400078e00b6 */
[----:B------:R-:W-:Y:S02]  /*24ae0*/  IMAD.MOV.U32 R182, RZ, RZ, R183 ;  /* 0x000000ffffb67224 */ /* 0x000fe400078e00b7 */
[----:B------:R-:W-:Y:S01]  /*24af0*/  IMAD.MOV.U32 R183, RZ, RZ, R184 ;  /* 0x000000ffffb77224 */ /* 0x000fe200078e00b8 */
[----:B------:R-:W-:Y:S01]  /*24b00*/  LEA R172, P1, R175, R2, 0x2 ;  /* 0x00000002afac7211 */ /* 0x000fe200078210ff */
[----:B------:R-:W-:Y:S02]  /*24b10*/  IMAD.MOV.U32 R184, RZ, RZ, R185 ;  /* 0x000000ffffb87224 */ /* 0x000fe400078e00b9 */
[----:B------:R-:W-:-:S02]  /*24b20*/  IMAD.MOV.U32 R185, RZ, RZ, R186 ;  /* 0x000000ffffb97224 */ /* 0x000fc400078e00ba */
[----:B------:R-:W-:Y:S02]  /*24b30*/  IMAD.MOV.U32 R186, RZ, RZ, R187 ;  /* 0x000000ffffba7224 */ /* 0x000fe400078e00bb */
[----:B------:R-:W-:Y:S01]  /*24b40*/  IMAD.MOV.U32 R187, RZ, RZ, R188 ;  /* 0x000000ffffbb7224 */ /* 0x000fe200078e00bc */
[----:B------:R-:W-:Y:S01]  /*24b50*/  LEA.HI.X.SX32 R173, R175, R0, 0x2, P1 ;  /* 0x00000000afad7211 */ /* 0x000fe200008f16ff */
[----:B------:R-:W-:Y:S02]  /*24b60*/  IMAD.MOV.U32 R188, RZ, RZ, R189 ;  /* 0x000000ffffbc7224 */ /* 0x000fe400078e00bd */
[----:B------:R-:W-:Y:S02]  /*24b70*/  IMAD.MOV.U32 R189, RZ, RZ, R190 ;  /* 0x000000ffffbd7224 */ /* 0x000fe400078e00be */
[----:B------:R-:W-:Y:S02]  /*24b80*/  IMAD.MOV.U32 R190, RZ, RZ, R204 ;  /* 0x000000ffffbe7224 */ /* 0x000fe400078e00cc */
[----:B------:R-:W-:Y:S01]  /*24b90*/  IMAD.MOV.U32 R204, RZ, RZ, R150 ;  /* 0x000000ffffcc7224 */ /* 0x000fe200078e0096 */
[----:B------:R-:W-:Y:S01]  /*24ba0*/  STL.64 [R1+0x1468], R8 ;  /* 0x0014680801007387 */ /* 0x000fe20000100a00 */
[----:B------:R-:W-:-:S02]  /*24bb0*/  IMAD.MOV.U32 R150, RZ, RZ, R151 ;  /* 0x000000ffff967224 */ /* 0x000fc400078e0097 */
[----:B------:R-:W-:Y:S01]  /*24bc0*/  IMAD.MOV.U32 R151, RZ, RZ, R23 ;  /* 0x000000ffff977224 */ /* 0x000fe200078e0017 */
[----:B------:R1:W-:Y:S01]  /*24bd0*/  STL.64 [R1+0x1460], R172 ;  /* 0x001460ac01007387 */ /* 0x0003e20000100a00 */
[----:B------:R-:W-:Y:S02]  /*24be0*/  IMAD.MOV.U32 R23, RZ, RZ, R21 ;  /* 0x000000ffff177224 */ /* 0x000fe400078e0015 */
[----:B------:R-:W-:Y:S01]  /*24bf0*/  IMAD.MOV.U32 R21, RZ, RZ, R16 ;  /* 0x000000ffff157224 */ /* 0x000fe200078e0010 */
[----:B------:R1:W-:Y:S04]  /*24c00*/  STL.64 [R1+0x1458], R170 ;  /* 0x001458aa01007387 */ /* 0x0003e80000100a00 */
[----:B------:R-:W2:Y:S01]  /*24c10*/  LDL.LU R16, [R1+0x41c] ;  /* 0x00041c0001107983 */ /* 0x000ea20000300800 */
[----:B-1----:R-:W-:-:S02]  /*24c20*/  LEA R172, P1, R180, R2, 0x2 ;  /* 0x00000002b4ac7211 */ /* 0x002fc400078210ff */
[C---:B------:R-:W-:Y:S02]  /*24c30*/  LEA R170, P2, R179.reuse, R2, 0x2 ;  /* 0x00000002b3aa7211 */ /* 0x040fe400078410ff */
[-C--:B------:R-:W-:Y:S01]  /*24c40*/  LEA.HI.X.SX32 R173, R180, R0.reuse, 0x2, P1 ;  /* 0x00000000b4ad7211 */ /* 0x080fe200008f16ff */
[----:B------:R-:W-:Y:S01]  /*24c50*/  IMAD.MOV.U32 R180, RZ, RZ, R182 ;  /* 0x000000ffffb47224 */ /* 0x000fe200078e00b6 */
[----:B------:R-:W-:Y:S01]  /*24c60*/  LEA.HI.X.SX32 R171, R179, R0, 0x2, P2 ;  /* 0x00000000b3ab7211 */ /* 0x000fe200010f16ff */
[----:B------:R-:W-:Y:S02]  /*24c70*/  IMAD.MOV.U32 R182, RZ, RZ, R183 ;  /* 0x000000ffffb67224 */ /* 0x000fe400078e00b7 */
[----:B------:R-:W-:Y:S02]  /*24c80*/  IMAD.MOV.U32 R179, RZ, RZ, R180 ;  /* 0x000000ffffb37224 */ /* 0x000fe400078e00b4 */
[----:B------:R-:W-:Y:S02]  /*24c90*/  IMAD.MOV.U32 R183, RZ, RZ, R184 ;  /* 0x000000ffffb77224 */ /* 0x000fe400078e00b8 */
[----:B------:R-:W-:-:S02]  /*24ca0*/  IMAD.MOV.U32 R184, RZ, RZ, R185 ;  /* 0x000000ffffb87224 */ /* 0x000fc400078e00b9 */
[----:B------:R-:W-:Y:S01]  /*24cb0*/  IMAD.MOV.U32 R185, RZ, RZ, R186 ;  /* 0x000000ffffb97224 */ /* 0x000fe200078e00ba */
[----:B------:R-:W-:Y:S01]  /*24cc0*/  LEA R174, P1, R179, R2, 0x2 ;  /* 0x00000002b3ae7211 */ /* 0x000fe200078210ff */
[----:B------:R-:W-:Y:S02]  /*24cd0*/  IMAD.MOV.U32 R186, RZ, RZ, R187 ;  /* 0x000000ffffba7224 */ /* 0x000fe400078e00bb */
[----:B------:R-:W-:Y:S02]  /*24ce0*/  IMAD.MOV.U32 R180, RZ, RZ, R182 ;  /* 0x000000ffffb47224 */ /* 0x000fe400078e00b6 */
[----:B------:R-:W-:Y:S02]  /*24cf0*/  IMAD.MOV.U32 R193, RZ, RZ, R194 ;  /* 0x000000ffffc17224 */ /* 0x000fe400078e00c2 */
[----:B------:R-:W-:Y:S02]  /*24d00*/  IMAD.MOV.U32 R187, RZ, RZ, R188 ;  /* 0x000000ffffbb7224 */ /* 0x000fe400078e00bc */
[----:B------:R-:W-:-:S02]  /*24d10*/  IMAD.MOV.U32 R182, RZ, RZ, R183 ;  /* 0x000000ffffb67224 */ /* 0x000fc400078e00b7 */
[----:B------:R-:W-:Y:S02]  /*24d20*/  IMAD.MOV.U32 R188, RZ, RZ, R189 ;  /* 0x000000ffffbc7224 */ /* 0x000fe400078e00bd */
[----:B------:R-:W-:Y:S02]  /*24d30*/  IMAD.MOV.U32 R183, RZ, RZ, R184 ;  /* 0x000000ffffb77224 */ /* 0x000fe400078e00b8 */
[----:B------:R-:W-:Y:S02]  /*24d40*/  IMAD.MOV.U32 R189, RZ, RZ, R190 ;  /* 0x000000ffffbd7224 */ /* 0x000fe400078e00be */
[----:B------:R-:W-:Y:S01]  /*24d50*/  IMAD.MOV.U32 R184, RZ, RZ, R185 ;  /* 0x000000ffffb87224 */ /* 0x000fe200078e00b9 */
[----:B------:R-:W-:Y:S01]  /*24d60*/  LEA.HI.X.SX32 R175, R179, R0, 0x2, P1 ;  /* 0x00000000b3af7211 */ /* 0x000fe200008f16ff */
[----:B------:R-:W-:Y:S02]  /*24d70*/  IMAD.MOV.U32 R190, RZ, RZ, R191 ;  /* 0x000000ffffbe7224 */ /* 0x000fe400078e00bf */
        /* <DEDUP_REMOVED lines=9> */
[----:B------:R-:W-:Y:S02]  /*24e10*/  IMAD.MOV.U32 R183, RZ, RZ, R184 ;  /* 0x000000ffffb77224 */ /* 0x000fe400078e00b8 */
[----:B------:R-:W-:Y:S02]  /*24e20*/  IMAD.MOV.U32 R190, RZ, RZ, R191 ;  /* 0x000000ffffbe7224 */ /* 0x000fe400078e00bf */
[----:B------:R-:W-:Y:S02]  /*24e30*/  IMAD.MOV.U32 R184, RZ, RZ, R185 ;  /* 0x000000ffffb87224 */ /* 0x000fe400078e00b9 */
[----:B------:R-:W-:Y:S02]  /*24e40*/  IMAD.MOV.U32 R194, RZ, RZ, R197 ;  /* 0x000000ffffc27224 */ /* 0x000fe400078e00c5 */
[----:B------:R-:W-:Y:S01]  /*24e50*/  IMAD.MOV.U32 R193, RZ, RZ, R64 ;  /* 0x000000ffffc17224 */ /* 0x000fe200078e0040 */
[----:B-1----:R-:W-:Y:S01]  /*24e60*/  LEA R172, P2, R177, R2, 0x2 ;  /* 0x00000002b1ac7211 */ /* 0x002fe200078410ff */
[----:B------:R-:W-:Y:S01]  /*24e70*/  IMAD.MOV.U32 R185, RZ, RZ, R186 ;  /* 0x000000ffffb97224 */ /* 0x000fe200078e00ba */
[----:B------:R-:W4:Y:S01]  /*24e80*/  LDL.LU R64, [R1+0x1a0c] ;  /* 0x001a0c0001407983 */ /* 0x000f220000300800 */
[----:B------:R-:W-:-:S02]  /*24e90*/  IMAD.MOV.U32 R186, RZ, RZ, R187 ;  /* 0x000000ffffba7224 */ /* 0x000fc400078e00bb */
[----:B------:R-:W-:Y:S01]  /*24ea0*/  IMAD.MOV.U32 R207, RZ, RZ, R95 ;  /* 0x000000ffffcf7224 */ /* 0x000fe200078e005f */
[----:B------:R1:W-:Y:S01]  /*24eb0*/  STL.64 [R1+0x1448], R170 ;  /* 0x001448aa01007387 */ /* 0x0003e20000100a00 */
[----:B------:R-:W-:Y:S01]  /*24ec0*/  IMAD.MOV.U32 R187, RZ, RZ, R189 ;  /* 0x000000ffffbb7224 */ /* 0x000fe200078e00bd */
[----:B------:R-:W-:Y:S01]  /*24ed0*/  LEA.HI.X.SX32 R173, R177, R0, 0x2, P2 ;  /* 0x00000000b1ad7211 */ /* 0x000fe200010f16ff */
[----:B------:R-:W-:Y:S02]  /*24ee0*/  IMAD.MOV.U32 R189, RZ, RZ, R190 ;  /* 0x000000ffffbd7224 */ /* 0x000fe400078e00be */
[----:B------:R-:W-:Y:S02]  /*24ef0*/  IMAD.MOV.U32 R191, RZ, RZ, R193 ;  /* 0x000000ffffbf7224 */ /* 0x000fe400078e00c1 */
[----:B------:R-:W-:Y:S02]  /*24f00*/  IMAD.MOV.U32 R190, RZ, RZ, R194 ;  /* 0x000000ffffbe7224 */ /* 0x000fe400078e00c2 */
[----:B------:R-:W-:-:S02]  /*24f10*/  IMAD.MOV.U32 R193, RZ, RZ, R66 ;  /* 0x000000ffffc17224 */ /* 0x000fc400078e0042 */
[----:B------:R-:W-:Y:S01]  /*24f20*/  IMAD.MOV.U32 R194, RZ, RZ, R198 ;  /* 0x000000ffffc27224 */ /* 0x000fe200078e00c6 */
[----:B------:R-:W4:Y:S01]  /*24f30*/  LDL.LU R66, [R1+0x1a08] ;  /* 0x001a080001427983 */ /* 0x000f220000300800 */
[----:B-1----:R-:W-:Y:S02]  /*24f40*/  IMAD.MOV.U32 R171, RZ, RZ, R182 ;  /* 0x000000ffffab7224 */ /* 0x002fe400078e00b6 */
[----:B------:R-:W-:Y:S01]  /*24f50*/  IMAD.MOV.U32 R198, RZ, RZ, R207 ;  /* 0x000000ffffc67224 */ /* 0x000fe200078e00cf */
[----:B------:R1:W-:Y:S01]  /*24f60*/  STL.64 [R1+0x1440], R174 ;  /* 0x001440ae01007387 */ /* 0x0003e20000100a00 */
[----:B------:R-:W-:-:S03]  /*24f70*/  IMAD.MOV.U32 R207, RZ, RZ, R65 ;  /* 0x000000ffffcf7224 */ /* 0x000fc600078e0041 */
[----:B------:R-:W4:Y:S01]  /*24f80*/  LDL.LU R65, [R1+0x1a04] ;  /* 0x001a040001417983 */ /* 0x000f220000300800 */
[----:B------:R-:W-:-:S03]  /*24f90*/  IMAD.MOV.U32 R177, RZ, RZ, R179 ;  /* 0x000000ffffb17224 */ /* 0x000fc600078e00b3 */
[----:B------:R1:W-:Y:S01]  /*24fa0*/  STL.64 [R1+0x1438], R172 ;  /* 0x001438ac01007387 */ /* 0x0003e20000100a00 */
[----:B------:R-:W-:Y:S01]  /*24fb0*/  IMAD.MOV.U32 R182, RZ, RZ, R183 ;  /* 0x000000ffffb67224 */ /* 0x000fe200078e00b7 */
[C---:B-1----:R-:W-:Y:S01]  /*24fc0*/  LEA R174, P1, R171.reuse, R2, 0x2 ;  /* 0x00000002abae7211 */ /* 0x042fe200078210ff */
[----:B------:R-:W-:Y:S02]  /*24fd0*/  IMAD.MOV.U32 R179, RZ, RZ, R184 ;  /* 0x000000ffffb37224 */ /* 0x000fe400078e00b8 */
[----:B------:R-:W-:Y:S01]  /*24fe0*/  IMAD.MOV.U32 R183, RZ, RZ, R185 ;  /* 0x000000ffffb77224 */ /* 0x000fe200078e00b9 */
[----:B------:R-:W-:Y:S01]  /*24ff0*/  LEA.HI.X.SX32 R175, R171, R0, 0x2, P1 ;  /* 0x00000000abaf7211 */ /* 0x000fe200008f16ff */
[----:B------:R-:W-:Y:S01]  /*25000*/  IMAD.MOV.U32 R184, RZ, RZ, R186 ;  /* 0x000000ffffb87224 */ /* 0x000fe200078e00ba */
[C---:B------:R-:W-:Y:S01]  /*25010*/  LEA R172, P2, R178.reuse, R2, 0x2 ;  /* 0x00000002b2ac7211 */ /* 0x040fe200078410ff */
[----:B------:R-:W-:Y:S02]  /*25020*/  IMAD.MOV.U32 R185, RZ, RZ, R187 ;  /* 0x000000ffffb97224 */ /* 0x000fe400078e00bb */
[----:B------:R-:W-:Y:S01]  /*25030*/  IMAD.MOV.U32 R186, RZ, RZ, R189 ;  /* 0x000000ffffba7224 */ /* 0x000fe200078e00bd */
[----:B------:R-:W-:Y:S01]  /*25040*/  LEA.HI.X.SX32 R173, R178, R0, 0x2, P2 ;  /* 0x00000000b2ad7211 */ /* 0x000fe200010f16ff */
[----:B------:R-:W-:-:S02]  /*25050*/  IMAD.MOV.U32 R187, RZ, RZ, R194 ;  /* 0x000000ffffbb7224 */ /* 0x000fc400078e00c2 */
[----:B------:R-:W-:Y:S02]  /*25060*/  IMAD.MOV.U32 R189, RZ, RZ, R198 ;  /* 0x000000ffffbd7224 */ /* 0x000fe400078e00c6 */
[----:B------:R-:W-:Y:S02]  /*25070*/  IMAD.MOV.U32 R194, RZ, RZ, R207 ;  /* 0x000000ffffc27224 */ /* 0x000fe400078e00cf */
[----:B------:R-:W-:Y:S02]  /*25080*/  IMAD.MOV.U32 R198, RZ, RZ, R67 ;  /* 0x000000ffffc67224 */ /* 0x000fe400078e0043 */
[----:B------:R-:W4:Y:S01]  /*25090*/  LDL.LU R67, [R1+0x1a00] ;  /* 0x001a000001437983 */ /* 0x000f220000300800 */
[----:B------:R-:W-:-:S03]  /*250a0*/  IMAD.MOV.U32 R207, RZ, RZ, R68 ;  /* 0x000000ffffcf7224 */ /* 0x000fc600078e0044 */
[----:B------:R-:W4:Y:S04]  /*250b0*/  LDL.LU R68, [R1+0x19fc] ;  /* 0x0019fc0001447983 */ /* 0x000f280000300800 */
[----:B------:R-:W-:Y:S04]  /*250c0*/  STL.64 [R1+0x1430], R174 ;  /* 0x001430ae01007387 */ /* 0x000fe80000100a00 */
[----:B------:R1:W-:Y:S01]  /*250d0*/  STL.64 [R1+0x1428], R172 ;  /* 0x001428ac01007387 */ /* 0x0003e20000100a00 */
[----:B------:R-:W-:Y:S02]  /*250e0*/  IMAD.MOV.U32 R178, RZ, RZ, R183 ;  /* 0x000000ffffb27224 */ /* 0x000fe400078e00b7 */
[----:B------:R-:W-:-:S02]  /*250f0*/  IMAD.MOV.U32 R183, RZ, RZ, R186 ;  /* 0x000000ffffb77224 */ /* 0x000fc400078e00ba */
[----:B-1----:R-:W-:Y:S01]  /*25100*/  IMAD.MOV.U32 R173, RZ, RZ, R179 ;  /* 0x000000ffffad7224 */ /* 0x002fe200078e00b3 */
[----:B------:R-:W-:Y:S01]  /*25110*/  LEA R174, P2, R176, R2, 0x2 ;  /* 0x00000002b0ae7211 */ /* 0x000fe200078410ff */
[----:B------:R-:W-:-:S03]  /*25120*/  IMAD.MOV.U32 R179, RZ, RZ, R184 ;  /* 0x000000ffffb37224 */ /* 0x000fc600078e00b8 */
[C---:B------:R-:W-:Y:S01]  /*25130*/  LEA R208, P1, R173.reuse, R2, 0x2 ;  /* 0x00000002add07211 */ /* 0x040fe200078210ff */
[----:B------:R-:W-:Y:S02]  /*25140*/  IMAD.MOV.U32 R184, RZ, RZ, R185 ;  /* 0x000000ffffb87224 */ /* 0x000fe400078e00b9 */
[----:B------:R-:W-:Y:S01]  /*25150*/  IMAD.MOV.U32 R186, RZ, RZ, R189 ;  /* 0x000000ffffba7224 */ /* 0x000fe200078e00bd */
[-C--:B------:R-:W-:Y:S01]  /*25160*/  LEA.HI.X.SX32 R209, R173, R0.reuse, 0x2, P1 ;  /* 0x00000000add17211 */ /* 0x080fe200008f16ff */
[----:B------:R-:W-:Y:S01]  /*25170*/  IMAD.MOV.U32 R185, RZ, RZ, R187 ;  /* 0x000000ffffb97224 */ /* 0x000fe200078e00bb */
[----:B------:R-:W-:Y:S01]  /*25180*/  LEA.HI.X.SX32 R175, R176, R0, 0x2, P2 ;  /* 0x00000000b0af7211 */ /* 0x000fe200010f16ff */
[----:B------:R-:W-:Y:S02]  /*25190*/  IMAD.MOV.U32 R189, RZ, RZ, R195 ;  /* 0x000000ffffbd7224 */ /* 0x000fe400078e00c3 */
[----:B------:R-:W-:Y:S02]  /*251a0*/  IMAD.MOV.U32 R187, RZ, RZ, R199 ;  /* 0x000000ffffbb7224 */ /* 0x000fe400078e00c7 */
[----:B------:R-:W-:-:S02]  /*251b0*/  IMAD.MOV.U32 R195, RZ, RZ, R200 ;  /* 0x000000ffffc37224 */ /* 0x000fc400078e00c8 */
[----:B------:R-:W-:Y:S02]  /*251c0*/  IMAD.MOV.U32 R199, RZ, RZ, R203 ;  /* 0x000000ffffc77224 */ /* 0x000fe400078e00cb */
[----:B------:R-:W-:Y:S02]  /*251d0*/  IMAD.MOV.U32 R200, RZ, RZ, R70 ;  /* 0x000000ffffc87224 */ /* 0x000fe400078e0046 */
[----:B------:R-:W4:Y:S01]  /*251e0*/  LDL.LU R70, [R1+0x19f8] ;  /* 0x0019f80001467983 */ /* 0x000f220000300800 */
[----:B------:R-:W-:-:S03]  /*251f0*/  IMAD.MOV.U32 R203, RZ, RZ, R69 ;  /* 0x000000ffffcb7224 */ /* 0x000fc600078e0045 */
[----:B------:R-:W4:Y:S04]  /*25200*/  LDL.LU R69, [R1+0x19f4] ;  /* 0x0019f40001457983 */ /* 0x000f280000300800 */
[----:B------:R1:W-:Y:S04]  /*25210*/  STL.64 [R1+0x1420], R208 ;  /* 0x001420d001007387 */ /* 0x0003e80000100a00 */
[----:B------:R3:W-:Y:S01]  /*25220*/  STL.64 [R1+0x1418], R174 ;  /* 0x001418ae01007387 */ /* 0x0007e20000100a00 */
[-C--:B-1----:R-:W-:Y:S02]  /*25230*/  LEA R208, P1, R179, R2.reuse, 0x2 ;  /* 0x00000002b3d07211 */ /* 0x082fe400078210ff */
[----:B---3--:R-:W-:-:S02]  /*25240*/  LEA R174, P2, R182, R2, 0x2 ;  /* 0x00000002b6ae7211 */ /* 0x008fc400078410ff */
[-C--:B------:R-:W-:Y:S01]  /*25250*/  LEA.HI.X.SX32 R209, R179, R0.reuse, 0x2, P1 ;  /* 0x00000000b3d17211 */ /* 0x080fe200008f16ff */
[----:B------:R-:W-:Y:S01]  /*25260*/  IMAD.MOV.U32 R179, RZ, RZ, R183 ;  /* 0x000000ffffb37224 */ /* 0x000fe200078e00b7 */
[----:B------:R-:W-:Y:S01]  /*25270*/  LEA.HI.X.SX32 R175, R182, R0, 0x2, P2 ;  /* 0x00000000b6af7211 */ /* 0x000fe200010f16ff */
        /* <DEDUP_REMOVED lines=9> */
[----:B------:R1:W-:Y:S01]  /*25310*/  STL.64 [R1+0x1410], R208 ;  /* 0x001410d001007387 */ /* 0x0003e20000100a00 */
[----:B------:R-:W-:Y:S02]  /*25320*/  IMAD.MOV.U32 R204, RZ, RZ, R149 ;  /* 0x000000ffffcc7224 */ /* 0x000fe400078e0095 */
[----:B------:R-:W-:Y:S01]  /*25330*/  IMAD.MOV.U32 R148, RZ, RZ, R150 ;  /* 0x000000ffff947224 */ /* 0x000fe200078e0096 */
[----:B------:R-:W-:Y:S01]  /*25340*/  STL.64 [R1+0x1408], R174 ;  /* 0x001408ae01007387 */ /* 0x000fe20000100a00 */
[----:B------:R-:W-:-:S02]  /*25350*/  IMAD.MOV.U32 R149, RZ, RZ, R151 ;  /* 0x000000ffff957224 */ /* 0x000fc400078e0097 */
[----:B------:R-:W-:Y:S02]  /*25360*/  IMAD.MOV.U32 R150, RZ, RZ, R23 ;  /* 0x000000ffff967224 */ /* 0x000fe400078e0017 */
[----:B------:R-:W-:Y:S02]  /*25370*/  IMAD.MOV.U32 R151, RZ, RZ, R22 ;  /* 0x000000ffff977224 */ /* 0x000fe400078e0016 */
[----:B------:R-:W-:Y:S02]  /*25380*/  IMAD.MOV.U32 R23, RZ, RZ, R21 ;  /* 0x000000ffff177224 */ /* 0x000fe400078e0015 */
[----:B------:R-:W3:Y:S01]  /*25390*/  LDL.LU R21, [R1+0x14] ;  /* 0x0000140001157983 */ /* 0x000ee20000300800 */
[----:B--2---:R-:W-:-:S03]  /*253a0*/  IMAD.MOV.U32 R22, RZ, RZ, R16 ;  /* 0x000000ffff167224 */ /* 0x004fc600078e0010 */
[----:B------:R-:W2:Y:S01]  /*253b0*/  LDL.LU R16, [R1+0x1c] ;  /* 0x00001c0001107983 */ /* 0x000ea20000300800 */
[-C--:B------:R-:W-:Y:S02]  /*253c0*/  LEA R210, P1, R179, R2.reuse, 0x2 ;  /* 0x00000002b3d27211 */ /* 0x080fe400078210ff */
[----:B-1----:R-:W-:Y:S02]  /*253d0*/  LEA R208, P2, R181, R2, 0x2 ;  /* 0x00000002b5d07211 */ /* 0x002fe400078410ff */
[-C--:B------:R-:W-:Y:S01]  /*253e0*/  LEA.HI.X.SX32 R211, R179, R0.reuse, 0x2, P1 ;  /* 0x00000000b3d37211 */ /* 0x080fe200008f16ff */
[----:B------:R-:W-:Y:S01]  /*253f0*/  IMAD.MOV.U32 R179, RZ, RZ, R183 ;  /* 0x000000ffffb37224 */ /* 0x000fe200078e00b7 */
[----:B------:R-:W-:-:S03]  /*25400*/  LEA.HI.X.SX32 R209, R181, R0, 0x2, P2 ;  /* 0x00000000b5d17211 */ /* 0x000fc600010f16ff */
[----:B------:R1:W-:Y:S01]  /*25410*/  STL.64 [R1+0x1400], R210 ;  /* 0x001400d201007387 */ /* 0x0003e20000100a00 */
[----:B------:R-:W-:-:S03]  /*25420*/  IMAD.MOV.U32 R181, RZ, RZ, R185 ;  /* 0x000000ffffb57224 */ /* 0x000fc600078e00b9 */
[----:B------:R1:W-:Y:S01]  /*25430*/  STL.64 [R1+0x13f8], R208 ;  /* 0x0013f8d001007387 */ /* 0x0003e20000100a00 */
[----:B------:R-:W-:Y:S02]  /*25440*/  IMAD.MOV.U32 R183, RZ, RZ, R186 ;  /* 0x000000ffffb77224 */ /* 0x000fe400078e00ba */
[----:B------:R-:W-:Y:S01]  /*25450*/  IMAD.MOV.U32 R185, RZ, RZ, R187 ;  /* 0x000000ffffb97224 */ /* 0x000fe200078e00bb */
[CC--:B-1----:R-:W-:Y:S02]  /*25460*/  LEA R210, P1, R179.reuse, R2.reuse, 0x2 ;  /* 0x00000002b3d27211 */ /* 0x0c2fe400078210ff */
[C---:B------:R-:W-:Y:S01]  /*25470*/  LEA R208, P2, R180.reuse, R2, 0x2 ;  /* 0x00000002b4d07211 */ /* 0x040fe200078410ff */
[----:B------:R-:W-:Y:S01]  /*25480*/  IMAD.MOV.U32 R187, RZ, RZ, R190 ;  /* 0x000000ffffbb7224 */ /* 0x000fe200078e00be */
[-C--:B------:R-:W-:Y:S02]  /*25490*/  LEA.HI.X.SX32 R211, R179, R0.reuse, 0x2, P1 ;  /* 0x00000000b3d37211 */ /* 0x080fe400008f16ff */
[----:B------:R-:W-:Y:S01]  /*254a0*/  LEA.HI.X.SX32 R209, R180, R0, 0x2, P2 ;  /* 0x00000000b4d17211 */ /* 0x000fe200010f16ff */
[----:B------:R-:W-:-:S02]  /*254b0*/  IMAD.MOV.U32 R180, RZ, RZ, R181 ;  /* 0x000000ffffb47224 */ /* 0x000fc400078e00b5 */
[----:B------:R-:W-:Y:S02]  /*254c0*/  IMAD.MOV.U32 R186, RZ, RZ, R188 ;  /* 0x000000ffffba7224 */ /* 0x000fe400078e00bc */
[----:B------:R-:W-:Y:S02]  /*254d0*/  IMAD.MOV.U32 R190, RZ, RZ, R71 ;  /* 0x000000ffffbe7224 */ /* 0x000fe400078e0047 */
[----:B------:R-:W4:Y:S01]  /*254e0*/  LDL.LU R71, [R1+0x19f0] ;  /* 0x0019f00001477983 */ /* 0x000f220000300800 */
[----:B------:R-:W-:Y:S02]  /*254f0*/  IMAD.MOV.U32 R188, RZ, RZ, R72 ;  /* 0x000000ffffbc7224 */ /* 0x000fe400078e0048 */
[----:B------:R-:W-:Y:S01]  /*25500*/  IMAD.MOV.U32 R181, RZ, RZ, R183 ;  /* 0x000000ffffb57224 */ /* 0x000fe200078e00b7 */
[----:B------:R-:W4:Y:S01]  /*25510*/  LDL.LU R72, [R1+0x19ec] ;  /* 0x0019ec0001487983 */ /* 0x000f220000300800 */
[----:B------:R-:W-:Y:S02]  /*25520*/  IMAD.MOV.U32 R183, RZ, RZ, R185 ;  /* 0x000000ffffb77224 */ /* 0x000fe400078e00b9 */
[----:B------:R-:W-:Y:S01]  /*25530*/  IMAD.MOV.U32 R185, RZ, RZ, R186 ;  /* 0x000000ffffb97224 */ /* 0x000fe200078e00ba */
[----:B------:R1:W-:Y:S01]  /*25540*/  STL.64 [R1+0x13f0], R210 ;  /* 0x0013f0d201007387 */ /* 0x0003e20000100a00 */
[----:B------:R-:W-:-:S02]  /*25550*/  IMAD.MOV.U32 R186, RZ, RZ, R187 ;  /* 0x000000ffffba7224 */ /* 0x000fc400078e00bb */
[----:B------:R-:W-:Y:S01]  /*25560*/  IMAD.MOV.U32 R187, RZ, RZ, R188 ;  /* 0x000000ffffbb7224 */ /* 0x000fe200078e00bc */
[----:B------:R1:W-:Y:S01]  /*25570*/  STL.64 [R1+0x13e8], R208 ;  /* 0x0013e8d001007387 */ /* 0x0003e20000100a00 */
[----:B------:R-:W-:Y:S02]  /*25580*/  IMAD.MOV.U32 R188, RZ, RZ, R189 ;  /* 0x000000ffffbc7224 */ /* 0x000fe400078e00bd */
[----:B------:R-:W-:Y:S01]  /*25590*/  IMAD.MOV.U32 R179, RZ, RZ, R185 ;  /* 0x000000ffffb37224 */ /* 0x000fe200078e00b9 */
[CC--:B-1----:R-:W-:Y:S01]  /*255a0*/  LEA R210, P1, R180.reuse, R2.reuse, 0x2 ;  /* 0x00000002b4d27211 */ /* 0x0c2fe200078210ff */
[----:B------:R-:W-:Y:S02]  /*255b0*/  IMAD.MOV.U32 R189, RZ, RZ, R74 ;  /* 0x000000ffffbd7224 */ /* 0x000fe400078e004a */
[----:B------:R-:W4:Y:S01]  /*255c0*/  LDL.LU R74, [R1+0x19e8] ;  /* 0x0019e800014a7983 */ /* 0x000f220000300800 */
[C---:B------:R-:W-:Y:S02]  /*255d0*/  LEA R208, P2, R177.reuse, R2, 0x2 ;  /* 0x00000002b1d07211 */ /* 0x040fe400078410ff */
[-C--:B------:R-:W-:Y:S01]  /*255e0*/  LEA.HI.X.SX32 R211, R180, R0.reuse, 0x2, P1 ;  /* 0x00000000b4d37211 */ /* 0x080fe200008f16ff */
[----:B------:R-:W-:Y:S01]  /*255f0*/  IMAD.MOV.U32 R180, RZ, RZ, R183 ;  /* 0x000000ffffb47224 */ /* 0x000fe200078e00b7 */
[----:B------:R-:W-:Y:S01]  /*25600*/  LEA.HI.X.SX32 R209, R177, R0, 0x2, P2 ;  /* 0x00000000b1d17211 */ /* 0x000fe200010f16ff */
[----:B------:R-:W-:-:S02]  /*25610*/  IMAD.MOV.U32 R183, RZ, RZ, R186 ;  /* 0x000000ffffb77224 */ /* 0x000fc400078e00ba */
[----:B------:R-:W-:Y:S01]  /*25620*/  IMAD.MOV.U32 R185, RZ, RZ, R187 ;  /* 0x000000ffffb97224 */ /* 0x000fe200078e00bb */
[----:B------:R1:W-:Y:S01]  /*25630*/  STL.64 [R1+0x13e0], R210 ;  /* 0x0013e0d201007387 */ /* 0x0003e20000100a00 */
[----:B------:R-:W-:Y:S02]  /*25640*/  IMAD.MOV.U32 R186, RZ, RZ, R188 ;  /* 0x000000ffffba7224 */ /* 0x000fe400078e00bc */
[----:B------:R-:W-:Y:S02]  /*25650*/  IMAD.MOV.U32 R177, RZ, RZ, R179 ;  /* 0x000000ffffb17224 */ /* 0x000fe400078e00b3 */
[----:B------:R-:W-:Y:S02]  /*25660*/  IMAD.MOV.U32 R187, RZ, RZ, R189 ;  /* 0x000000ffffbb7224 */ /* 0x000fe400078e00bd */
[----:B------:R-:W-:Y:S02]  /*25670*/  IMAD.MOV.U32 R188, RZ, RZ, R73 ;  /* 0x000000ffffbc7224 */ /* 0x000fe400078e0049 */
[----:B------:R-:W4:Y:S01]  /*25680*/  LDL.LU R73, [R1+0x19e4] ;  /* 0x0019e40001497983 */ /* 0x000f220000300800 */
[----:B------:R-:W-:-:S03]  /*25690*/  IMAD.MOV.U32 R189, RZ, RZ, R75 ;  /* 0x000000ffffbd7224 */ /* 0x000fc600078e004b */
[----:B------:R-:W4:Y:S01]  /*256a0*/  LDL.LU R75, [R1+0x19e0] ;  /* 0x0019e000014b7983 */ /* 0x000f220000300800 */
[----:B------:R-:W-:-:S03]  /*256b0*/  IMAD.MOV.U32 R179, RZ, RZ, R183 ;  /* 0x000000ffffb37224 */ /* 0x000fc600078e00b7 */
[----:B------:R1:W-:Y:S01]  /*256c0*/  STL.64 [R1+0x13d8], R208 ;  /* 0x0013d8d001007387 */ /* 0x0003e20000100a00 */
[----:B------:R-:W-:Y:S01]  /*256d0*/  IMAD.MOV.U32 R183, RZ, RZ, R185 ;  /* 0x000000ffffb77224 */ /* 0x000fe200078e00b9 */
[-C--:B-1----:R-:W-:Y:S01]  /*256e0*/  LEA R210, P2, R178, R2.reuse, 0x2 ;  /* 0x00000002b2d27211 */ /* 0x082fe200078410ff */
[----:B------:R-:W-:Y:S02]  /*256f0*/  IMAD.MOV.U32 R185, RZ, RZ, R186 ;  /* 0x000000ffffb97224 */ /* 0x000fe400078e00ba */
[----:B------:R-:W-:Y:S02]  /*25700*/  IMAD.MOV.U32 R186, RZ, RZ, R187 ;  /* 0x000000ffffba7224 */ /* 0x000fe400078e00bb */
[----:B------:R-:W-:Y:S01]  /*25710*/  IMAD.MOV.U32 R187, RZ, RZ, R188 ;  /* 0x000000ffffbb7224 */ /* 0x000fe200078e00bc */
[----:B------:R-:W-:Y:S01]  /*25720*/  LEA R208, P1, R177, R2, 0x2 ;  /* 0x00000002b1d07211 */ /* 0x000fe200078210ff */
[----:B------:R-:W-:-:S03]  /*25730*/  IMAD.MOV.U32 R188, RZ, RZ, R189 ;  /* 0x000000ffffbc7224 */ /* 0x000fc600078e00bd */
[-C--:B------:R-:W-:Y:S01]  /*25740*/  LEA.HI.X.SX32 R209, R177, R0.reuse, 0x2, P1 ;  /* 0x00000000b1d17211 */ /* 0x080fe200008f16ff */
[----:B------:R-:W-:Y:S01]  /*25750*/  IMAD.MOV.U32 R189, RZ, RZ, R76 ;  /* 0x000000ffffbd7224 */ /* 0x000fe200078e004c */
[----:B------:R-:W-:Y:S01]  /*25760*/  LEA.HI.X.SX32 R211, R178, R0, 0x2, P2 ;  /* 0x00000000b2d37211 */ /* 0x000fe200010f16ff */
[----:B------:R-:W4:Y:S04]  /*25770*/  LDL.LU R76, [R1+0x19dc] ;  /* 0x0019dc00014c7983 */ /* 0x000f280000300800 */
[----:B------:R1:W-:Y:S02]  /*25780*/  STL.64 [R1+0x13d0], R208 ;  /* 0x0013d0d001007387 */ /* 0x0003e40000100a00 */
[----:B-1----:R-:W-:Y:S02]  /*25790*/  IMAD.MOV.U32 R208, RZ, RZ, R179 ;  /* 0x000000ffffd07224 */ /* 0x002fe400078e00b3 */
[----:B------:R-:W-:-:S02]  /*257a0*/  IMAD.MOV.U32 R179, RZ, RZ, R78 ;  /* 0x000000ffffb37224 */ /* 0x000fc400078e004e */
[----:B------:R-:W4:Y:S04]  /*257b0*/  LDL.LU R78, [R1+0x19d8] ;  /* 0x0019d800014e7983 */ /* 0x000f280000300800 */
[----:B------:R1:W-:Y:S02]  /*257c0*/  STL.64 [R1+0x13c8], R210 ;  /* 0x0013c8d201007387 */ /* 0x0003e40000100a00 */
[----:B-1----:R-:W-:-:S04]  /*257d0*/  LEA R210, P2, R180, R2, 0x2 ;  /* 0x00000002b4d27211 */ /* 0x002fc800078410ff */
[----:B------:R-:W-:Y:S01]  /*257e0*/  LEA.HI.X.SX32 R211, R180, R0, 0x2, P2 ;  /* 0x00000000b4d37211 */ /* 0x000fe200010f16ff */
[----:B------:R-:W-:Y:S02]  /*257f0*/  IMAD.MOV.U32 R180, RZ, RZ, R183 ;  /* 0x000000ffffb47224 */ /* 0x000fe400078e00b7 */
[----:B------:R-:W-:Y:S02]  /*25800*/  IMAD.MOV.U32 R183, RZ, RZ, R185 ;  /* 0x000000ffffb77224 */ /* 0x000fe400078e00b9 */
[----:B------:R-:W-:Y:S02]  /*25810*/  IMAD.MOV.U32 R185, RZ, RZ, R186 ;  /* 0x000000ffffb97224 */ /* 0x000fe400078e00ba */
[----:B------:R-:W-:Y:S02]  /*25820*/  IMAD.MOV.U32 R186, RZ, RZ, R187 ;  /* 0x000000ffffba7224 */ /* 0x000fe400078e00bb */
[----:B------:R-:W-:Y:S02]  /*25830*/  IMAD.MOV.U32 R187, RZ, RZ, R188 ;  /* 0x000000ffffbb7224 */ /* 0x000fe400078e00bc */
[----:B------:R-:W-:Y:S01]  /*25840*/  IMAD.MOV.U32 R188, RZ, RZ, R189 ;  /* 0x000000ffffbc7224 */ /* 0x000fe200078e00bd */
[----:B------:R-:W-:Y:S01]  /*25850*/  LEA R212, P1, R179, R2, 0x2 ;  /* 0x00000002b3d47211 */ /* 0x000fe200078210ff */
[----:B------:R-:W-:-:S02]  /*25860*/  IMAD.MOV.U32 R189, RZ, RZ, R190 ;  /* 0x000000ffffbd7224 */ /* 0x000fc400078e00be */
[----:B------:R-:W-:Y:S02]  /*25870*/  IMAD.MOV.U32 R190, RZ, RZ, R191 ;  /* 0x000000ffffbe7224 */ /* 0x000fe400078e00bf */
[----:B------:R-:W-:Y:S02]  /*25880*/  IMAD.MOV.U32 R191, RZ, RZ, R193 ;  /* 0x000000ffffbf7224 */ /* 0x000fe400078e00c1 */
[----:B------:R-:W-:Y:S01]  /*25890*/  IMAD.MOV.U32 R193, RZ, RZ, R147 ;  /* 0x000000ffffc17224 */ /* 0x000fe200078e0093 */
[----:B------:R-:W-:Y:S01]  /*258a0*/  LEA.HI.X.SX32 R213, R179, R0, 0x2, P1 ;  /* 0x00000000b3d57211 */ /* 0x000fe200008f16ff */
[----:B------:R-:W-:Y:S02]  /*258b0*/  IMAD.MOV.U32 R147, RZ, RZ, R148 ;  /* 0x000000ffff937224 */ /* 0x000fe400078e0094 */
[----:B------:R-:W-:Y:S02]  /*258c0*/  IMAD.MOV.U32 R148, RZ, RZ, R149 ;  /* 0x000000ffff947224 */ /* 0x000fe400078e0095 */
[----:B------:R-:W-:-:S02]  /*258d0*/  IMAD.MOV.U32 R149, RZ, RZ, R150 ;  /* 0x000000ffff957224 */ /* 0x000fc400078e0096 */
[----:B------:R-:W-:Y:S02]  /*258e0*/  IMAD.MOV.U32 R150, RZ, RZ, R151 ;  /* 0x000000ffff967224 */ /* 0x000fe400078e0097 */
[----:B------:R-:W-:Y:S01]  /*258f0*/  IMAD.MOV.U32 R151, RZ, RZ, R23 ;  /* 0x000000ffff977224 */ /* 0x000fe200078e0017 */
[----:B------:R-:W-:Y:S01]  /*25900*/  STL.64 [R1+0x13c0], R212 ;  /* 0x0013c0d401007387 */ /* 0x000fe20000100a00 */
[----:B------:R-:W-:-:S03]  /*25910*/  IMAD.MOV.U32 R23, RZ, RZ, R22 ;  /* 0x000000ffff177224 */ /* 0x000fc600078e0016 */
[----:B------:R1:W-:Y:S01]  /*25920*/  STL.64 [R1+0x13b8], R210 ;  /* 0x0013b8d201007387 */ /* 0x0003e20000100a00 */
[----:B---3--:R-:W-:Y:S02]  /*25930*/  IMAD.MOV.U32 R22, RZ, RZ, R21 ;  /* 0x000000ffff167224 */ /* 0x008fe400078e0015 */
[----:B--2---:R-:W-:Y:S02]  /*25940*/  IMAD.MOV.U32 R21, RZ, RZ, R16 ;  /* 0x000000ffff157224 */ /* 0x004fe400078e0010 */
[----:B------:R-:W2:Y:S01]  /*25950*/  LDL.LU R16, [R1+0x420] ;  /* 0x0004200001107983 */ /* 0x000ea20000300800 */
[----:B-1----:R-:W-:-:S04]  /*25960*/  LEA R210, P2, R184, R2, 0x2 ;  /* 0x00000002b8d27211 */ /* 0x002fc800078410ff */
[----:B------:R-:W-:Y:S01]  /*25970*/  LEA.HI.X.SX32 R211, R184, R0, 0x2, P2 ;  /* 0x00000000b8d37211 */ /* 0x000fe200010f16ff */
[----:B------:R-:W-:Y:S02]  /*25980*/  IMAD.MOV.U32 R184, RZ, RZ, R185 ;  /* 0x000000ffffb87224 */ /* 0x000fe400078e00b9 */
[----:B------:R-:W-:Y:S02]  /*25990*/  IMAD.MOV.U32 R185, RZ, RZ, R186 ;  /* 0x000000ffffb97224 */ /* 0x000fe400078e00ba */
[----:B------:R-:W-:Y:S02]  /*259a0*/  IMAD.MOV.U32 R186, RZ, RZ, R187 ;  /* 0x000000ffffba7224 */ /* 0x000fe400078e00bb */
[----:B------:R-:W-:Y:S02]  /*259b0*/  IMAD.MOV.U32 R187, RZ, RZ, R188 ;  /* 0x000000ffffbb7224 */ /* 0x000fe400078e00bc */
[----:B------:R-:W-:Y:S02]  /*259c0*/  IMAD.MOV.U32 R188, RZ, RZ, R189 ;  /* 0x000000ffffbc7224 */ /* 0x000fe400078e00bd */
[----:B------:R-:W-:-:S02]  /*259d0*/  IMAD.MOV.U32 R189, RZ, RZ, R190 ;  /* 0x000000ffffbd7224 */ /* 0x000fc400078e00be */
[----:B------:R-:W-:Y:S01]  /*259e0*/  IMAD.MOV.U32 R190, RZ, RZ, R191 ;  /* 0x000000ffffbe7224 */ /* 0x000fe200078e00bf */
[C---:B------:R-:W-:Y:S01]  /*259f0*/  LEA R212, P1, R180.reuse, R2, 0x2 ;  /* 0x00000002b4d47211 */ /* 0x040fe200078210ff */
[----:B------:R-:W-:Y:S02]  /*25a00*/  IMAD.MOV.U32 R191, RZ, RZ, R194 ;  /* 0x000000ffffbf7224 */ /* 0x000fe400078e00c2 */
[----:B------:R-:W-:Y:S02]  /*25a10*/  IMAD.MOV.U32 R194, RZ, RZ, R198 ;  /* 0x000000ffffc27224 */ /* 0x000fe400078e00c6 */
[----:B------:R-:W-:Y:S02]  /*25a20*/  IMAD.MOV.U32 R198, RZ, RZ, R146 ;  /* 0x000000ffffc67224 */ /* 0x000fe400078e0092 */
[----:B------:R-:W-:Y:S01]  /*25a30*/  IMAD.MOV.U32 R146, RZ, RZ, R147 ;  /* 0x000000ffff927224 */ /* 0x000fe200078e0093 */
[----:B------:R-:W-:Y:S01]  /*25a40*/  LEA.HI.X.SX32 R213, R180, R0, 0x2, P1 ;  /* 0x00000000b4d57211 */ /* 0x000fe200008f16ff */
        /* <DEDUP_REMOVED lines=8> */
[----:B------:R3:W-:Y:S01]  /*25ad0*/  STL.64 [R1+0x13a8], R210 ;  /* 0x0013a8d201007387 */ /* 0x0007e20000100a00 */
[----:B------:R-:W-:Y:S01]  /*25ae0*/  VIADD R137, R79, UR4 ;  /* 0x000000044f897c36 */ /* 0x000fe20008000000 */
[----:B------:R-:W-:Y:S01]  /*25af0*/  ULDC UR4, c[0x0][0x248] ;  /* 0x0000920000047ab9 */ /* 0x000fe20000000800 */
[----:B-1----:R-:W-:Y:S01]  /*25b00*/  LEA R212, P1, R184, R2, 0x2 ;  /* 0x00000002b8d47211 */ /* 0x002fe200078210ff */
[----:B--2---:R-:W-:-:S02]  /*25b10*/  IMAD.MOV.U32 R21, RZ, RZ, R16 ;  /* 0x000000ffff157224 */ /* 0x004fc400078e0010 */
[----:B------:R-:W2:Y:S01]  /*25b20*/  LDL.LU R16, [R1+0x428] ;  /* 0x0004280001107983 */ /* 0x000ea20000300800 */
[----:B------:R-:W-:Y:S01]  /*25b30*/  LEA.HI.X.SX32 R213, R184, R0, 0x2, P1 ;  /* 0x00000000b8d57211 */ /* 0x000fe200008f16ff */
[----:B------:R-:W-:Y:S02]  /*25b40*/  IMAD.MOV.U32 R184, RZ, RZ, R187 ;  /* 0x000000ffffb87224 */ /* 0x000fe400078e00bb */
[----:B------:R-:W-:Y:S01]  /*25b50*/  VIADD R141, R137, UR4 ;  /* 0x00000004898d7c36 */ /* 0x000fe20008000000 */
[----:B---3--:R-:W-:Y:S01]  /*25b60*/  LEA R210, P2, R182, R2, 0x2 ;  /* 0x00000002b6d27211 */ /* 0x008fe200078410ff */
[----:B------:R-:W-:Y:S01]  /*25b70*/  IMAD.MOV.U32 R187, RZ, RZ, R188 ;  /* 0x000000ffffbb7224 */ /* 0x000fe200078e00bc */
[----:B------:R1:W-:Y:S01]  /*25b80*/  STL.64 [R1+0x13a0], R212 ;  /* 0x0013a0d401007387 */ /* 0x0003e20000100a00 */
[----:B------:R-:W-:Y:S01]  /*25b90*/  IMAD.MOV.U32 R209, RZ, RZ, R184 ;  /* 0x000000ffffd17224 */ /* 0x000fe200078e00b8 */
[----:B------:R-:W-:Y:S01]  /*25ba0*/  ULDC UR4, c[0x0][0x248] ;  /* 0x0000920000047ab9 */ /* 0x000fe20000000800 */
[----:B------:R-:W-:-:S02]  /*25bb0*/  IMAD.MOV.U32 R188, RZ, RZ, R189 ;  /* 0x000000ffffbc7224 */ /* 0x000fc400078e00bd */
[----:B------:R-:W-:Y:S02]  /*25bc0*/  IMAD.MOV.U32 R189, RZ, RZ, R190 ;  /* 0x000000ffffbd7224 */ /* 0x000fe400078e00be */
[----:B------:R-:W-:Y:S01]  /*25bd0*/  VIADD R139, R141, UR6 ;  /* 0x000000068d8b7c36 */ /* 0x000fe20008000000 */
[----:B------:R-:W-:Y:S01]  /*25be0*/  LEA.HI.X.SX32 R211, R182, R0, 0x2, P2 ;  /* 0x00000000b6d37211 */ /* 0x000fe200010f16ff */
[----:B------:R-:W-:Y:S01]  /*25bf0*/  IMAD.MOV.U32 R190, RZ, RZ, R194 ;  /* 0x000000ffffbe7224 */ /* 0x000fe200078e00c2 */
[----:B------:R-:W-:Y:S01]  /*25c00*/  ULDC UR6, c[0x0][0x248] ;  /* 0x0000920000067ab9 */ /* 0x000fe20000000800 */
[----:B------:R-:W-:Y:S01]  /*25c10*/  IMAD.MOV.U32 R194, RZ, RZ, R195 ;  /* 0x000000ffffc27224 */ /* 0x000fe200078e00c3 */
[----:B-1----:R-:W-:Y:S01]  /*25c20*/  LEA R212, P1, R209, R2, 0x2 ;  /* 0x00000002d1d47211 */ /* 0x002fe200078210ff */
[----:B------:R-:W-:Y:S02]  /*25c30*/  IMAD.MOV.U32 R195, RZ, RZ, R199 ;  /* 0x000000ffffc37224 */ /* 0x000fe400078e00c7 */
[----:B------:R-:W-:-:S02]  /*25c40*/  IMAD.MOV.U32 R199, RZ, RZ, R200 ;  /* 0x000000ffffc77224 */ /* 0x000fc400078e00c8 */
[----:B------:R-:W-:Y:S02]  /*25c50*/  IMAD.MOV.U32 R182, RZ, RZ, R187 ;  /* 0x000000ffffb67224 */ /* 0x000fe400078e00bb */
[----:B------:R-:W-:Y:S02]  /*25c60*/  VIADD R134, R139, UR4 ;  /* 0x000000048b867c36 */ /* 0x000fe40008000000 */
[----:B------:R-:W-:Y:S01]  /*25c70*/  IMAD.MOV.U32 R184, RZ, RZ, R188 ;  /* 0x000000ffffb87224 */ /* 0x000fe200078e00bc */
[----:B------:R-:W-:Y:S01]  /*25c80*/  LEA.HI.X.SX32 R213, R209, R0, 0x2, P1 ;  /* 0x00000000d1d57211 */ /* 0x000fe200008f16ff */
[----:B------:R-:W-:Y:S01]  /*25c90*/  IMAD.MOV.U32 R200, RZ, RZ, R77 ;  /* 0x000000ffffc87224 */ /* 0x000fe200078e004d */
[----:B------:R-:W-:Y:S01]  /*25ca0*/  ULDC UR4, c[0x0][0x248] ;  /* 0x0000920000047ab9 */ /* 0x000fe20000000800 */
[----:B------:R-:W-:Y:S01]  /*25cb0*/  IMAD.MOV.U32 R187, RZ, RZ, R189 ;  /* 0x000000ffffbb7224 */ /* 0x000fe200078e00bd */
[----:B------:R-:W3:Y:S01]  /*25cc0*/  LDL.LU R77, [R1+0x19d4] ;  /* 0x0019d400014d7983 */ /* 0x000ee20000300800 */
[----:B------:R-:W-:-:S02]  /*25cd0*/  IMAD.MOV.U32 R188, RZ, RZ, R190 ;  /* 0x000000ffffbc7224 */ /* 0x000fc400078e00be */
[----:B------:R-:W-:Y:S01]  /*25ce0*/  IMAD.MOV.U32 R189, RZ, RZ, R199 ;  /* 0x000000ffffbd7224 */ /* 0x000fe200078e00c7 */
[----:B------:R1:W-:Y:S01]  /*25cf0*/  STL.64 [R1+0x1398], R210 ;  /* 0x001398d201007387 */ /* 0x0003e20000100a00 */
[----:B------:R-:W-:Y:S02]  /*25d00*/  IMAD.MOV.U32 R209, RZ, RZ, R182 ;  /* 0x000000ffffd17224 */ /* 0x000fe400078e00b6 */
[----:B------:R-:W-:Y:S01]  /*25d10*/  VIADD R80, R134, UR7 ;  /* 0x0000000786507c36 */ /* 0x000fe20008000000 */
[----:B------:R-:W-:Y:S01]  /*25d20*/  ULDC UR7, c[0x0][0x248] ;  /* 0x0000920000077ab9 */ /* 0x000fe20000000800 */
[----:B------:R-:W-:Y:S02]  /*25d30*/  IMAD.MOV.U32 R182, RZ, RZ, R184 ;  /* 0x000000ffffb67224 */ /* 0x000fe400078e00b8 */
[----:B------:R-:W-:Y:S02]  /*25d40*/  IMAD.MOV.U32 R184, RZ, RZ, R187 ;  /* 0x000000ffffb87224 */ /* 0x000fe400078e00bb */
[----:B------:R-:W-:Y:S01]  /*25d50*/  IMAD.MOV.U32 R190, RZ, RZ, R195 ;  /* 0x000000ffffbe7224 */ /* 0x000fe200078e00c3 */
[----:B-1----:R-:W-:Y:S01]  /*25d60*/  LEA R210, P2, R181, R2, 0x2 ;  /* 0x00000002b5d27211 */ /* 0x002fe200078410ff */
[----:B------:R-:W-:-:S02]  /*25d70*/  IMAD.MOV.U32 R187, RZ, RZ, R188 ;  /* 0x000000ffffbb7224 */ /* 0x000fc400078e00bc */
[----:B------:R-:W-:Y:S01]  /*25d80*/  IMAD.MOV.U32 R195, RZ, RZ, R200 ;  /* 0x000000ffffc37224 */ /* 0x000fe200078e00c8 */
[----:B------:R-:W-:Y:S01]  /*25d90*/  LEA.HI.X.SX32 R211, R181, R0, 0x2, P2 ;  /* 0x00000000b5d37211 */ /* 0x000fe200010f16ff */
[----:B------:R-:W-:Y:S02]  /*25da0*/  IMAD.MOV.U32 R188, RZ, RZ, R189 ;  /* 0x000000ffffbc7224 */ /* 0x000fe400078e00bd */
[----:B------:R-:W-:Y:S02]  /*25db0*/  IMAD.MOV.U32 R200, RZ, RZ, R79 ;  /* 0x000000ffffc87224 */ /* 0x000fe400078e004f */
[----:B------:R-:W-:Y:S01]  /*25dc0*/  IMAD.MOV.U32 R189, RZ, RZ, R192 ;  /* 0x000000ffffbd7224 */ /* 0x000fe200078e00c0 */
[----:B------:R-:W3:Y:S01]  /*25dd0*/  LDL.LU R79, [R1+0x19d0] ;  /* 0x0019d000014f7983 */ /* 0x000ee20000300800 */
[----:B------:R-:W-:Y:S02]  /*25de0*/  IMAD.MOV.U32 R215, RZ, RZ, R182 ;  /* 0x000000ffffd77224 */ /* 0x000fe400078e00b6 */
[----:B------:R-:W-:Y:S01]  /*25df0*/  VIADD R17, R80, UR8 ;  /* 0x0000000850117c36 */ /* 0x000fe20008000000 */
[----:B------:R-:W-:Y:S01]  /*25e00*/  ULDC UR8, c[0x0][0x248] ;  /* 0x0000920000087ab9 */ /* 0x000fe20000000800 */
[----:B------:R-:W-:-:S02]  /*25e10*/  IMAD.MOV.U32 R199, RZ, RZ, R80 ;  /* 0x000000ffffc77224 */ /* 0x000fc400078e0050 */
[----:B------:R-:W-:Y:S01]  /*25e20*/  IMAD.MOV.U32 R192, RZ, RZ, R196 ;  /* 0x000000ffffc07224 */ /* 0x000fe200078e00c4 */
[----:B------:R-:W3:Y:S01]  /*25e30*/  LDL.LU R80, [R1+0x19cc] ;  /* 0x0019cc0001507983 */ /* 0x000ee20000300800 */
[----:B------:R-:W-:Y:S02]  /*25e40*/  IMAD.MOV.U32 R196, RZ, RZ, R204 ;  /* 0x000000ffffc47224 */ /* 0x000fe400078e00cc */
[----:B------:R-:W-:Y:S01]  /*25e50*/  IMAD.MOV.U32 R204, RZ, RZ, R82 ;  /* 0x000000ffffcc7224 */ /* 0x000fe200078e0052 */
[----:B------:R1:W-:Y:S01]  /*25e60*/  STL.64 [R1+0x1390], R212 ;  /* 0x001390d401007387 */ /* 0x0003e20000100a00 */
[----:B------:R-:W-:-:S03]  /*25e70*/  IMAD.MOV.U32 R181, RZ, RZ, R187 ;  /* 0x000000ffffb57224 */ /* 0x000fc600078e00bb */
[----:B------:R-:W3:Y:S01]  /*25e80*/  LDL.LU R82, [R1+0x19c8] ;  /* 0x0019c80001527983 */ /* 0x000ee20000300800 */
[----:B------:R-:W-:-:S03]  /*25e90*/  IMAD.MOV.U32 R187, RZ, RZ, R188 ;  /* 0x000000ffffbb7224 */ /* 0x000fc600078e00bc */
[----:B------:R4:W-:Y:S01]  /*25ea0*/  STL.64 [R1+0x1388], R210 ;  /* 0x001388d201007387 */ /* 0x0009e20000100a00 */
[C---:B-1----:R-:W-:Y:S01]  /*25eb0*/  LEA R212, P1, R215.reuse, R2, 0x2 ;  /* 0x00000002d7d47211 */ /* 0x042fe200078210ff */
[----:B------:R-:W-:Y:S02]  /*25ec0*/  IMAD.MOV.U32 R188, RZ, RZ, R189 ;  /* 0x000000ffffbc7224 */ /* 0x000fe400078e00bd */
[----:B------:R-:W-:Y:S01]  /*25ed0*/  IMAD.MOV.U32 R189, RZ, RZ, R192 ;  /* 0x000000ffffbd7224 */ /* 0x000fe200078e00c0 */
[----:B------:R-:W-:Y:S02]  /*25ee0*/  LEA.HI.X.SX32 R213, R215, R0, 0x2, P1 ;  /* 0x00000000d7d57211 */ /* 0x000fe400008f16ff */
[----:B----4-:R-:W-:Y:S01]  /*25ef0*/  LEA R210, P2, R208, R2, 0x2 ;  /* 0x00000002d0d27211 */ /* 0x010fe200078410ff */
[----:B------:R-:W-:-:S03]  /*25f00*/  IMAD.MOV.U32 R192, RZ, RZ, R196 ;  /* 0x000000ffffc07224 */ /* 0x000fc600078e00c4 */
[----:B------:R-:W-:Y:S01]  /*25f10*/  LEA.HI.X.SX32 R211, R208, R0, 0x2, P2 ;  /* 0x00000000d0d37211 */ /* 0x000fe200010f16ff */
[----:B------:R-:W-:Y:S02]  /*25f20*/  IMAD.MOV.U32 R196, RZ, RZ, R81 ;  /* 0x000000ffffc47224 */ /* 0x000fe400078e0051 */
[----:B------:R-:W4:Y:S04]  /*25f30*/  LDL.LU R81, [R1+0x19c4] ;  /* 0x0019c40001517983 */ /* 0x000f280000300800 */
[----:B------:R1:W-:Y:S04]  /*25f40*/  STL.64 [R1+0x1380], R212 ;  /* 0x001380d401007387 */ /* 0x0003e80000100a00 */
[----:B------:R1:W-:Y:S01]  /*25f50*/  STL.64 [R1+0x1378], R210 ;  /* 0x001378d201007387 */ /* 0x0003e20000100a00 */
[----:B------:R-:W-:-:S02]  /*25f60*/  IMAD.MOV.U32 R215, RZ, RZ, R187 ;  /* 0x000000ffffd77224 */ /* 0x000fc400078e00bb */
[----:B------:R-:W-:Y:S01]  /*25f70*/  IMAD.MOV.U32 R187, RZ, RZ, R189 ;  /* 0x000000ffffbb7224 */ /* 0x000fe200078e00bd */
[-C--:B-1----:R-:W-:Y:S02]  /*25f80*/  LEA R212, P1, R184, R2.reuse, 0x2 ;  /* 0x00000002b8d47211 */ /* 0x082fe400078210ff */
[----:B------:R-:W-:Y:S01]  /*25f90*/  LEA R210, P2, R186, R2, 0x2 ;  /* 0x00000002bad27211 */ /* 0x000fe200078410ff */
[----:B------:R-:W-:-:S03]  /*25fa0*/  IMAD.MOV.U32 R189, RZ, RZ, R191 ;  /* 0x000000ffffbd7224 */ /* 0x000fc600078e00bf */
        /* <DEDUP_REMOVED lines=10> */
[----:B------:R-:W-:Y:S01]  /*26050*/  IMAD.MOV.U32 R146, RZ, RZ, R148 ;  /* 0x000000ffff927224 */ /* 0x000fe200078e0094 */
[----:B------:R1:W-:Y:S01]  /*26060*/  STL.64 [R1+0x1370], R212 ;  /* 0x001370d401007387 */ /* 0x0003e20000100a00 */
[----:B------:R-:W-:Y:S02]  /*26070*/  IMAD.MOV.U32 R147, RZ, RZ, R149 ;  /* 0x000000ffff937224 */ /* 0x000fe400078e0095 */
[----:B------:R-:W-:Y:S01]  /*26080*/  IMAD.MOV.U32 R148, RZ, RZ, R150 ;  /* 0x000000ffff947224 */ /* 0x000fe200078e0096 */
[----:B------:R1:W-:Y:S01]  /*26090*/  STL.64 [R1+0x1368], R210 ;  /* 0x001368d201007387 */ /* 0x0003e20000100a00 */
[----:B------:R-:W-:-:S02]  /*260a0*/  IMAD.MOV.U32 R149, RZ, RZ, R151 ;  /* 0x000000ffff957224 */ /* 0x000fc400078e0097 */
[----:B------:R-:W-:Y:S02]  /*260b0*/  IMAD.MOV.U32 R150, RZ, RZ, R23 ;  /* 0x000000ffff967224 */ /* 0x000fe400078e0017 */
[----:B------:R-:W-:Y:S02]  /*260c0*/  IMAD.MOV.U32 R151, RZ, RZ, R22 ;  /* 0x000000ffff977224 */ /* 0x000fe400078e0016 */
[----:B------:R-:W-:Y:S02]  /*260d0*/  IMAD.MOV.U32 R23, RZ, RZ, R21 ;  /* 0x000000ffff177224 */ /* 0x000fe400078e0015 */
[----:B------:R-:W3:Y:S01]  /*260e0*/  LDL.LU R21, [R1+0x20] ;  /* 0x0000200001157983 */ /* 0x000ee20000300800 */
[----:B--2---:R-:W-:-:S03]  /*260f0*/  IMAD.MOV.U32 R22, RZ, RZ, R16 ;  /* 0x000000ffff167224 */ /* 0x004fc600078e0010 */
[----:B------:R-:W2:Y:S01]  /*26100*/  LDL.LU R16, [R1+0x28] ;  /* 0x0000280001107983 */ /* 0x000ea20000300800 */
[-C--:B-1----:R-:W-:Y:S02]  /*26110*/  LEA R212, P1, R215, R2.reuse, 0x2 ;  /* 0x00000002d7d47211 */ /* 0x082fe400078210ff */
[----:B------:R-:W-:Y:S02]  /*26120*/  LEA R210, P2, R183, R2, 0x2 ;  /* 0x00000002b7d27211 */ /* 0x000fe400078410ff */
[-C--:B------:R-:W-:Y:S02]  /*26130*/  LEA.HI.X.SX32 R213, R215, R0.reuse, 0x2, P1 ;  /* 0x00000000d7d57211 */ /* 0x080fe400008f16ff */
[----:B------:R-:W-:-:S03]  /*26140*/  LEA.HI.X.SX32 R211, R183, R0, 0x2, P2 ;  /* 0x00000000b7d37211 */ /* 0x000fc600010f16ff */
[----:B------:R-:W-:Y:S04]  /*26150*/  STL.64 [R1+0x1360], R212 ;  /* 0x001360d401007387 */ /* 0x000fe80000100a00 */
[----:B------:R1:W-:Y:S02]  /*26160*/  STL.64 [R1+0x1358], R210 ;  /* 0x001358d201007387 */ /* 0x0003e40000100a00 */
[----:B-1----:R-:W-:Y:S02]  /*26170*/  IMAD.MOV.U32 R211, RZ, RZ, R187 ;  /* 0x000000ffffd37224 */ /* 0x002fe400078e00bb */
[----:B------:R-:W-:Y:S01]  /*26180*/  IMAD.MOV.U32 R210, RZ, RZ, R186 ;  /* 0x000000ffffd27224 */ /* 0x000fe200078e00ba */
[-C--:B------:R-:W-:Y:S01]  /*26190*/  LEA R212, P2, R185, R2.reuse, 0x2 ;  /* 0x00000002b9d47211 */ /* 0x080fe200078410ff */
[----:B------:R-:W-:Y:S01]  /*261a0*/  IMAD.MOV.U32 R186, RZ, RZ, R188 ;  /* 0x000000ffffba7224 */ /* 0x000fe200078e00bc */
[----:B------:R-:W-:Y:S01]  /*261b0*/  LEA R214, P1, R211, R2, 0x2 ;  /* 0x00000002d3d67211 */ /* 0x000fe200078210ff */
[----:B------:R-:W-:Y:S01]  /*261c0*/  IMAD.MOV.U32 R187, RZ, RZ, R191 ;  /* 0x000000ffffbb7224 */ /* 0x000fe200078e00bf */
[-C--:B------:R-:W-:Y:S01]  /*261d0*/  LEA.HI.X.SX32 R213, R185, R0.reuse, 0x2, P2 ;  /* 0x00000000b9d57211 */ /* 0x080fe200010f16ff */
[----:B------:R-:W-:Y:S01]  /*261e0*/  IMAD.MOV.U32 R217, RZ, RZ, R186 ;  /* 0x000000ffffd97224 */ /* 0x000fe200078e00ba */
[----:B------:R-:W-:Y:S01]  /*261f0*/  LEA.HI.X.SX32 R215, R211, R0, 0x2, P1 ;  /* 0x00000000d3d77211 */ /* 0x000fe200008f16ff */
[----:B------:R-:W-:-:S02]  /*26200*/  IMAD.MOV.U32 R188, RZ, RZ, R203 ;  /* 0x000000ffffbc7224 */ /* 0x000fc400078e00cb */
[----:B------:R-:W-:Y:S02]  /*26210*/  IMAD.MOV.U32 R191, RZ, RZ, R83 ;  /* 0x000000ffffbf7224 */ /* 0x000fe400078e0053 */
[----:B------:R-:W4:Y:S01]  /*26220*/  LDL.LU R83, [R1+0x19c0] ;  /* 0x0019c00001537983 */ /* 0x000f220000300800 */
[----:B------:R-:W-:-:S03]  /*26230*/  IMAD.MOV.U32 R203, RZ, RZ, R84 ;  /* 0x000000ffffcb7224 */ /* 0x000fc600078e0054 */
[----:B------:R-:W4:Y:S04]  /*26240*/  LDL.LU R84, [R1+0x19bc] ;  /* 0x0019bc0001547983 */ /* 0x000f280000300800 */
[----:B------:R1:W-:Y:S01]  /*26250*/  STL.64 [R1+0x1350], R214 ;  /* 0x001350d601007387 */ /* 0x0003e20000100a00 */
[----:B------:R-:W-:-:S03]  /*26260*/  IMAD.MOV.U32 R211, RZ, RZ, R187 ;  /* 0x000000ffffd37224 */ /* 0x000fc600078e00bb */
[----:B------:R1:W-:Y:S01]  /*26270*/  STL.64 [R1+0x1348], R212 ;  /* 0x001348d401007387 */ /* 0x0003e20000100a00 */
[----:B------:R-:W-:Y:S02]  /*26280*/  IMAD.MOV.U32 R185, RZ, RZ, R188 ;  /* 0x000000ffffb97224 */ /* 0x000fe400078e00bc */
[----:B------:R-:W-:Y:S01]  /*26290*/  IMAD.MOV.U32 R187, RZ, RZ, R191 ;  /* 0x000000ffffbb7224 */ /* 0x000fe200078e00bf */
[-C--:B-1----:R-:W-:Y:S01]  /*262a0*/  LEA R214, P1, R217, R2.reuse, 0x2 ;  /* 0x00000002d9d67211 */ /* 0x082fe200078210ff */
[----:B------:R-:W-:Y:S01]  /*262b0*/  IMAD.MOV.U32 R188, RZ, RZ, R192 ;  /* 0x000000ffffbc7224 */ /* 0x000fe200078e00c0 */
[----:B------:R-:W-:Y:S02]  /*262c0*/  LEA R212, P2, R209, R2, 0x2 ;  /* 0x00000002d1d47211 */ /* 0x000fe400078410ff */
[-C--:B------:R-:W-:Y:S01]  /*262d0*/  LEA.HI.X.SX32 R215, R217, R0.reuse, 0x2, P1 ;  /* 0x00000000d9d77211 */ /* 0x080fe200008f16ff */
[----:B------:R-:W-:Y:S01]  /*262e0*/  IMAD.MOV.U32 R191, RZ, RZ, R201 ;  /* 0x000000ffffbf7224 */ /* 0x000fe200078e00c9 */
[----:B------:R-:W-:Y:S01]  /*262f0*/  LEA.HI.X.SX32 R213, R209, R0, 0x2, P2 ;  /* 0x00000000d1d57211 */ /* 0x000fe200010f16ff */
[----:B------:R-:W-:-:S02]  /*26300*/  IMAD.MOV.U32 R192, RZ, RZ, R86 ;  /* 0x000000ffffc07224 */ /* 0x000fc400078e0056 */
[----:B------:R-:W4:Y:S01]  /*26310*/  LDL.LU R86, [R1+0x19b8] ;  /* 0x0019b80001567983 */ /* 0x000f220000300800 */
[----:B------:R-:W-:Y:S02]  /*26320*/  IMAD.MOV.U32 R201, RZ, RZ, R85 ;  /* 0x000000ffffc97224 */ /* 0x000fe400078e0055 */
[----:B------:R-:W-:Y:S01]  /*26330*/  IMAD.MOV.U32 R217, RZ, RZ, R87 ;  /* 0x000000ffffd97224 */ /* 0x000fe200078e0057 */
[----:B------:R-:W4:Y:S04]  /*26340*/  LDL.LU R85, [R1+0x19b4] ;  /* 0x0019b40001557983 */ /* 0x000f280000300800 */
[----:B------:R-:W-:Y:S04]  /*26350*/  STL.64 [R1+0x1340], R214 ;  /* 0x001340d601007387 */ /* 0x000fe80000100a00 */
        /* <DEDUP_REMOVED lines=23> */
[----:B------:R-:W-:-:S03]  /*264d0*/  IMAD.MOV.U32 R23, RZ, RZ, R22 ;  /* 0x000000ffff177224 */ /* 0x000fc600078e0016 */
[----:B------:R1:W-:Y:S01]  /*264e0*/  STL.64 [R1+0x1328], R212 ;  /* 0x001328d401007387 */ /* 0x0003e20000100a00 */
[----:B---3--:R-:W-:Y:S02]  /*264f0*/  IMAD.MOV.U32 R22, RZ, RZ, R21 ;  /* 0x000000ffff167224 */ /* 0x008fe400078e0015 */
[----:B--2---:R-:W-:Y:S02]  /*26500*/  IMAD.MOV.U32 R21, RZ, RZ, R16 ;  /* 0x000000ffff157224 */ /* 0x004fe400078e0010 */
[----:B------:R-:W2:Y:S01]  /*26510*/  LDL.LU R16, [R1+0x424] ;  /* 0x0004240001107983 */ /* 0x000ea20000300800 */
[----:B------:R-:W-:Y:S02]  /*26520*/  IMAD.MOV.U32 R208, RZ, RZ, R181 ;  /* 0x000000ffffd07224 */ /* 0x000fe400078e00b5 */
[----:B------:R-:W-:-:S03]  /*26530*/  IMAD.MOV.U32 R209, RZ, RZ, R185 ;  /* 0x000000ffffd17224 */ /* 0x000fc600078e00b9 */
[----:B-1----:R-:W-:Y:S01]  /*26540*/  LEA R214, P2, R208, R2, 0x2 ;  /* 0x00000002d0d67211 */ /* 0x002fe200078410ff */
[----:B------:R-:W-:-:S03]  /*26550*/  IMAD.MOV.U32 R217, RZ, RZ, R209 ;  /* 0x000000ffffd97224 */ /* 0x000fc600078e00d1 */
        /* <DEDUP_REMOVED lines=22> */
[----:B--2---:R-:W-:-:S03]  /*266c0*/  IMAD.MOV.U32 R21, RZ, RZ, R16 ;  /* 0x000000ffff157224 */ /* 0x004fc600078e0010 */
[----:B------:R-:W2:Y:S01]  /*266d0*/  LDL.LU R16, [R1+0x42c] ;  /* 0x00042c0001107983 */ /* 0x000ea20000300800 */
[----:B------:R-:W-:Y:S02]  /*266e0*/  IMAD.MOV.U32 R209, RZ, RZ, R188 ;  /* 0x000000ffffd17224 */ /* 0x000fe400078e00bc */
[----:B-1----:R-:W-:Y:S02]  /*266f0*/  IMAD.MOV.U32 R212, RZ, RZ, R210 ;  /* 0x000000ffffd47224 */ /* 0x002fe400078e00d2 */
[----:B------:R-:W-:Y:S02]  /*26700*/  IMAD.MOV.U32 R210, RZ, RZ, R209 ;  /* 0x000000ffffd27224 */ /* 0x000fe400078e00d1 */
[----:B------:R-:W-:-:S03]  /*26710*/  IMAD.MOV.U32 R209, RZ, RZ, R187 ;  /* 0x000000ffffd17224 */ /* 0x000fc600078e00bb */
[-C--:B------:R-:W-:Y:S01]  /*26720*/  LEA R216, P1, R210, R2.reuse, 0x2 ;  /* 0x00000002d2d87211 */ /* 0x080fe200078210ff */
[----:B------:R-:W-:Y:S01]  /*26730*/  VIADD R140, R17, UR6 ;  /* 0x00000006118c7c36 */ /* 0x000fe20008000000 */
[----:B---3--:R-:W-:Y:S01]  /*26740*/  LEA R214, P2, R190, R2, 0x2 ;  /* 0x00000002bed67211 */ /* 0x008fe200078410ff */
[----:B------:R-:W-:Y:S01]  /*26750*/  IMAD.MOV.U32 R213, RZ, RZ, R209 ;  /* 0x000000ffffd57224 */ /* 0x000fe200078e00d1 */
[----:B------:R-:W-:Y:S01]  /*26760*/  LEA.HI.X.SX32 R217, R210, R0, 0x2, P1 ;  /* 0x00000000d2d97211 */ /* 0x000fe200008f16ff */
[----:B------:R-:W-:Y:S01]  /*26770*/  IMAD.MOV.U32 R210, RZ, RZ, R191 ;  /* 0x000000ffffd27224 */ /* 0x000fe200078e00bf */
[----:B------:R-:W-:Y:S01]  /*26780*/  ULDC UR6, c[0x0][0x248] ;  /* 0x0000920000067ab9 */ /* 0x000fe20000000800 */
[----:B------:R-:W-:Y:S02]  /*26790*/  IMAD.MOV.U32 R209, RZ, RZ, R192 ;  /* 0x000000ffffd17224 */ /* 0x000fe400078e00c0 */
[----:B------:R-:W-:Y:S02]  /*267a0*/  IMAD.MOV.U32 R191, RZ, RZ, R193 ;  /* 0x000000ffffbf7224 */ /* 0x000fe400078e00c1 */
[----:B------:R-:W-:-:S02]  /*267b0*/  IMAD.MOV.U32 R192, RZ, RZ, R194 ;  /* 0x000000ffffc07224 */ /* 0x000fc400078e00c2 */
[----:B------:R-:W-:Y:S02]  /*267c0*/  IMAD.MOV.U32 R193, RZ, RZ, R198 ;  /* 0x000000ffffc17224 */ /* 0x000fe400078e00c6 */
[----:B------:R-:W-:Y:S01]  /*267d0*/  VIADD R19, R140, UR9 ;  /* 0x000000098c137c36 */ /* 0x000fe20008000000 */
[----:B------:R-:W-:Y:S01]  /*267e0*/  LEA.HI.X.SX32 R215, R190, R0, 0x2, P2 ;  /* 0x00000000bed77211 */ /* 0x000fe200010f16ff */
[----:B------:R-:W-:Y:S01]  /*267f0*/  IMAD.MOV.U32 R194, RZ, RZ, R201 ;  /* 0x000000ffffc27224 */ /* 0x000fe200078e00c9 */
[----:B------:R1:W-:Y:S01]  /*26800*/  STL.64 [R1+0x1310], R216 ;  /* 0x001310d801007387 */ /* 0x0003e20000100a00 */
[----:B------:R-:W-:Y:S01]  /*26810*/  IMAD.MOV.U32 R198, RZ, RZ, R140 ;  /* 0x000000ffffc67224 */ /* 0x000fe200078e008c */
[----:B------:R-:W-:Y:S01]  /*26820*/  ULDC UR9, c[0x0][0x248] ;  /* 0x0000920000097ab9 */ /* 0x000fe20000000800 */
[----:B------:R-:W-:Y:S02]  /*26830*/  IMAD.MOV.U32 R201, RZ, RZ, R141 ;  /* 0x000000ffffc97224 */ /* 0x000fe400078e008d */
        /* <DEDUP_REMOVED lines=11> */
[----:B------:R-:W-:Y:S02]  /*268f0*/  IMAD.MOV.U32 R150, RZ, RZ, R23 ;  /* 0x000000ffff967224 */ /* 0x000fe400078e0017 */
[----:B------:R-:W-:Y:S02]  /*26900*/  IMAD.MOV.U32 R151, RZ, RZ, R22 ;  /* 0x000000ffff977224 */ /* 0x000fe400078e0016 */
[----:B------:R-:W-:-:S02]  /*26910*/  IMAD.MOV.U32 R23, RZ, RZ, R21 ;  /* 0x000000ffff177224 */ /* 0x000fc400078e0015 */
[----:B------:R-:W4:Y:S01]  /*26920*/  LDL.LU R21, [R1+0x24] ;  /* 0x0000240001157983 */ /* 0x000f220000300800 */
[----:B--2---:R-:W-:-:S03]  /*26930*/  IMAD.MOV.U32 R22, RZ, RZ, R16 ;  /* 0x000000ffff167224 */ /* 0x004fc600078e0010 */
[----:B------:R-:W2:Y:S01]  /*26940*/  LDL.LU R16, [R1+0x2c] ;  /* 0x00002c0001107983 */ /* 0x000ea20000300800 */
[-C--:B-1----:R-:W-:Y:S02]  /*26950*/  LEA R216, P1, R209, R2.reuse, 0x2 ;  /* 0x00000002d1d87211 */ /* 0x082fe400078210ff */
[----:B---3--:R-:W-:Y:S02]  /*26960*/  LEA R214, P2, R189, R2, 0x2 ;  /* 0x00000002bdd67211 */ /* 0x008fe400078410ff */
[-C--:B------:R-:W-:Y:S01]  /*26970*/  LEA.HI.X.SX32 R217, R209, R0.reuse, 0x2, P1 ;  /* 0x00000000d1d97211 */ /* 0x080fe200008f16ff */
[----:B------:R-:W-:Y:S01]  /*26980*/  IMAD.MOV.U32 R209, RZ, RZ, R191 ;  /* 0x000000ffffd17224 */ /* 0x000fe200078e00bf */
[----:B------:R-:W-:Y:S01]  /*26990*/  LEA.HI.X.SX32 R215, R189, R0, 0x2, P2 ;  /* 0x00000000bdd77211 */ /* 0x000fe200010f16ff */
[----:B------:R-:W-:Y:S01]  /*269a0*/  VIADD R90, R19, UR13 ;  /* 0x0000000d135a7c36 */ /* 0x000fe20008000000 */
[----:B------:R-:W-:Y:S01]  /*269b0*/  ULDC UR13, c[0x0][0x248] ;  /* 0x00009200000d7ab9 */ /* 0x000fe20000000800 */
[----:B------:R1:W-:Y:S01]  /*269c0*/  STL.64 [R1+0x1300], R216 ;  /* 0x001300d801007387 */ /* 0x0003e20000100a00 */
[----:B------:R-:W-:-:S02]  /*269d0*/  IMAD.MOV.U32 R191, RZ, RZ, R192 ;  /* 0x000000ffffbf7224 */ /* 0x000fc400078e00c0 */
[----:B------:R-:W-:Y:S01]  /*269e0*/  IMAD.MOV.U32 R192, RZ, RZ, R193 ;  /* 0x000000ffffc07224 */ /* 0x000fe200078e00c1 */
[----:B------:R3:W-:Y:S01]  /*269f0*/  STL.64 [R1+0x12f8], R214 ;  /* 0x0012f8d601007387 */ /* 0x0007e20000100a00 */
[----:B------:R-:W-:Y:S02]  /*26a00*/  IMAD.MOV.U32 R193, RZ, RZ, R194 ;  /* 0x000000ffffc17224 */ /* 0x000fe400078e00c2 */
[----:B------:R-:W-:Y:S01]  /*26a10*/  IMAD.MOV.U32 R194, RZ, RZ, R195 ;  /* 0x000000ffffc27224 */ /* 0x000fe200078e00c3 */
[C---:B-1----:R-:W-:Y:S01]  /*26a20*/  LEA R216, P1, R209.reuse, R2, 0x2 ;  /* 0x00000002d1d87211 */ /* 0x042fe200078210ff */
[----:B------:R-:W-:Y:S01]  /*26a30*/  VIADD R88, R90, UR4 ;  /* 0x000000045a587c36 */ /* 0x000fe20008000000 */
[----:B------:R-:W-:Y:S01]  /*26a40*/  ULDC UR4, c[0x0][0x248] ;  /* 0x0000920000047ab9 */ /* 0x000fe20000000800 */
[----:B------:R-:W-:Y:S01]  /*26a50*/  IMAD.MOV.U32 R195, RZ, RZ, R206 ;  /* 0x000000ffffc37224 */ /* 0x000fe200078e00ce */
[----:B------:R-:W-:Y:S01]  /*26a60*/  LEA.HI.X.SX32 R217, R209, R0, 0x2, P1 ;  /* 0x00000000d1d97211 */ /* 0x000fe200008f16ff */
[----:B------:R-:W-:Y:S01]  /*26a70*/  IMAD.MOV.U32 R209, RZ, RZ, R191 ;  /* 0x000000ffffd17224 */ /* 0x000fe200078e00bf */
[----:B---3--:R-:W-:Y:S01]  /*26a80*/  LEA R214, P2, R211, R2, 0x2 ;  /* 0x00000002d3d67211 */ /* 0x008fe200078410ff */
[----:B------:R-:W-:-:S02]  /*26a90*/  IMAD.MOV.U32 R191, RZ, RZ, R192 ;  /* 0x000000ffffbf7224 */ /* 0x000fc400078e00c0 */
[----:B------:R-:W-:Y:S01]  /*26aa0*/  IMAD.MOV.U32 R192, RZ, RZ, R193 ;  /* 0x000000ffffc07224 */ /* 0x000fe200078e00c1 */
[----:B------:R-:W-:Y:S01]  /*26ab0*/  LEA.HI.X.SX32 R215, R211, R0, 0x2, P2 ;  /* 0x00000000d3d77211 */ /* 0x000fe200010f16ff */
[----:B------:R-:W-:Y:S02]  /*26ac0*/  IMAD.MOV.U32 R193, RZ, RZ, R194 ;  /* 0x000000ffffc17224 */ /* 0x000fe400078e00c2 */
[----:B------:R-:W-:Y:S02]  /*26ad0*/  IMAD.MOV.U32 R194, RZ, RZ, R195 ;  /* 0x000000ffffc27224 */ /* 0x000fe400078e00c3 */
[----:B------:R-:W-:Y:S01]  /*26ae0*/  VIADD R18, R88, UR14 ;  /* 0x0000000e58127c36 */ /* 0x000fe20008000000 */
[----:B------:R-:W-:Y:S01]  /*26af0*/  ULDC UR14, c[0x0][0x248] ;  /* 0x00009200000e7ab9 */ /* 0x000fe20000000800 */
[----:B------:R-:W-:Y:S02]  /*26b00*/  IMAD.MOV.U32 R206, RZ, RZ, R88 ;  /* 0x000000ffffce7224 */ /* 0x000fe400078e0058 */
[----:B------:R-:W-:Y:S01]  /*26b10*/  IMAD.MOV.U32 R195, RZ, RZ, R204 ;  /* 0x000000ffffc37224 */ /* 0x000fe200078e00cc */
[----:B------:R-:W3:Y:S01]  /*26b20*/  LDL.LU R88, [R1+0x19ac] ;  /* 0x0019ac0001587983 */ /* 0x000ee20000300800 */
[----:B------:R-:W-:-:S02]  /*26b30*/  IMAD.MOV.U32 R204, RZ, RZ, R207 ;  /* 0x000000ffffcc7224 */ /* 0x000fc400078e00cf */
[----:B------:R-:W-:Y:S01]  /*26b40*/  IMAD.MOV.U32 R207, RZ, RZ, R90 ;  /* 0x000000ffffcf7224 */ /* 0x000fe200078e005a */
[----:B------:R1:W-:Y:S01]  /*26b50*/  STL.64 [R1+0x12f0], R216 ;  /* 0x0012f0d801007387 */ /* 0x0003e20000100a00 */
[----:B------:R-:W-:-:S03]  /*26b60*/  IMAD.MOV.U32 R219, RZ, RZ, R191 ;  /* 0x000000ffffdb7224 */ /* 0x000fc600078e00bf */
[----:B------:R-:W3:Y:S01]  /*26b70*/  LDL.LU R90, [R1+0x19a8] ;  /* 0x0019a800015a7983 */ /* 0x000ee20000300800 */
[----:B------:R-:W-:-:S03]  /*26b80*/  IMAD.MOV.U32 R191, RZ, RZ, R193 ;  /* 0x000000ffffbf7224 */ /* 0x000fc600078e00c1 */
[----:B------:R4:W-:Y:S01]  /*26b90*/  STL.64 [R1+0x12e8], R214 ;  /* 0x0012e8d601007387 */ /* 0x0009e20000100a00 */
[----:B------:R-:W-:Y:S02]  /*26ba0*/  IMAD.MOV.U32 R193, RZ, RZ, R194 ;  /* 0x000000ffffc17224 */ /* 0x000fe400078e00c2 */
[----:B------:R-:W-:Y:S02]  /*26bb0*/  IMAD.MOV.U32 R194, RZ, RZ, R195 ;  /* 0x000000ffffc27224 */ /* 0x000fe400078e00c3 */
[----:B------:R-:W-:Y:S02]  /*26bc0*/  IMAD.MOV.U32 R195, RZ, RZ, R204 ;  /* 0x000000ffffc37224 */ /* 0x000fe400078e00cc */
[----:B------:R-:W-:Y:S01]  /*26bd0*/  VIADD R138, R18, UR16 ;  /* 0x00000010128a7c36 */ /* 0x000fe20008000000 */
[-C--:B-1----:R-:W-:Y:S02]  /*26be0*/  LEA R216, P1, R219, R2.reuse, 0x2 ;  /* 0x00000002dbd87211 */ /* 0x082fe400078210ff */
[----:B----4-:R-:W-:Y:S01]  /*26bf0*/  LEA R214, P2, R213, R2, 0x2 ;  /* 0x00000002d5d67211 */ /* 0x010fe200078410ff */
[----:B------:R-:W-:Y:S01]  /*26c00*/  IMAD.MOV.U32 R204, RZ, RZ, R207 ;  /* 0x000000ffffcc7224 */ /* 0x000fe200078e00cf */
[----:B------:R-:W-:-:S02]  /*26c10*/  ULDC UR16, c[0x0][0x248] ;  /* 0x0000920000107ab9 */ /* 0x000fc40000000800 */
[-C--:B------:R-:W-:Y:S01]  /*26c20*/  LEA.HI.X.SX32 R215, R213, R0.reuse, 0x2, P2 ;  /* 0x00000000d5d77211 */ /* 0x080fe200010f16ff */
[----:B------:R-:W-:Y:S02]  /*26c30*/  IMAD.MOV.U32 R213, RZ, RZ, R193 ;  /* 0x000000ffffd57224 */ /* 0x000fe400078e00c1 */
[----:B------:R-:W-:Y:S02]  /*26c40*/  IMAD.MOV.U32 R193, RZ, RZ, R194 ;  /* 0x000000ffffc17224 */ /* 0x000fe400078e00c2 */
[----:B------:R-:W-:Y:S02]  /*26c50*/  IMAD.MOV.U32 R194, RZ, RZ, R195 ;  /* 0x000000ffffc27224 */ /* 0x000fe400078e00c3 */
[----:B------:R-:W-:Y:S01]  /*26c60*/  VIADD R133, R138, UR7 ;  /* 0x000000078a857c36 */ /* 0x000fe20008000000 */
[----:B------:R-:W-:Y:S01]  /*26c70*/  LEA.HI.X.SX32 R217, R219, R0, 0x2, P1 ;  /* 0x00000000dbd97211 */ /* 0x000fe200008f16ff */
[----:B------:R-:W-:Y:S01]  /*26c80*/  IMAD.MOV.U32 R195, RZ, RZ, R139 ;  /* 0x000000ffffc37224 */ /* 0x000fe200078e008b */
[----:B------:R-:W-:Y:S01]  /*26c90*/  ULDC UR7, c[0x0][0x248] ;  /* 0x0000920000077ab9 */ /* 0x000fe20000000800 */
[----:B------:R-:W-:-:S02]  /*26ca0*/  IMAD.MOV.U32 R139, RZ, RZ, R140 ;  /* 0x000000ffff8b7224 */ /* 0x000fc400078e008c */
[----:B------:R-:W-:Y:S02]  /*26cb0*/  IMAD.MOV.U32 R140, RZ, RZ, R141 ;  /* 0x000000ffff8c7224 */ /* 0x000fe400078e008d */
[----:B------:R-:W-:Y:S02]  /*26cc0*/  IMAD.MOV.U32 R141, RZ, RZ, R142 ;  /* 0x000000ffff8d7224 */ /* 0x000fe400078e008e */
[----:B------:R-:W-:Y:S01]  /*26cd0*/  VIADD R20, R133, UR17 ;  /* 0x0000001185147c36 */ /* 0x000fe20008000000 */
[----:B------:R-:W-:Y:S01]  /*26ce0*/  ULDC UR17, c[0x0][0x248] ;  /* 0x0000920000117ab9 */ /* 0x000fe20000000800 */
[----:B------:R-:W-:Y:S02]  /*26cf0*/  IMAD.MOV.U32 R142, RZ, RZ, R143 ;  /* 0x000000ffff8e7224 */ /* 0x000fe400078e008f */
[----:B------:R-:W-:Y:S02]  /*26d00*/  IMAD.MOV.U32 R143, RZ, RZ, R144 ;  /* 0x000000ffff8f7224 */ /* 0x000fe400078e0090 */
[----:B------:R-:W-:-:S02]  /*26d10*/  IMAD.MOV.U32 R144, RZ, RZ, R145 ;  /* 0x000000ffff907224 */ /* 0x000fc400078e0091 */
[----:B------:R-:W-:Y:S02]  /*26d20*/  IMAD.MOV.U32 R145, RZ, RZ, R146 ;  /* 0x000000ffff917224 */ /* 0x000fe400078e0092 */
[----:B------:R-:W-:Y:S01]  /*26d30*/  VIADD R6, R20, UR19 ;  /* 0x0000001314067c36 */ /* 0x000fe20008000000 */
[----:B------:R-:W-:Y:S01]  /*26d40*/  ULDC UR19, c[0x0][0x248] ;  /* 0x0000920000137ab9 */ /* 0x000fe20000000800 */
[----:B------:R-:W-:Y:S02]  /*26d50*/  IMAD.MOV.U32 R146, RZ, RZ, R147 ;  /* 0x000000ffff927224 */ /* 0x000fe400078e0093 */
[----:B------:R-:W-:Y:S02]  /*26d60*/  IMAD.MOV.U32 R147, RZ, RZ, R148 ;  /* 0x000000ffff937224 */ /* 0x000fe400078e0094 */
[----:B------:R-:W-:Y:S02]  /*26d70*/  IMAD.MOV.U32 R148, RZ, RZ, R149 ;  /* 0x000000ffff947224 */ /* 0x000fe400078e0095 */
[----:B------:R-:W-:-:S02]  /*26d80*/  IMAD.MOV.U32 R149, RZ, RZ, R150 ;  /* 0x000000ffff957224 */ /* 0x000fc400078e0096 */
[----:B------:R-:W-:Y:S02]  /*26d90*/  IMAD.MOV.U32 R150, RZ, RZ, R151 ;  /* 0x000000ffff967224 */ /* 0x000fe400078e0097 */
[----:B------:R-:W-:Y:S01]  /*26da0*/  VIADD R131, R6, UR8 ;  /* 0x0000000806837c36 */ /* 0x000fe20008000000 */
[----:B------:R-:W-:Y:S01]  /*26db0*/  ULDC UR8, c[0x0][0x248] ;  /* 0x0000920000087ab9 */ /* 0x000fe20000000800 */
[----:B------:R-:W-:Y:S02]  /*26dc0*/  IMAD.MOV.U32 R207, RZ, RZ, R6 ;  /* 0x000000ffffcf7224 */ /* 0x000fe400078e0006 */
[----:B------:R-:W-:Y:S01]  /*26dd0*/  IMAD.MOV.U32 R151, RZ, RZ, R23 ;  /* 0x000000ffff977224 */ /* 0x000fe200078e0017 */
[----:B------:R-:W4:Y:S01]  /*26de0*/  LDL.LU R6, [R1+0x19a4] ;  /* 0x0019a40001067983 */ /* 0x000f220000300800 */
[----:B------:R-:W-:Y:S02]  /*26df0*/  IMAD.MOV.U32 R23, RZ, RZ, R22 ;  /* 0x000000ffff177224 */ /* 0x000fe400078e0016 */
[----:B------:R-:W-:Y:S01]  /*26e00*/  IMAD.MOV.U32 R22, RZ, RZ, R21 ;  /* 0x000000ffff167224 */ /* 0x000fe200078e0015 */
[----:B------:R1:W-:Y:S04]  /*26e10*/  STL.64 [R1+0x12e0], R216 ;  /* 0x0012e0d801007387 */ /* 0x0003e80000100a00 */
[----:B------:R1:W-:Y:S01]  /*26e20*/  STL.64 [R1+0x12d8], R214 ;  /* 0x0012d8d601007387 */ /* 0x0003e20000100a00 */
[----:B--2---:R-:W-:-:S03]  /*26e30*/  IMAD.MOV.U32 R21, RZ, RZ, R16 ;  /* 0x000000ffff157224 */ /* 0x004fc600078e0010 */
[----:B------:R-:W2:Y:S01]  /*26e40*/  LDL.LU R16, [R1+0x430] ;  /* 0x0004300001107983 */ /* 0x000ea20000300800 */
[----:B------:R-:W-:-:S05]  /*26e50*/  IMAD.MOV.U32 R219, RZ, RZ, R191 ;  /* 0x000000ffffdb7224 */ /* 0x000fca00078e00bf */
        /* <DEDUP_REMOVED lines=23> */
[----:B------:R-:W-:Y:S01]  /*26fd0*/  IMAD.MOV.U32 R151, RZ, RZ, R23 ;  /* 0x000000ffff977224 */ /* 0x000fe200078e0017 */
[----:B------:R1:W-:Y:S01]  /*26fe0*/  STL.64 [R1+0x12d0], R216 ;  /* 0x0012d0d801007387 */ /* 0x0003e20000100a00 */
[----:B------:R-:W-:Y:S02]  /*26ff0*/  IMAD.MOV.U32 R23, RZ, RZ, R22 ;  /* 0x000000ffff177224 */ /* 0x000fe400078e0016 */
[----:B------:R-:W-:Y:S01]  /*27000*/  IMAD.MOV.U32 R22, RZ, RZ, R21 ;  /* 0x000000ffff167224 */ /* 0x000fe200078e0015 */
[----:B------:R3:W-:Y:S01]  /*27010*/  STL.64 [R1+0x12c8], R214 ;  /* 0x0012c8d601007387 */ /* 0x0007e20000100a00 */
[----:B--2---:R-:W-:-:S03]  /*27020*/  IMAD.MOV.U32 R21, RZ, RZ, R16 ;  /* 0x000000ffff157224 */ /* 0x004fc600078e0010 */
[----:B------:R-:W2:Y:S01]  /*27030*/  LDL.LU R16, [R1+0x438] ;  /* 0x0004380001107983 */ /* 0x000ea20000300800 */
[CC--:B-1----:R-:W-:Y:S01]  /*27040*/  LEA R216, P1, R219.reuse, R2.reuse, 0x2 ;  /* 0x00000002dbd87211 */ /* 0x0c2fe200078210ff */
[----:B------:R-:W-:Y:S01]  /*27050*/  IMAD.MOV.U32 R212, RZ, RZ, R194 ;  /* 0x000000ffffd47224 */ /* 0x000fe200078e00c2 */
[C---:B---3--:R-:W-:Y:S02]  /*27060*/  LEA R214, P2, R208.reuse, R2, 0x2 ;  /* 0x00000002d0d67211 */ /* 0x048fe400078410ff */
[-C--:B------:R-:W-:Y:S02]  /*27070*/  LEA.HI.X.SX32 R217, R219, R0.reuse, 0x2, P1 ;  /* 0x00000000dbd97211 */ /* 0x080fe400008f16ff */
[----:B------:R-:W-:Y:S01]  /*27080*/  LEA.HI.X.SX32 R215, R208, R0, 0x2, P2 ;  /* 0x00000000d0d77211 */ /* 0x000fe200010f16ff */
[----:B------:R-:W-:Y:S02]  /*27090*/  IMAD.MOV.U32 R208, RZ, RZ, R193 ;  /* 0x000000ffffd07224 */ /* 0x000fe400078e00c1 */
        /* <DEDUP_REMOVED lines=24> */
[----:B--2---:R-:W-:-:S03]  /*27220*/  IMAD.MOV.U32 R21, RZ, RZ, R16 ;  /* 0x000000ffff157224 */ /* 0x004fc600078e0010 */
[----:B------:R-:W2:Y:S01]  /*27230*/  LDL.LU R16, [R1+0x30] ;  /* 0x0000300001107983 */ /* 0x000ea20000300800 */
        /* <DEDUP_REMOVED lines=12> */
[----:B-1----:R-:W-:Y:S01]  /*27300*/  LEA R214, P2, R210, R2, 0x2 ;  /* 0x00000002d2d67211 */ /* 0x002fe200078410ff */
        /* <DEDUP_REMOVED lines=12> */
[----:B--2---:R-:W-:Y:S02]  /*273d0*/  IMAD.MOV.U32 R21, RZ, RZ, R16 ;  /* 0x000000ffff157224 */ /* 0x004fe400078e0010 */
[----:B------:R-:W2:Y:S01]  /*273e0*/  LDL.LU R16, [R1+0x38] ;  /* 0x0000380001107983 */ /* 0x000ea20000300800 */
[-C--:B---3--:R-:W-:Y:S01]  /*273f0*/  LEA R216, P1, R219, R2.reuse, 0x2 ;  /* 0x00000002dbd87211 */ /* 0x088fe200078210ff */
[----:B------:R-:W-:Y:S01]  /*27400*/  IMAD.MOV.U32 R210, RZ, RZ, R196 ;  /* 0x000000ffffd27224 */ /* 0x000fe200078e00c4 */
[----:B-1----:R-:W-:-:S02]  /*27410*/  LEA R214, P2, R209, R2, 0x2 ;  /* 0x00000002d1d67211 */ /* 0x002fc400078410ff */
[-C--:B------:R-:W-:Y:S02]  /*27420*/  LEA.HI.X.SX32 R217, R219, R0.reuse, 0x2, P1 ;  /* 0x00000000dbd97211 */ /* 0x080fe400008f16ff */
[----:B------:R-:W-:Y:S01]  /*27430*/  LEA.HI.X.SX32 R215, R209, R0, 0x2, P2 ;  /* 0x00000000d1d77211 */ /* 0x000fe200010f16ff */
[----:B------:R-:W-:Y:S02]  /*27440*/  IMAD.MOV.U32 R209, RZ, RZ, R195 ;  /* 0x000000ffffd17224 */ /* 0x000fe400078e00c3 */
[----:B------:R1:W-:Y:S01]  /*27450*/  STL.64 [R1+0x12a0], R216 ;  /* 0x0012a0d801007387 */ /* 0x0003e20000100a00 */
[----:B------:R-:W-:Y:S01]  /*27460*/  VIADD R135, R131, UR20 ;  /* 0x0000001483877c36 */ /* 0x000fe20008000000 */
[----:B------:R-:W-:Y:S01]  /*27470*/  ULDC UR20, c[0x0][0x248] ;  /* 0x0000920000147ab9 */ /* 0x000fe20000000800 */
[----:B-1----:R-:W-:-:S04]  /*27480*/  LEA R216, P1, R210, R2, 0x2 ;  /* 0x00000002d2d87211 */ /* 0x002fc800078210ff */
[----:B------:R-:W-:Y:S01]  /*27490*/  LEA.HI.X.SX32 R217, R210, R0, 0x2, P1 ;  /* 0x00000000d2d97211 */ /* 0x000fe200008f16ff */
[----:B------:R-:W-:Y:S02]  /*274a0*/  IMAD.MOV.U32 R210, RZ, RZ, R209 ;  /* 0x000000ffffd27224 */ /* 0x000fe400078e00d1 */
[----:B------:R-:W-:Y:S02]  /*274b0*/  IMAD.MOV.U32 R209, RZ, RZ, R199 ;  /* 0x000000ffffd17224 */ /* 0x000fe400078e00c7 */
[----:B------:R-:W-:Y:S02]  /*274c0*/  IMAD.MOV.U32 R199, RZ, RZ, R204 ;  /* 0x000000ffffc77224 */ /* 0x000fe400078e00cc */
[----:B------:R-:W-:Y:S01]  /*274d0*/  VIADD R130, R135, UR22 ;  /* 0x0000001687827c36 */ /* 0x000fe20008000000 */
[----:B------:R-:W-:Y:S01]  /*274e0*/  STL.64 [R1+0x1298], R214 ;  /* 0x001298d601007387 */ /* 0x000fe20000100a00 */
[----:B------:R-:W-:Y:S01]  /*274f0*/  IMAD.MOV.U32 R204, RZ, RZ, R135 ;  /* 0x000000ffffcc7224 */ /* 0x000fe200078e0087 */
[----:B------:R-:W-:Y:S01]  /*27500*/  ULDC UR22, c[0x0][0x248] ;  /* 0x0000920000167ab9 */ /* 0x000fe20000000800 */
        /* <DEDUP_REMOVED lines=20> */
[----:B--2---:R-:W-:Y:S02]  /*27650*/  IMAD.MOV.U32 R21, RZ, RZ, R16 ;  /* 0x000000ffff157224 */ /* 0x004fe400078e0010 */
[----:B------:R-:W2:Y:S01]  /*27660*/  LDL.LU R16, [R1+0x434] ;  /* 0x0004340001107983 */ /* 0x000ea20000300800 */
[----:B------:R-:W-:Y:S02]  /*27670*/  IMAD.MOV.U32 R211, RZ, RZ, R192 ;  /* 0x000000ffffd37224 */ /* 0x000fe400078e00c0 */
[----:B-1----:R-:W-:-:S03]  /*27680*/  IMAD.MOV.U32 R216, RZ, RZ, R209 ;  /* 0x000000ffffd87224 */ /* 0x002fc600078e00d1 */
[CC--:B------:R-:W-:Y:S01]  /*27690*/  LEA R214, P2, R211.reuse, R2.reuse, 0x2 ;  /* 0x00000002d3d67211 */ /* 0x0c0fe200078410ff */
[----:B------:R-:W-:Y:S01]  /*276a0*/  IMAD.MOV.U32 R217, RZ, RZ, R198 ;  /* 0x000000ffffd97224 */ /* 0x000fe200078e00c6 */
[C---:B------:R-:W-:Y:S01]  /*276b0*/  LEA R218, P1, R216.reuse, R2, 0x2 ;  /* 0x00000002d8da7211 */ /* 0x040fe200078210ff */
[----:B------:R-:W-:Y:S01]  /*276c0*/  IMAD.MOV.U32 R198, RZ, RZ, R200 ;  /* 0x000000ffffc67224 */ /* 0x000fe200078e00c8 */
[-C--:B------:R-:W-:Y:S01]  /*276d0*/  LEA.HI.X.SX32 R215, R211, R0.reuse, 0x2, P2 ;  /* 0x00000000d3d77211 */ /* 0x080fe200010f16ff */
[----:B------:R-:W-:Y:S02]  /*276e0*/  IMAD.MOV.U32 R200, RZ, RZ, R201 ;  /* 0x000000ffffc87224 */ /* 0x000fe400078e00c9 */
[----:B------:R-:W-:Y:S02]  /*276f0*/  IMAD.MOV.U32 R201, RZ, RZ, R207 ;  /* 0x000000ffffc97224 */ /* 0x000fe400078e00cf */
[----:B------:R-:W-:Y:S01]  /*27700*/  IMAD.MOV.U32 R207, RZ, RZ, R20 ;  /* 0x000000ffffcf7224 */ /* 0x000fe200078e0014 */
[----:B------:R-:W-:Y:S01]  /*27710*/  LEA.HI.X.SX32 R219, R216, R0, 0x2, P1 ;  /* 0x00000000d8db7211 */ /* 0x000fe200008f16ff */
[----:B------:R-:W3:Y:S01]  /*27720*/  LDL.LU R20, [R1+0x19a0] ;  /* 0x0019a00001147983 */ /* 0x000ee20000300800 */
[----:B------:R-:W-:-:S03]  /*27730*/  IMAD.MOV.U32 R211, RZ, RZ, R198 ;  /* 0x000000ffffd37224 */ /* 0x000fc600078e00c6 */
[----:B------:R1:W-:Y:S01]  /*27740*/  STL.64 [R1+0x1288], R214 ;  /* 0x001288d601007387 */ /* 0x0003e20000100a00 */
[----:B------:R-:W-:Y:S02]  /*27750*/  IMAD.MOV.U32 R209, RZ, RZ, R199 ;  /* 0x000000ffffd17224 */ /* 0x000fe400078e00c7 */
[----:B------:R-:W-:Y:S02]  /*27760*/  IMAD.MOV.U32 R198, RZ, RZ, R18 ;  /* 0x000000ffffc67224 */ /* 0x000fe400078e0012 */
[----:B------:R-:W3:Y:S01]  /*27770*/  LDL.LU R18, [R1+0x199c] ;  /* 0x00199c0001127983 */ /* 0x000ee20000300800 */
[----:B-1----:R-:W-:-:S03]  /*27780*/  LEA R214, P2, R213, R2, 0x2 ;  /* 0x00000002d5d67211 */ /* 0x002fc600078410ff */
[----:B------:R1:W-:Y:S01]  /*27790*/  STL.64 [R1+0x1280], R218 ;  /* 0x001280da01007387 */ /* 0x0003e20000100a00 */
[----:B------:R-:W-:Y:S01]  /*277a0*/  LEA.HI.X.SX32 R215, R213, R0, 0x2, P2 ;  /* 0x00000000d5d77211 */ /* 0x000fe200010f16ff */
[----:B------:R-:W-:Y:S02]  /*277b0*/  IMAD.MOV.U32 R213, RZ, RZ, R209 ;  /* 0x000000ffffd57224 */ /* 0x000fe400078e00d1 */
[----:B------:R-:W-:Y:S01]  /*277c0*/  IMAD.MOV.U32 R209, RZ, RZ, R198 ;  /* 0x000000ffffd17224 */ /* 0x000fe200078e00c6 */
[C---:B-1----:R-:W-:Y:S01]  /*277d0*/  LEA R218, P1, R211.reuse, R2, 0x2 ;  /* 0x00000002d3da7211 */ /* 0x042fe200078210ff */
[----:B------:R-:W-:Y:S01]  /*277e0*/  IMAD.MOV.U32 R216, RZ, RZ, R200 ;  /* 0x000000ffffd87224 */ /* 0x000fe200078e00c8 */
[----:B------:R1:W-:Y:S02]  /*277f0*/  STL.64 [R1+0x1278], R214 ;  /* 0x001278d601007387 */ /* 0x0003e40000100a00 */
[----:B------:R-:W-:Y:S01]  /*27800*/  LEA.HI.X.SX32 R219, R211, R0, 0x2, P1 ;  /* 0x00000000d3db7211 */ /* 0x000fe200008f16ff */
[----:B------:R-:W-:-:S02]  /*27810*/  IMAD.MOV.U32 R211, RZ, RZ, R209 ;  /* 0x000000ffffd37224 */ /* 0x000fc400078e00d1 */
[----:B------:R-:W-:Y:S02]  /*27820*/  IMAD.MOV.U32 R209, RZ, RZ, R134 ;  /* 0x000000ffffd17224 */ /* 0x000fe400078e0086 */
[----:B------:R-:W-:Y:S02]  /*27830*/  IMAD.MOV.U32 R200, RZ, RZ, R133 ;  /* 0x000000ffffc87224 */ /* 0x000fe400078e0085 */
[----:B------:R-:W-:Y:S02]  /*27840*/  IMAD.MOV.U32 R133, RZ, RZ, R135 ;  /* 0x000000ffff857224 */ /* 0x000fe400078e0087 */
[----:B------:R-:W-:Y:S01]  /*27850*/  IMAD.MOV.U32 R134, RZ, RZ, R136 ;  /* 0x000000ffff867224 */ /* 0x000fe200078e0088 */
[----:B-1----:R-:W-:Y:S01]  /*27860*/  LEA R214, P2, R208, R2, 0x2 ;  /* 0x00000002d0d67211 */ /* 0x002fe200078410ff */
        /* <DEDUP_REMOVED lines=24> */
[-C--:B-1----:R-:W-:Y:S01]  /*279f0*/  LEA R218, P1, R216, R2.reuse, 0x2 ;  /* 0x00000002d8da7211 */ /* 0x082fe200078210ff */
[----:B------:R-:W-:Y:S01]  /*27a00*/  IMAD.MOV.U32 R221, RZ, RZ, R209 ;  /* 0x000000ffffdd7224 */ /* 0x000fe200078e00d1 */
[----:B----4-:R-:W-:Y:S02]  /*27a10*/  LEA R214, P2, R212, R2, 0x2 ;  /* 0x00000002d4d67211 */ /* 0x010fe400078410ff */
[-C--:B------:R-:W-:Y:S01]  /*27a20*/  LEA.HI.X.SX32 R219, R216, R0.reuse, 0x2, P1 ;  /* 0x00000000d8db7211 */ /* 0x080fe200008f16ff */
[----:B------:R-:W-:Y:S01]  /*27a30*/  IMAD.MOV.U32 R208, RZ, RZ, R201 ;  /* 0x000000ffffd07224 */ /* 0x000fe200078e00c9 */
[----:B------:R-:W-:-:S03]  /*27a40*/  LEA.HI.X.SX32 R215, R212, R0, 0x2, P2 ;  /* 0x00000000d4d77211 */ /* 0x000fc600010f16ff */
[----:B------:R1:W-:Y:S01]  /*27a50*/  STL.64 [R1+0x1260], R218 ;  /* 0x001260da01007387 */ /* 0x0003e20000100a00 */
[----:B------:R-:W-:Y:S02]  /*27a60*/  IMAD.MOV.U32 R212, RZ, RZ, R208 ;  /* 0x000000ffffd47224 */ /* 0x000fe400078e00d0 */
[----:B------:R-:W-:Y:S02]  /*27a70*/  IMAD.MOV.U32 R208, RZ, RZ, R17 ;  /* 0x000000ffffd07224 */ /* 0x000fe400078e0011 */
[----:B------:R-:W-:Y:S01]  /*27a80*/  VIADD R132, R130, UR6 ;  /* 0x0000000682847c36 */ /* 0x000fe20008000000 */
[----:B-1----:R-:W-:-:S03]  /*27a90*/  LEA R218, P1, R221, R2, 0x2 ;  /* 0x00000002ddda7211 */ /* 0x002fc600078210ff */
[----:B------:R-:W-:Y:S01]  /*27aa0*/  VIADD R129, R132, UR23 ;  /* 0x0000001784817c36 */ /* 0x000fe20008000000 */
[----:B------:R1:W-:Y:S01]  /*27ab0*/  STL.64 [R1+0x1258], R214 ;  /* 0x001258d601007387 */ /* 0x0003e20000100a00 */
[----:B------:R-:W-:Y:S01]  /*27ac0*/  IMAD.MOV.U32 R209, RZ, RZ, R203 ;  /* 0x000000ffffd17224 */ /* 0x000fe200078e00cb */
[----:B------:R-:W-:Y:S01]  /*27ad0*/  LEA.HI.X.SX32 R219, R221, R0, 0x2, P1 ;  /* 0x00000000dddb7211 */ /* 0x000fe200008f16ff */
[----:B------:R-:W-:Y:S01]  /*27ae0*/  IMAD.MOV.U32 R221, RZ, RZ, R208 ;  /* 0x000000ffffdd7224 */ /* 0x000fe200078e00d0 */
[----:B------:R-:W4:Y:S01]  /*27af0*/  LDL.LU R17, [R1+0x1998] ;  /* 0x0019980001117983 */ /* 0x000f220000300800 */
[----:B------:R-:W-:Y:S01]  /*27b00*/  IMAD.MOV.U32 R208, RZ, RZ, R132 ;  /* 0x000000ffffd07224 */ /* 0x000fe200078e0084 */
[----:B------:R-:W-:Y:S01]  /*27b10*/  ULDC UR6, c[0x0][0x248] ;  /* 0x0000920000067ab9 */ /* 0x000fe20000000800 */
        /* <DEDUP_REMOVED lines=16> */
[----:B------:R-:W-:Y:S01]  /*27c20*/  VIADD R7, R129, UR25 ;  /* 0x0000001981077c36 */ /* 0x000fe20008000000 */
[----:B------:R-:W-:Y:S01]  /*27c30*/  LEA.HI.X.SX32 R215, R217, R0, 0x2, P2 ;  /* 0x00000000d9d77211 */ /* 0x000fe200010f16ff */
[----:B------:R-:W-:Y:S01]  /*27c40*/  IMAD.MOV.U32 R146, RZ, RZ, R147 ;  /* 0x000000ffff927224 */ /* 0x000fe200078e0093 */
[----:B------:R-:W-:Y:S01]  /*27c50*/  ULDC UR25, c[0x0][0x248] ;  /* 0x0000920000197ab9 */ /* 0x000fe20000000800 */
[----:B------:R-:W-:Y:S02]  /*27c60*/  IMAD.MOV.U32 R147, RZ, RZ, R148 ;  /* 0x000000ffff937224 */ /* 0x000fe400078e0094 */
[----:B------:R-:W-:Y:S02]  /*27c70*/  IMAD.MOV.U32 R148, RZ, RZ, R149 ;  /* 0x000000ffff947224 */ /* 0x000fe400078e0095 */
[----:B------:R-:W-:Y:S02]  /*27c80*/  IMAD.MOV.U32 R149, RZ, RZ, R150 ;  /* 0x000000ffff957224 */ /* 0x000fe400078e0096 */
[----:B------:R-:W-:-:S02]  /*27c90*/  IMAD.MOV.U32 R150, RZ, RZ, R151 ;  /* 0x000000ffff967224 */ /* 0x000fc400078e0097 */
[----:B------:R-:W-:Y:S01]  /*27ca0*/  VIADD R128, R7, UR9 ;  /* 0x0000000907807c36 */ /* 0x000fe20008000000 */
[----:B------:R-:W-:Y:S01]  /*27cb0*/  ULDC UR9, c[0x0][0x248] ;  /* 0x0000920000097ab9 */ /* 0x000fe20000000800 */
[----:B------:R-:W-:Y:S02]  /*27cc0*/  IMAD.MOV.U32 R203, RZ, RZ, R7 ;  /* 0x000000ffffcb7224 */ /* 0x000fe400078e0007 */
[----:B------:R-:W-:Y:S01]  /*27cd0*/  IMAD.MOV.U32 R151, RZ, RZ, R23 ;  /* 0x000000ffff977224 */ /* 0x000fe200078e0017 */
[----:B------:R-:W4:Y:S01]  /*27ce0*/  LDL.LU R7, [R1+0x1994] ;  /* 0x0019940001077983 */ /* 0x000f220000300800 */
[----:B------:R-:W-:-:S03]  /*27cf0*/  IMAD.MOV.U32 R23, RZ, RZ, R22 ;  /* 0x000000ffff177224 */ /* 0x000fc600078e0016 */
[----:B------:R1:W-:Y:S04]  /*27d00*/  STL.64 [R1+0x1250], R218 ;  /* 0x001250da01007387 */ /* 0x0003e80000100a00 */
[----:B------:R1:W-:Y:S01]  /*27d10*/  STL.64 [R1+0x1248], R214 ;  /* 0x001248d601007387 */ /* 0x0003e20000100a00 */
[----:B---3--:R-:W-:Y:S02]  /*27d20*/  IMAD.MOV.U32 R22, RZ, RZ, R21 ;  /* 0x000000ffff167224 */ /* 0x008fe400078e0015 */
[----:B--2---:R-:W-:Y:S02]  /*27d30*/  IMAD.MOV.U32 R21, RZ, RZ, R16 ;  /* 0x000000ffff157224 */ /* 0x004fe400078e0010 */
[----:B------:R-:W2:Y:S01]  /*27d40*/  LDL.LU R16, [R1+0x3c] ;  /* 0x00003c0001107983 */ /* 0x000ea20000300800 */
[----:B-1----:R-:W-:-:S02]  /*27d50*/  LEA R218, P1, R221, R2, 0x2 ;  /* 0x00000002ddda7211 */ /* 0x002fc400078210ff */
[C---:B------:R-:W-:Y:S02]  /*27d60*/  LEA R214, P2, R210.reuse, R2, 0x2 ;  /* 0x00000002d2d67211 */ /* 0x040fe400078410ff */
[-C--:B------:R-:W-:Y:S01]  /*27d70*/  LEA.HI.X.SX32 R219, R221, R0.reuse, 0x2, P1 ;  /* 0x00000000dddb7211 */ /* 0x080fe200008f16ff */
[----:B------:R-:W-:Y:S01]  /*27d80*/  IMAD.MOV.U32 R221, RZ, RZ, R19 ;  /* 0x000000ffffdd7224 */ /* 0x000fe200078e0013 */
[----:B------:R-:W-:-:S03]  /*27d90*/  LEA.HI.X.SX32 R215, R210, R0, 0x2, P2 ;  /* 0x00000000d2d77211 */ /* 0x000fc600010f16ff */
[----:B------:R1:W-:Y:S01]  /*27da0*/  STL.64 [R1+0x1240], R218 ;  /* 0x001240da01007387 */ /* 0x0003e20000100a00 */
[----:B------:R-:W-:-:S03]  /*27db0*/  IMAD.MOV.U32 R210, RZ, RZ, R208 ;  /* 0x000000ffffd27224 */ /* 0x000fc600078e00d0 */
[----:B------:R-:W3:Y:S01]  /*27dc0*/  LDL.LU R19, [R1+0x1990] ;  /* 0x0019900001137983 */ /* 0x000ee20000300800 */
[----:B------:R-:W-:Y:S01]  /*27dd0*/  IMAD.MOV.U32 R208, RZ, RZ, R203 ;  /* 0x000000ffffd07224 */ /* 0x000fe200078e00cb */
[C---:B-1----:R-:W-:Y:S02]  /*27de0*/  LEA R218, P1, R221.reuse, R2, 0x2 ;  /* 0x00000002ddda7211 */ /* 0x042fe400078210ff */
[----:B------:R1:W-:Y:S02]  /*27df0*/  STL.64 [R1+0x1238], R214 ;  /* 0x001238d601007387 */ /* 0x0003e40000100a00 */
[----:B------:R-:W-:-:S05]  /*27e00*/  LEA.HI.X.SX32 R219, R221, R0, 0x2, P1 ;  /* 0x00000000dddb7211 */ /* 0x000fca00008f16ff */
        /* <DEDUP_REMOVED lines=31> */
[----:B------:R-:W4:Y:S01]  /*28000*/  LDL.LU R21, [R1+0x440] ;  /* 0x0004400001157983 */ /* 0x000f220000300800 */
[----:B--2---:R-:W-:-:S03]  /*28010*/  IMAD.MOV.U32 R22, RZ, RZ, R16 ;  /* 0x000000ffff167224 */ /* 0x004fc600078e0010 */
[----:B------:R-:W2:Y:S01]  /*28020*/  LDL.LU R16, [R1+0x448] ;  /* 0x0004480001107983 */ /* 0x000ea20000300800 */
[----:B------:R-:W-:Y:S01]  /*28030*/  LEA R220, P1, R218, R2, 0x2 ;  /* 0x00000002dadc7211 */ /* 0x000fe200078210ff */
[----:B------:R-:W-:-:S03]  /*28040*/  IMAD.MOV.U32 R219, RZ, RZ, R206 ;  /* 0x000000ffffdb7224 */ /* 0x000fc600078e00ce */
[----:B------:R-:W-:Y:S01]  /*28050*/  LEA.HI.X.SX32 R221, R218, R0, 0x2, P1 ;  /* 0x00000000dadd7211 */ /* 0x000fe200008f16ff */
[----:B------:R-:W-:Y:S01]  /*28060*/  IMAD.MOV.U32 R206, RZ, RZ, R207 ;  /* 0x000000ffffce7224 */ /* 0x000fe200078e00cf */
[----:B-1----:R-:W-:-:S03]  /*28070*/  LEA R214, P2, R211, R2, 0x2 ;  /* 0x00000002d3d67211 */ /* 0x002fc600078410ff */
[----:B------:R1:W-:Y:S01]  /*28080*/  STL.64 [R1+0x1220], R220 ;  /* 0x001220dc01007387 */ /* 0x0003e20000100a00 */
[----:B------:R-:W-:Y:S01]  /*28090*/  LEA.HI.X.SX32 R215, R211, R0, 0x2, P2 ;  /* 0x00000000d3d77211 */ /* 0x000fe200010f16ff */
[----:B------:R-:W-:Y:S02]  /*280a0*/  IMAD.MOV.U32 R211, RZ, RZ, R206 ;  /* 0x000000ffffd37224 */ /* 0x000fe400078e00ce */
[----:B-1----:R-:W-:-:S05]  /*280b0*/  IMAD.MOV.U32 R221, RZ, RZ, R219 ;  /* 0x000000ffffdd7224 */ /* 0x002fca00078e00db */
[----:B------:R-:W-:-:S04]  /*280c0*/  LEA R218, P1, R221, R2, 0x2 ;  /* 0x00000002ddda7211 */ /* 0x000fc800078210ff */
        /* <DEDUP_REMOVED lines=23> */
[----:B------:R-:W-:Y:S01]  /*28240*/  IMAD.MOV.U32 R147, RZ, RZ, R148 ;  /* 0x000000ffff937224 */ /* 0x000fe200078e0094 */
[C---:B-1----:R-:W-:Y:S01]  /*28250*/  LEA R214, P2, R216.reuse, R2, 0x2 ;  /* 0x00000002d8d67211 */ /* 0x042fe200078410ff */
[----:B------:R-:W-:Y:S02]  /*28260*/  IMAD.MOV.U32 R148, RZ, RZ, R149 ;  /* 0x000000ffff947224 */ /* 0x000fe400078e0095 */
[----:B------:R-:W-:Y:S01]  /*28270*/  IMAD.MOV.U32 R149, RZ, RZ, R150 ;  /* 0x000000ffff957224 */ /* 0x000fe200078e0096 */
[----:B------:R-:W-:Y:S01]  /*28280*/  LEA.HI.X.SX32 R215, R216, R0, 0x2, P2 ;  /* 0x00000000d8d77211 */ /* 0x000fe200010f16ff */
[----:B------:R-:W-:-:S02]  /*28290*/  IMAD.MOV.U32 R150, RZ, RZ, R151 ;  /* 0x000000ffff967224 */ /* 0x000fc400078e0097 */
[----:B------:R-:W-:Y:S01]  /*282a0*/  IMAD.MOV.U32 R151, RZ, RZ, R23 ;  /* 0x000000ffff977224 */ /* 0x000fe200078e0017 */
[----:B------:R1:W-:Y:S01]  /*282b0*/  STL.64 [R1+0x1210], R218 ;  /* 0x001210da01007387 */ /* 0x0003e20000100a00 */
[----:B------:R-:W-:-:S03]  /*282c0*/  IMAD.MOV.U32 R23, RZ, RZ, R22 ;  /* 0x000000ffff177224 */ /* 0x000fc600078e0016 */
[----:B------:R3:W-:Y:S01]  /*282d0*/  STL.64 [R1+0x1208], R214 ;  /* 0x001208d601007387 */ /* 0x0007e20000100a00 */
[----:B----4-:R-:W-:Y:S02]  /*282e0*/  IMAD.MOV.U32 R22, RZ, RZ, R21 ;  /* 0x000000ffff167224 */ /* 0x010fe400078e0015 */
[----:B--2---:R-:W-:Y:S02]  /*282f0*/  IMAD.MOV.U32 R21, RZ, RZ, R16 ;  /* 0x000000ffff157224 */ /* 0x004fe400078e0010 */
[----:B------:R-:W2:Y:S01]  /*28300*/  LDL.LU R16, [R1+0x40] ;  /* 0x0000400001107983 */ /* 0x000ea20000300800 */
[CC--:B-1----:R-:W-:Y:S02]  /*28310*/  LEA R218, P1, R221.reuse, R2.reuse, 0x2 ;  /* 0x00000002ddda7211 */ /* 0x0c2fe400078210ff */
[C---:B---3--:R-:W-:Y:S02]  /*28320*/  LEA R214, P2, R212.reuse, R2, 0x2 ;  /* 0x00000002d4d67211 */ /* 0x048fe400078410ff */
[-C--:B------:R-:W-:Y:S01]  /*28330*/  LEA.HI.X.SX32 R219, R221, R0.reuse, 0x2, P1 ;  /* 0x00000000dddb7211 */ /* 0x080fe200008f16ff */
[----:B------:R-:W-:Y:S01]  /*28340*/  IMAD.MOV.U32 R217, RZ, RZ, R204 ;  /* 0x000000ffffd97224 */ /* 0x000fe200078e00cc */
[----:B------:R-:W-:-:S03]  /*28350*/  LEA.HI.X.SX32 R215, R212, R0, 0x2, P2 ;  /* 0x00000000d4d77211 */ /* 0x000fc600010f16ff */
[----:B------:R-:W-:Y:S04]  /*28360*/  STL.64 [R1+0x1200], R218 ;  /* 0x001200da01007387 */ /* 0x000fe80000100a00 */
        /* <DEDUP_REMOVED lines=35> */
[----:B------:R-:W-:Y:S02]  /*285a0*/  IMAD.MOV.U32 R23, RZ, RZ, R22 ;  /* 0x000000ffff177224 */ /* 0x000fe400078e0016 */
[----:B------:R-:W-:Y:S01]  /*285b0*/  IMAD.MOV.U32 R22, RZ, RZ, R21 ;  /* 0x000000ffff167224 */ /* 0x000fe200078e0015 */
[----:B------:R1:W-:Y:S01]  /*285c0*/  STL.64 [R1+0x11e8], R214 ;  /* 0x0011e8d601007387 */ /* 0x0003e20000100a00 */
[----:B--2---:R-:W-:-:S03]  /*285d0*/  IMAD.MOV.U32 R21, RZ, RZ, R16 ;  /* 0x000000ffff157224 */ /* 0x004fc600078e0010 */
[----:B------:R-:W2:Y:S01]  /*285e0*/  LDL.LU R16, [R1+0x48] ;  /* 0x0000480001107983 */ /* 0x000ea20000300800 */
[----:B------:R-:W-:-:S04]  /*285f0*/  IMAD.MOV.U32 R208, RZ, RZ, R209 ;  /* 0x000000ffffd07224 */ /* 0x000fc800078e00d1 */
[----:B------:R-:W-:-:S04]  /*28600*/  IMAD.MOV.U32 R212, RZ, RZ, R208 ;  /* 0x000000ffffd47224 */ /* 0x000fc800078e00d0 */
[----:B------:R-:W-:Y:S01]  /*28610*/  IMAD.MOV.U32 R216, RZ, RZ, R212 ;  /* 0x000000ffffd87224 */ /* 0x000fe200078e00d4 */
[----:B-1----:R-:W-:-:S04]  /*28620*/  LEA R214, P2, R210, R2, 0x2 ;  /* 0x00000002d2d67211 */ /* 0x002fc800078410ff */
[----:B------:R-:W-:Y:S02]  /*28630*/  LEA R218, P1, R216, R2, 0x2 ;  /* 0x00000002d8da7211 */ /* 0x000fe400078210ff */
[-C--:B------:R-:W-:Y:S02]  /*28640*/  LEA.HI.X.SX32 R215, R210, R0.reuse, 0x2, P2 ;  /* 0x00000000d2d77211 */ /* 0x080fe400010f16ff */
[----:B------:R-:W-:Y:S01]  /*28650*/  LEA.HI.X.SX32 R219, R216, R0, 0x2, P1 ;  /* 0x00000000d8db7211 */ /* 0x000fe200008f16ff */
[----:B------:R-:W-:-:S04]  /*28660*/  IMAD.MOV.U32 R210, RZ, RZ, R211 ;  /* 0x000000ffffd27224 */ /* 0x000fc800078e00d3 */
        /* <DEDUP_REMOVED lines=40> */
[----:B--2---:R-:W-:-:S03]  /*288f0*/  IMAD.MOV.U32 R21, RZ, RZ, R16 ;  /* 0x000000ffff157224 */ /* 0x004fc600078e0010 */
[----:B------:R-:W2:Y:S01]  /*28900*/  LDL.LU R16, [R1+0x454] ;  /* 0x0004540001107983 */ /* 0x000ea20000300800 */
[----:B------:R-:W-:-:S04]  /*28910*/  LEA R218, P1, R213, R2, 0x2 ;  /* 0x00000002d5da7211 */ /* 0x000fc800078210ff */
[----:B------:R-:W-:-:S05]  /*28920*/  LEA.HI.X.SX32 R219, R213, R0, 0x2, P1 ;  /* 0x00000000d5db7211 */ /* 0x000fca00008f16ff */
[----:B------:R3:W-:Y:S01]  /*28930*/  STL.64 [R1+0x11c0], R218 ;  /* 0x0011c0da01007387 */ /* 0x0007e20000100a00 */
[----:B------:R-:W-:Y:S01]  /*28940*/  VIADD R93, R126, UR18 ;  /* 0x000000127e5d7c36 */ /* 0x000fe20008000000 */
[-C--:B-1----:R-:W-:Y:S01]  /*28950*/  LEA R216, P2, R210, R2.reuse, 0x2 ;  /* 0x00000002d2d87211 */ /* 0x082fe200078410ff */
[----:B------:R-:W-:Y:S01]  /*28960*/  ULDC UR18, c[0x0][0x248] ;  /* 0x0000920000127ab9 */ /* 0x000fe20000000800 */
[----:B---3--:R-:W-:-:S04]  /*28970*/  LEA R218, P1, R126, R2, 0x2 ;  /* 0x000000027eda7211 */ /* 0x008fc800078210ff */
        /* <DEDUP_REMOVED lines=14> */
[----:B------:R-:W-:Y:S01]  /*28a60*/  VIADD R92, R93, UR21 ;  /* 0x000000155d5c7c36 */ /* 0x000fe20008000000 */
[----:B------:R1:W-:Y:S01]  /*28a70*/  STL.64 [R1+0x11b8], R216 ;  /* 0x0011b8d801007387 */ /* 0x0003e20000100a00 */
[----:B------:R-:W-:Y:S01]  /*28a80*/  IMAD.MOV.U32 R138, RZ, RZ, R139 ;  /* 0x000000ffff8a7224 */ /* 0x000fe200078e008b */
[----:B------:R-:W-:Y:S01]  /*28a90*/  ULDC UR21, c[0x0][0x248] ;  /* 0x0000920000157ab9 */ /* 0x000fe20000000800 */
[----:B------:R-:W-:Y:S02]  /*28aa0*/  IMAD.MOV.U32 R139, RZ, RZ, R140 ;  /* 0x000000ffff8b7224 */ /* 0x000fe400078e008c */
[----:B------:R-:W-:Y:S02]  /*28ab0*/  IMAD.MOV.U32 R140, RZ, RZ, R141 ;  /* 0x000000ffff8c7224 */ /* 0x000fe400078e008d */
[----:B------:R-:W-:Y:S02]  /*28ac0*/  IMAD.MOV.U32 R141, RZ, RZ, R142 ;  /* 0x000000ffff8d7224 */ /* 0x000fe400078e008e */
[----:B------:R-:W-:-:S02]  /*28ad0*/  IMAD.MOV.U32 R210, RZ, RZ, R92 ;  /* 0x000000ffffd27224 */ /* 0x000fc400078e005c */
[----:B------:R-:W-:Y:S01]  /*28ae0*/  IMAD.MOV.U32 R142, RZ, RZ, R143 ;  /* 0x000000ffff8e7224 */ /* 0x000fe200078e008f */
[C---:B-1----:R-:W-:Y:S01]  /*28af0*/  LEA R216, P2, R93.reuse, R2, 0x2 ;  /* 0x000000025dd87211 */ /* 0x042fe200078410ff */
[----:B------:R-:W-:Y:S01]  /*28b00*/  VIADD R124, R92, UR24 ;  /* 0x000000185c7c7c36 */ /* 0x000fe20008000000 */
[----:B------:R1:W-:Y:S01]  /*28b10*/  STL.64 [R1+0x11b0], R218 ;  /* 0x0011b0da01007387 */ /* 0x0003e20000100a00 */
[----:B------:R-:W-:Y:S01]  /*28b20*/  IMAD.MOV.U32 R143, RZ, RZ, R144 ;  /* 0x000000ffff8f7224 */ /* 0x000fe200078e0090 */
[----:B------:R-:W-:Y:S01]  /*28b30*/  LEA.HI.X.SX32 R217, R93, R0, 0x2, P2 ;  /* 0x000000005dd97211 */ /* 0x000fe200010f16ff */
[----:B------:R-:W-:Y:S01]  /*28b40*/  IMAD.MOV.U32 R144, RZ, RZ, R145 ;  /* 0x000000ffff907224 */ /* 0x000fe200078e0091 */
[----:B------:R-:W-:Y:S01]  /*28b50*/  ULDC UR24, c[0x0][0x248] ;  /* 0x0000920000187ab9 */ /* 0x000fe20000000800 */
[----:B------:R-:W-:Y:S02]  /*28b60*/  IMAD.MOV.U32 R145, RZ, RZ, R146 ;  /* 0x000000ffff917224 */ /* 0x000fe400078e0092 */
[----:B------:R-:W-:Y:S01]  /*28b70*/  IMAD.MOV.U32 R146, RZ, RZ, R147 ;  /* 0x000000ffff927224 */ /* 0x000fe200078e0093 */
[----:B------:R-:W-:Y:S01]  /*28b80*/  LEA R92, P2, R124, R2, 0x2 ;  /* 0x000000027c5c7211 */ /* 0x000fe200078410ff */
[----:B------:R-:W-:-:S02]  /*28b90*/  IMAD.MOV.U32 R147, RZ, RZ, R148 ;  /* 0x000000ffff937224 */ /* 0x000fc400078e0094 */
[----:B------:R-:W-:Y:S01]  /*28ba0*/  IMAD.MOV.U32 R148, RZ, RZ, R149 ;  /* 0x000000ffff947224 */ /* 0x000fe200078e0095 */
[----:B-1----:R-:W-:Y:S01]  /*28bb0*/  LEA R218, P1, R210, R2, 0x2 ;  /* 0x00000002d2da7211 */ /* 0x002fe200078210ff */
[C---:B------:R-:W-:Y:S01]  /*28bc0*/  VIADD R123, R124.reuse, UR27 ;  /* 0x0000001b7c7b7c36 */ /* 0x040fe20008000000 */
[-C--:B------:R-:W-:Y:S01]  /*28bd0*/  LEA.HI.X.SX32 R93, R124, R0.reuse, 0x2, P2 ;  /* 0x000000007c5d7211 */ /* 0x080fe200010f16ff */
[----:B------:R-:W-:Y:S01]  /*28be0*/  IMAD.MOV.U32 R149, RZ, RZ, R150 ;  /* 0x000000ffff957224 */ /* 0x000fe200078e0096 */
[----:B------:R-:W-:Y:S01]  /*28bf0*/  LEA.HI.X.SX32 R219, R210, R0, 0x2, P1 ;  /* 0x00000000d2db7211 */ /* 0x000fe200008f16ff */
[----:B------:R-:W-:Y:S01]  /*28c00*/  IMAD.MOV.U32 R150, RZ, RZ, R151 ;  /* 0x000000ffff967224 */ /* 0x000fe200078e0097 */
[----:B------:R-:W-:Y:S01]  /*28c10*/  STL.64 [R1+0x11a8], R216 ;  /* 0x0011a8d801007387 */ /* 0x000fe20000100a00 */
[----:B------:R-:W-:Y:S01]  /*28c20*/  IMAD.MOV.U32 R151, RZ, RZ, R23 ;  /* 0x000000ffff977224 */ /* 0x000fe200078e0017 */
        /* <DEDUP_REMOVED lines=52> */
[----:B------:R-:W2:Y:S04]  /*28f70*/  LDL.LU R16, [R1+0x45c] ;  /* 0x00045c0001107983 */ /* 0x000ea80000300800 */
[----:B------:R1:W-:Y:S04]  /*28f80*/  STL.64 [R1+0x11a0], R218 ;  /* 0x0011a0da01007387 */ /* 0x0003e80000100a00 */
[----:B------:R3:W-:Y:S01]  /*28f90*/  STL.64 [R1+0x1198], R92 ;  /* 0x0011985c01007387 */ /* 0x0007e20000100a00 */
[----:B-1----:R-:W-:-:S02]  /*28fa0*/  LEA R218, P1, R123, R2, 0x2 ;  /* 0x000000027bda7211 */ /* 0x002fc400078210ff */
[C---:B---3--:R-:W-:Y:S02]  /*28fb0*/  LEA R92, P2, R122.reuse, R2, 0x2 ;  /* 0x000000027a5c7211 */ /* 0x048fe400078410ff */
[-C--:B------:R-:W-:Y:S02]  /*28fc0*/  LEA.HI.X.SX32 R219, R123, R0.reuse, 0x2, P1 ;  /* 0x000000007bdb7211 */ /* 0x080fe400008f16ff */
[----:B------:R-:W-:Y:S02]  /*28fd0*/  LEA.HI.X.SX32 R93, R122, R0, 0x2, P2 ;  /* 0x000000007a5d7211 */ /* 0x000fe400010f16ff */
[C---:B------:R-:W-:Y:S01]  /*28fe0*/  LEA R122, P1, R121.reuse, R2, 0x2 ;  /* 0x00000002797a7211 */ /* 0x040fe200078210ff */
[----:B------:R-:W-:Y:S04]  /*28ff0*/  STL.64 [R1+0x1190], R218 ;  /* 0x001190da01007387 */ /* 0x000fe80000100a00 */
[----:B------:R1:W-:Y:S01]  /*29000*/  STL.64 [R1+0x1188], R92 ;  /* 0x0011885c01007387 */ /* 0x0003e20000100a00 */
[----:B------:R-:W-:-:S02]  /*29010*/  LEA.HI.X.SX32 R123, R121, R0, 0x2, P1 ;  /* 0x00000000797b7211 */ /* 0x000fc400008f16ff */
[----:B-1----:R-:W-:-:S04]  /*29020*/  LEA R92, P2, R120, R2, 0x2 ;  /* 0x00000002785c7211 */ /* 0x002fc800078410ff */
[----:B------:R-:W-:Y:S01]  /*29030*/  LEA.HI.X.SX32 R93, R120, R0, 0x2, P2 ;  /* 0x00000000785d7211 */ /* 0x000fe200010f16ff */
[----:B------:R-:W-:Y:S01]  /*29040*/  STL.64 [R1+0x1180], R122 ;  /* 0x0011807a01007387 */ /* 0x000fe20000100a00 */
[----:B------:R-:W-:-:S03]  /*29050*/  LEA R120, P1, R119, R2, 0x2 ;  /* 0x0000000277787211 */ /* 0x000fc600078210ff */
[----:B------:R1:W-:Y:S01]  /*29060*/  STL.64 [R1+0x1178], R92 ;  /* 0x0011785c01007387 */ /* 0x0003e20000100a00 */
[----:B------:R-:W-:Y:S02]  /*29070*/  LEA.HI.X.SX32 R121, R119, R0, 0x2, P1 ;  /* 0x0000000077797211 */ /* 0x000fe400008f16ff */
        /* <DEDUP_REMOVED lines=53> */
[----:B------:R-:W-:Y:S01]  /*293d0*/  LEA.HI.X.SX32 R103, R101, R0, 0x2, P1 ;  /* 0x0000000065677211 */ /* 0x000fe200008f16ff */
[----:B------:R-:W-:Y:S01]  /*293e0*/  VIADD R98, R99, UR53 ;  /* 0x0000003563627c36 */ /* 0x000fe20008000000 */
[----:B------:R-:W-:Y:S01]  /*293f0*/  ULDC UR53, c[0x0][0x248] ;  /* 0x0000920000357ab9 */ /* 0x000fe20000000800 */
[----:B-1----:R-:W-:-:S04]  /*29400*/  LEA R92, P2, R100, R2, 0x2 ;  /* 0x00000002645c7211 */ /* 0x002fc800078410ff */
[----:B------:R-:W-:Y:S01]  /*29410*/  LEA.HI.X.SX32 R93, R100, R0, 0x2, P2 ;  /* 0x00000000645d7211 */ /* 0x000fe200010f16ff */
[----:B------:R-:W-:Y:S01]  /*29420*/  STL.64 [R1+0x10e0], R102 ;  /* 0x0010e06601007387 */ /* 0x000fe20000100a00 */
[C---:B------:R-:W-:Y:S01]  /*29430*/  LEA R100, P1, R99.reuse, R2, 0x2 ;  /* 0x0000000263647211 */ /* 0x040fe200078210ff */
[C---:B------:R-:W-:Y:S01]  /*29440*/  VIADD R97, R98.reuse, UR54 ;  /* 0x0000003662617c36 */ /* 0x040fe20008000000 */
[----:B------:R-:W-:Y:S01]  /*29450*/  ULDC UR54, c[0x0][0x248] ;  /* 0x0000920000367ab9 */ /* 0x000fe20000000800 */
        /* <DEDUP_REMOVED lines=27> */
[----:B------:R-:W-:Y:S01]  /*29610*/  LEA R94, P1, R91, R2, 0x2 ;  /* 0x000000025b5e7211 */ /* 0x000fe200078210ff */
[----:B------:R-:W-:Y:S01]  /*29620*/  VIADD R205, R89, UR60 ;  /* 0x0000003c59cd7c36 */ /* 0x000fe20008000000 */
[----:B------:R-:W-:Y:S01]  /*29630*/  ULDC UR60, c[0x0][0x248] ;  /* 0x00009200003c7ab9 */ /* 0x000fe20000000800 */
[----:B------:R1:W-:Y:S01]  /*29640*/  STL.64 [R1+0x10a8], R92 ;  /* 0x0010a85c01007387 */ /* 0x0003e20000100a00 */
[----:B------:R-:W-:Y:S01]  /*29650*/  LEA.HI.X.SX32 R95, R91, R0, 0x2, P1 ;  /* 0x000000005b5f7211 */ /* 0x000fe200008f16ff */
[----:B------:R-:W-:Y:S01]  /*29660*/  VIADD R202, R205, UR61 ;  /* 0x0000003dcdca7c36 */ /* 0x000fe20008000000 */
[----:B------:R-:W-:Y:S01]  /*29670*/  ULDC UR61, c[0x0][0x248] ;  /* 0x00009200003d7ab9 */ /* 0x000fe20000000800 */
[----:B-1----:R-:W-:-:S04]  /*29680*/  LEA R92, P2, R89, R2, 0x2 ;  /* 0x00000002595c7211 */ /* 0x002fc800078410ff */
[----:B------:R-:W-:Y:S01]  /*29690*/  LEA.HI.X.SX32 R93, R89, R0, 0x2, P2 ;  /* 0x00000000595d7211 */ /* 0x000fe200010f16ff */
[----:B------:R1:W-:Y:S01]  /*296a0*/  STL.64 [R1+0x10a0], R94 ;  /* 0x0010a05e01007387 */ /* 0x0003e20000100a00 */
[C---:B------:R-:W-:Y:S01]  /*296b0*/  VIADD R197, R202.reuse, UR4 ;  /* 0x00000004cac57c36 */ /* 0x040fe20008000000 */
[----:B------:R-:W-:Y:S02]  /*296c0*/  ULDC UR4, c[0x0][0x248] ;  /* 0x0000920000047ab9 */ /* 0x000fe40000000800 */
[----:B------:R3:W-:Y:S01]  /*296d0*/  STL.64 [R1+0x1098], R92 ;  /* 0x0010985c01007387 */ /* 0x0007e20000100a00 */
[----:B------:R-:W-:Y:S01]  /*296e0*/  VIADD R168, R197, UR6 ;  /* 0x00000006c5a87c36 */ /* 0x000fe20008000000 */
[----:B------:R-:W-:Y:S01]  /*296f0*/  ULDC UR6, c[0x0][0x248] ;  /* 0x0000920000067ab9 */ /* 0x000fe20000000800 */
[-C--:B-1----:R-:W-:Y:S02]  /*29700*/  LEA R94, P1, R205, R2.reuse, 0x2 ;  /* 0x00000002cd5e7211 */ /* 0x082fe400078210ff */
[----:B---3--:R-:W-:-:S02]  /*29710*/  LEA R92, P2, R202, R2, 0x2 ;  /* 0x00000002ca5c7211 */ /* 0x008fc400078410ff */
[-C--:B------:R-:W-:Y:S02]  /*29720*/  LEA.HI.X.SX32 R95, R205, R0.reuse, 0x2, P1 ;  /* 0x00000000cd5f7211 */ /* 0x080fe400008f16ff */
[----:B------:R-:W-:-:S03]  /*29730*/  LEA.HI.X.SX32 R93, R202, R0, 0x2, P2 ;  /* 0x00000000ca5d7211 */ /* 0x000fc600010f16ff */
[----:B------:R1:W-:Y:S01]  /*29740*/  STL.64 [R1+0x1090], R94 ;  /* 0x0010905e01007387 */ /* 0x0003e20000100a00 */
[C---:B------:R-:W-:Y:S01]  /*29750*/  VIADD R167, R168.reuse, UR7 ;  /* 0x00000007a8a77c36 */ /* 0x040fe20008000000 */
[----:B------:R-:W-:Y:S02]  /*29760*/  ULDC UR7, c[0x0][0x248] ;  /* 0x0000920000077ab9 */ /* 0x000fe40000000800 */
[----:B------:R3:W-:Y:S01]  /*29770*/  STL.64 [R1+0x1088], R92 ;  /* 0x0010885c01007387 */ /* 0x0007e20000100a00 */
[----:B------:R-:W-:Y:S01]  /*29780*/  VIADD R166, R167, UR8 ;  /* 0x00000008a7a67c36 */ /* 0x000fe20008000000 */
[----:B------:R-:W-:Y:S01]  /*29790*/  ULDC UR8, c[0x0][0x248] ;  /* 0x0000920000087ab9 */ /* 0x000fe20000000800 */
[CC--:B-1----:R-:W-:Y:S02]  /*297a0*/  LEA R94, P1, R197.reuse, R2.reuse, 0x2 ;  /* 0x00000002c55e7211 */ /* 0x0c2fe400078210ff */
[----:B---3--:R-:W-:Y:S02]  /*297b0*/  LEA R92, P2, R168, R2, 0x2 ;  /* 0x00000002a85c7211 */ /* 0x008fe400078410ff */
[----:B------:R-:W-:-:S02]  /*297c0*/  LEA.HI.X.SX32 R95, R197, R0, 0x2, P1 ;  /* 0x00000000c55f7211 */ /* 0x000fc400008f16ff */
        /* <DEDUP_REMOVED lines=70> */
[----:B------:R-:W-:Y:S01]  /*29c30*/  LEA.HI.X.SX32 R93, R154, R0, 0x2, P2 ;  /* 0x000000009a5d7211 */ /* 0x000fe200010f16ff */
[----:B------:R-:W-:Y:S01]  /*29c40*/  VIADD R15, R152, UR25 ;  /* 0x00000019980f7c36 */ /* 0x000fe20008000000 */
[----:B------:R-:W-:Y:S01]  /*29c50*/  ULDC UR25, c[0x0][0x248] ;  /* 0x0000920000197ab9 */ /* 0x000fe20000000800 */
[----:B------:R1:W-:Y:S04]  /*29c60*/  STL.64 [R1+0x1010], R94 ;  /* 0x0010105e01007387 */ /* 0x0003e80000100a00 */
[----:B------:R3:W-:Y:S01]  /*29c70*/  STL.64 [R1+0x1008], R92 ;  /* 0x0010085c01007387 */ /* 0x0007e20000100a00 */
[----:B------:R-:W-:Y:S01]  /*29c80*/  VIADD R14, R15, UR26 ;  /* 0x0000001a0f0e7c36 */ /* 0x000fe20008000000 */
[----:B------:R-:W-:Y:S01]  /*29c90*/  ULDC UR26, c[0x0][0x248] ;  /* 0x00009200001a7ab9 */ /* 0x000fe20000000800 */
[----:B-1----:R-:W-:-:S02]  /*29ca0*/  LEA R94, P1, R153, R2, 0x2 ;  /* 0x00000002995e7211 */ /* 0x002fc400078210ff */
[C---:B---3--:R-:W-:Y:S02]  /*29cb0*/  LEA R92, P2, R152.reuse, R2, 0x2 ;  /* 0x00000002985c7211 */ /* 0x048fe400078410ff */
[-C--:B------:R-:W-:Y:S02]  /*29cc0*/  LEA.HI.X.SX32 R95, R153, R0.reuse, 0x2, P1 ;  /* 0x00000000995f7211 */ /* 0x080fe400008f16ff */
        /* <DEDUP_REMOVED lines=12> */
[----:B------:R-:W-:Y:S01]  /*29d90*/  LEA R14, P1, R13, R2, 0x2 ;  /* 0x000000020d0e7211 */ /* 0x000fe200078210ff */
[----:B------:R-:W-:Y:S01]  /*29da0*/  STL.64 [R1+0xff0], R94 ;  /* 0x000ff05e01007387 */ /* 0x000fe20000100a00 */
[----:B------:R-:W-:Y:S01]  /*29db0*/  ULDC UR29, c[0x0][0x248] ;  /* 0x00009200001d7ab9 */ /* 0x000fe20000000800 */
[----:B------:R-:W-:Y:S01]  /*29dc0*/  VIADD R10, R11, UR30 ;  /* 0x0000001e0b0a7c36 */ /* 0x000fe20008000000 */
[----:B------:R-:W-:Y:S01]  /*29dd0*/  LEA.HI.X.SX32 R15, R13, R0, 0x2, P1 ;  /* 0x000000000d0f7211 */ /* 0x000fe200008f16ff */
[----:B------:R1:W-:Y:S01]  /*29de0*/  STL.64 [R1+0xfe8], R92 ;  /* 0x000fe85c01007387 */ /* 0x0003e20000100a00 */
[----:B------:R-:W-:Y:S01]  /*29df0*/  ULDC UR30, c[0x0][0x248] ;  /* 0x00009200001e7ab9 */ /* 0x000fe20000000800 */
[----:B------:R-:W-:Y:S01]  /*29e00*/  VIADD R9, R10, UR31 ;  /* 0x0000001f0a097c36 */ /* 0x000fe20008000000 */
[----:B------:R-:W-:Y:S01]  /*29e10*/  ULDC UR31, c[0x0][0x248] ;  /* 0x00009200001f7ab9 */ /* 0x000fe20000000800 */
[----:B------:R3:W-:Y:S01]  /*29e20*/  STL.64 [R1+0xfe0], R14 ;  /* 0x000fe00e01007387 */ /* 0x0007e20000100a00 */
[----:B-1----:R-:W-:-:S04]  /*29e30*/  LEA R92, P2, R12, R2, 0x2 ;  /* 0x000000020c5c7211 */ /* 0x002fc800078410ff */
[----:B------:R-:W-:Y:S02]  /*29e40*/  LEA.HI.X.SX32 R93, R12, R0, 0x2, P2 ;  /* 0x000000000c5d7211 */ /* 0x000fe400010f16ff */
[-C--:B------:R-:W-:Y:S02]  /*29e50*/  LEA R12, P1, R11, R2.reuse, 0x2 ;  /* 0x000000020b0c7211 */ /* 0x080fe400078210ff */
[C---:B---3--:R-:W-:Y:S01]  /*29e60*/  LEA R14, P2, R10.reuse, R2, 0x2 ;  /* 0x000000020a0e7211 */ /* 0x048fe200078410ff */
[----:B------:R-:W-:Y:S01]  /*29e70*/  VIADD R8, R9, UR32 ;  /* 0x0000002009087c36 */ /* 0x000fe20008000000 */
[-C--:B------:R-:W-:Y:S01]  /*29e80*/  LEA.HI.X.SX32 R13, R11, R0.reuse, 0x2, P1 ;  /* 0x000000000b0d7211 */ /* 0x080fe200008f16ff */
[----:B------:R-:W-:Y:S01]  /*29e90*/  STL.64 [R1+0xfd8], R92 ;  /* 0x000fd85c01007387 */ /* 0x000fe20000100a00 */
[----:B------:R-:W-:Y:S01]  /*29ea0*/  LEA.HI.X.SX32 R15, R10, R0, 0x2, P2 ;  /* 0x000000000a0f7211 */ /* 0x000fe200010f16ff */
[----:B------:R-:W-:Y:S01]  /*29eb0*/  VIADD R170, R8, UR33 ;  /* 0x0000002108aa7c36 */ /* 0x000fe20008000000 */
[C---:B------:R-:W-:Y:S01]  /*29ec0*/  LEA R10, P1, R9.reuse, R2, 0x2 ;  /* 0x00000002090a7211 */ /* 0x040fe200078210ff */
[----:B------:R1:W-:Y:S01]  /*29ed0*/  STL.64 [R1+0xfd0], R12 ;  /* 0x000fd00c01007387 */ /* 0x0003e20000100a00 */
[----:B------:R-:W-:Y:S01]  /*29ee0*/  ULDC UR32, c[0x0][0x248] ;  /* 0x0000920000207ab9 */ /* 0x000fe20000000800 */
[----:B------:R-:W-:Y:S01]  /*29ef0*/  VIADD R169, R170, UR34 ;  /* 0x00000022aaa97c36 */ /* 0x000fe20008000000 */
[----:B------:R-:W-:Y:S01]  /*29f00*/  LEA.HI.X.SX32 R11, R9, R0, 0x2, P1 ;  /* 0x00000000090b7211 */ /* 0x000fe200008f16ff */
[----:B------:R-:W-:Y:S01]  /*29f10*/  STL.64 [R1+0xfc8], R14 ;  /* 0x000fc80e01007387 */ /* 0x000fe20000100a00 */
[----:B------:R-:W-:Y:S01]  /*29f20*/  ULDC UR33, c[0x0][0x248] ;  /* 0x0000920000217ab9 */ /* 0x000fe20000000800 */
[----:B------:R-:W-:Y:S01]  /*29f30*/  ULDC UR34, c[0x0][0x248] ;  /* 0x0000920000227ab9 */ /* 0x000fe20000000800 */
[C---:B-1----:R-:W-:Y:S01]  /*29f40*/  LEA R12, P2, R8.reuse, R2, 0x2 ;  /* 0x00000002080c7211 */ /* 0x042fe200078410ff */
[----:B------:R1:W-:Y:S03]  /*29f50*/  STL.64 [R1+0xfc0], R10 ;  /* 0x000fc00a01007387 */ /* 0x0003e60000100a00 */
[----:B------:R-:W-:-:S02]  /*29f60*/  LEA.HI.X.SX32 R13, R8, R0, 0x2, P2 ;  /* 0x00000000080d7211 */ /* 0x000fc400010f16ff */
[C---:B------:R-:W-:Y:S01]  /*29f70*/  LEA R8, P1, R170.reuse, R2, 0x2 ;  /* 0x00000002aa087211 */ /* 0x040fe200078210ff */
[C---:B------:R-:W-:Y:S01]  /*29f80*/  VIADD R172, R169.reuse, UR35 ;  /* 0x00000023a9ac7c36 */ /* 0x040fe20008000000 */
[----:B------:R-:W-:Y:S02]  /*29f90*/  ULDC UR35, c[0x0][0x248] ;  /* 0x0000920000237ab9 */ /* 0x000fe40000000800 */
[----:B------:R-:W-:Y:S02]  /*29fa0*/  LEA.HI.X.SX32 R9, R170, R0, 0x2, P1 ;  /* 0x00000000aa097211 */ /* 0x000fe400008f16ff */
[C---:B-1----:R-:W-:Y:S01]  /*29fb0*/  LEA R10, P2, R169.reuse, R2, 0x2 ;  /* 0x00000002a90a7211 */ /* 0x042fe200078410ff */
[----:B------:R-:W-:Y:S01]  /*29fc0*/  VIADD R171, R172, UR36 ;  /* 0x00000024acab7c36 */ /* 0x000fe20008000000 */
[----:B------:R-:W-:Y:S01]  /*29fd0*/  STL.64 [R1+0xfb8], R12 ;  /* 0x000fb80c01007387 */ /* 0x000fe20000100a00 */
[----:B------:R-:W-:Y:S01]  /*29fe0*/  ULDC UR36, c[0x0][0x248] ;  /* 0x0000920000247ab9 */ /* 0x000fe20000000800 */
[----:B------:R-:W-:-:S02]  /*29ff0*/  LEA.HI.X.SX32 R11, R169, R0, 0x2, P2 ;  /* 0x00000000a90b7211 */ /* 0x000fc400010f16ff */
        /* <DEDUP_REMOVED lines=11> */
[----:B------:R-:W-:-:S03]  /*2a0b0*/  ULDC UR39, c[0x0][0x248] ;  /* 0x0000920000277ab9 */ /* 0x000fc60000000800 */
[----:B------:R1:W-:Y:S04]  /*2a0c0*/  STL.64 [R1+0xfa0], R10 ;  /* 0x000fa00a01007387 */ /* 0x0003e80000100a00 */
        /* <DEDUP_REMOVED lines=76> */
[----:B------:R-:W-:Y:S02]  /*2a590*/  LEA.HI.X.SX32 R9, R187, R0, 0x2, P2 ;  /* 0x00000000bb097211 */ /* 0x000fe400010f16ff */
[C---:B------:R-:W-:Y:S01]  /*2a5a0*/  LEA R92, P1, R190.reuse, R2, 0x2 ;  /* 0x00000002be5c7211 */ /* 0x040fe200078210ff */
[----:B------:R-:W-:Y:S01]  /*2a5b0*/  VIADD R192, R189, UR55 ;  /* 0x00000037bdc07c36 */ /* 0x000fe20008000000 */
[----:B------:R-:W-:Y:S01]  /*2a5c0*/  STL.64 [R1+0xf20], R10 ;  /* 0x000f200a01007387 */ /* 0x000fe20000100a00 */
[----:B------:R-:W-:Y:S01]  /*2a5d0*/  ULDC UR55, c[0x0][0x248] ;  /* 0x0000920000377ab9 */ /* 0x000fe20000000800 */
[----:B------:R-:W-:-:S02]  /*2a5e0*/  LEA.HI.X.SX32 R93, R190, R0, 0x2, P1 ;  /* 0x00000000be5d7211 */ /* 0x000fc400008f16ff */
[----:B------:R1:W-:Y:S01]  /*2a5f0*/  STL.64 [R1+0xf18], R8 ;  /* 0x000f180801007387 */ /* 0x0003e20000100a00 */
[----:B------:R-:W-:Y:S01]  /*2a600*/  VIADD R191, R192, UR56 ;  /* 0x00000038c0bf7c36 */ /* 0x000fe20008000000 */
[----:B------:R-:W-:Y:S02]  /*2a610*/  ULDC UR56, c[0x0][0x248] ;  /* 0x0000920000387ab9 */ /* 0x000fe40000000800 */
[----:B------:R3:W-:Y:S01]  /*2a620*/  STL.64 [R1+0xf10], R92 ;  /* 0x000f105c01007387 */ /* 0x0007e20000100a00 */
[----:B------:R-:W-:Y:S01]  /*2a630*/  VIADD R194, R191, UR57 ;  /* 0x00000039bfc27c36 */ /* 0x000fe20008000000 */
[----:B------:R-:W-:Y:S01]  /*2a640*/  ULDC UR57, c[0x0][0x248] ;  /* 0x0000920000397ab9 */ /* 0x000fe20000000800 */
[----:B-1----:R-:W-:-:S04]  /*2a650*/  LEA R8, P2, R189, R2, 0x2 ;  /* 0x00000002bd087211 */ /* 0x002fc800078410ff */
[----:B------:R-:W-:Y:S02]  /*2a660*/  LEA.HI.X.SX32 R9, R189, R0, 0x2, P2 ;  /* 0x00000000bd097211 */ /* 0x000fe400010f16ff */
[----:B---3--:R-:W-:Y:S01]  /*2a670*/  LEA R92, P1, R192, R2, 0x2 ;  /* 0x00000002c05c7211 */ /* 0x008fe200078210ff */
[----:B------:R-:W-:Y:S01]  /*2a680*/  VIADD R193, R194, UR58 ;  /* 0x0000003ac2c17c36 */ /* 0x000fe20008000000 */
[----:B------:R-:W-:Y:S01]  /*2a690*/  ULDC UR58, c[0x0][0x248] ;  /* 0x00009200003a7ab9 */ /* 0x000fe20000000800 */
[----:B------:R1:W-:Y:S01]  /*2a6a0*/  STL.64 [R1+0xf08], R8 ;  /* 0x000f080801007387 */ /* 0x0003e20000100a00 */
[----:B------:R-:W-:Y:S02]  /*2a6b0*/  LEA.HI.X.SX32 R93, R192, R0, 0x2, P1 ;  /* 0x00000000c05d7211 */ /* 0x000fe400008f16ff */
[-C--:B------:R-:W-:Y:S01]  /*2a6c0*/  LEA R94, P1, R194, R2.reuse, 0x2 ;  /* 0x00000002c25e7211 */ /* 0x080fe200078210ff */
[----:B------:R-:W-:Y:S01]  /*2a6d0*/  VIADD R196, R193, UR59 ;  /* 0x0000003bc1c47c36 */ /* 0x000fe20008000000 */
[----:B------:R-:W-:Y:S01]  /*2a6e0*/  ULDC UR59, c[0x0][0x248] ;  /* 0x00009200003b7ab9 */ /* 0x000fe20000000800 */
[----:B------:R3:W-:Y:S01]  /*2a6f0*/  STL.64 [R1+0xf00], R92 ;  /* 0x000f005c01007387 */ /* 0x0007e20000100a00 */
[----:B-1----:R-:W-:-:S04]  /*2a700*/  LEA R8, P2, R191, R2, 0x2 ;  /* 0x00000002bf087211 */ /* 0x002fc800078410ff */
[----:B------:R-:W-:Y:S02]  /*2a710*/  LEA.HI.X.SX32 R9, R191, R0, 0x2, P2 ;  /* 0x00000000bf097211 */ /* 0x000fe400010f16ff */
[C---:B---3--:R-:W-:Y:S02]  /*2a720*/  LEA R92, P2, R193.reuse, R2, 0x2 ;  /* 0x00000002c15c7211 */ /* 0x048fe400078410ff */
[-C--:B------:R-:W-:Y:S01]  /*2a730*/  LEA.HI.X.SX32 R95, R194, R0.reuse, 0x2, P1 ;  /* 0x00000000c25f7211 */ /* 0x080fe200008f16ff */
[----:B------:R-:W-:Y:S01]  /*2a740*/  VIADD R195, R196, UR60 ;  /* 0x0000003cc4c37c36 */ /* 0x000fe20008000000 */
[----:B------:R-:W-:Y:S01]  /*2a750*/  LEA.HI.X.SX32 R93, R193, R0, 0x2, P2 ;  /* 0x00000000c15d7211 */ /* 0x000fe200010f16ff */
[----:B------:R-:W-:Y:S01]  /*2a760*/  STL.64 [R1+0xef8], R8 ;  /* 0x000ef80801007387 */ /* 0x000fe20000100a00 */
[----:B------:R-:W-:-:S03]  /*2a770*/  ULDC UR60, c[0x0][0x248] ;  /* 0x00009200003c7ab9 */ /* 0x000fc60000000800 */
[----:B------:R1:W-:Y:S01]  /*2a780*/  STL.64 [R1+0xef0], R94 ;  /* 0x000ef05e01007387 */ /* 0x0003e20000100a00 */
[----:B------:R-:W-:Y:S01]  /*2a790*/  VIADD R199, R195, UR61 ;  /* 0x0000003dc3c77c36 */ /* 0x000fe20008000000 */
        /* <DEDUP_REMOVED lines=234> */
[-C--:B-1----:R-:W-:Y:S02]  /*2b640*/  LEA R94, P1, R167, R2.reuse, 0x2 ;  /* 0x00000002a75e7211 */ /* 0x082fe400078210ff */
        /* <DEDUP_REMOVED lines=43> */
[----:B------:R-:W-:Y:S01]  /*2b900*/  STL.64 [R1+0xd30], R94 ;  /* 0x000d305e01007387 */ /* 0x000fe20000100a00 */
[----:B------:R-:W-:-:S03]  /*2b910*/  LEA R14, P2, R11, R2, 0x2 ;  /* 0x000000020b0e7211 */ /* 0x000fc600078410ff */
[----:B------:R1:W-:Y:S01]  /*2b920*/  STL.64 [R1+0xd28], R92 ;  /* 0x000d285c01007387 */ /* 0x0003e20000100a00 */
[C---:B------:R-:W-:Y:S01]  /*2b930*/  VIADD R10, R11.reuse, UR4 ;  /* 0x000000040b0a7c36 */ /* 0x040fe20008000000 */
[----:B------:R-:W-:Y:S01]  /*2b940*/  LEA.HI.X.SX32 R15, R11, R0, 0x2, P2 ;  /* 0x000000000b0f7211 */ /* 0x000fe200010f16ff */
[----:B------:R-:W-:Y:S02]  /*2b950*/  ULDC UR4, c[0x0][0x248] ;  /* 0x0000920000047ab9 */ /* 0x000fe40000000800 */
[----:B------:R-:W-:Y:S01]  /*2b960*/  VIADD R9, R10, UR6 ;  /* 0x000000060a097c36 */ /* 0x000fe20008000000 */
[----:B------:R-:W-:Y:S01]  /*2b970*/  ULDC UR6, c[0x0][0x248] ;  /* 0x0000920000067ab9 */ /* 0x000fe20000000800 */
[----:B-1----:R-:W-:-:S04]  /*2b980*/  LEA R92, P1, R12, R2, 0x2 ;  /* 0x000000020c5c7211 */ /* 0x002fc800078210ff */
[----:B------:R-:W-:Y:S02]  /*2b990*/  LEA.HI.X.SX32 R93, R12, R0, 0x2, P1 ;  /* 0x000000000c5d7211 */ /* 0x000fe400008f16ff */
[----:B------:R-:W-:-:S03]  /*2b9a0*/  LEA R12, P2, R9, R2, 0x2 ;  /* 0x00000002090c7211 */ /* 0x000fc600078410ff */
[----:B------:R-:W-:Y:S04]  /*2b9b0*/  STL.64 [R1+0xd20], R92 ;  /* 0x000d205c01007387 */ /* 0x000fe80000100a00 */
        /* <DEDUP_REMOVED lines=17> */
[----:B------:R-:W-:Y:S01]  /*2bad0*/  LEA.HI.X.SX32 R13, R8, R0, 0x2, P1 ;  /* 0x00000000080d7211 */ /* 0x000fe200008f16ff */
[C---:B------:R-:W-:Y:S01]  /*2bae0*/  VIADD R162, R159.reuse, UR13 ;  /* 0x0000000d9fa27c36 */ /* 0x040fe20008000000 */
[C---:B------:R-:W-:Y:S01]  /*2baf0*/  LEA R8, P2, R159.reuse, R2, 0x2 ;  /* 0x000000029f087211 */ /* 0x040fe200078410ff */
[----:B------:R-:W-:Y:S02]  /*2bb00*/  ULDC UR13, c[0x0][0x248] ;  /* 0x00009200000d7ab9 */ /* 0x000fe40000000800 */
[----:B------:R-:W-:Y:S04]  /*2bb10*/  STL.64 [R1+0xd00], R12 ;  /* 0x000d000c01007387 */ /* 0x000fe80000100a00 */
[----:B------:R1:W-:Y:S01]  /*2bb20*/  STL.64 [R1+0xcf8], R10 ;  /* 0x000cf80a01007387 */ /* 0x0003e20000100a00 */
[----:B------:R-:W-:Y:S01]  /*2bb30*/  LEA.HI.X.SX32 R9, R159, R0, 0x2, P2 ;  /* 0x000000009f097211 */ /* 0x000fe200010f16ff */
[----:B------:R-:W-:Y:S01]  /*2bb40*/  VIADD R161, R162, UR14 ;  /* 0x0000000ea2a17c36 */ /* 0x000fe20008000000 */
[----:B------:R-:W-:Y:S01]  /*2bb50*/  ULDC UR14, c[0x0][0x248] ;  /* 0x00009200000e7ab9 */ /* 0x000fe20000000800 */
[----:B-1----:R-:W-:-:S04]  /*2bb60*/  LEA R10, P1, R160, R2, 0x2 ;  /* 0x00000002a00a7211 */ /* 0x002fc800078210ff */
        /* <DEDUP_REMOVED lines=32> */
[C---:B------:R-:W-:Y:S01]  /*2bd70*/  LEA R92, P1, R169.reuse, R2, 0x2 ;  /* 0x00000002a95c7211 */ /* 0x040fe200078210ff */
[----:B------:R-:W-:Y:S01]  /*2bd80*/  STL.64 [R1+0xcc0], R10 ;  /* 0x000cc00a01007387 */ /* 0x000fe20000100a00 */
[----:B------:R-:W-:Y:S01]  /*2bd90*/  ULDC UR21, c[0x0][0x248] ;  /* 0x0000920000157ab9 */ /* 0x000fe20000000800 */
[C---:B------:R-:W-:Y:S01]  /*2bda0*/  VIADD R173, R170.reuse, UR22 ;  /* 0x00000016aaad7c36 */ /* 0x040fe20008000000 */
[----:B------:R-:W-:Y:S01]  /*2bdb0*/  LEA.HI.X.SX32 R93, R169, R0, 0x2, P1 ;  /* 0x00000000a95d7211 */ /* 0x000fe200008f16ff */
[----:B------:R1:W-:Y:S01]  /*2bdc0*/  STL.64 [R1+0xcb8], R8 ;  /* 0x000cb80801007387 */ /* 0x0003e20000100a00 */
[-C--:B------:R-:W-:Y:S01]  /*2bdd0*/  LEA R94, P1, R170, R2.reuse, 0x2 ;  /* 0x00000002aa5e7211 */ /* 0x080fe200078210ff */
[----:B------:R-:W-:Y:S01]  /*2bde0*/  VIADD R175, R173, UR23 ;  /* 0x00000017adaf7c36 */ /* 0x000fe20008000000 */
[----:B------:R-:W-:Y:S01]  /*2bdf0*/  ULDC UR22, c[0x0][0x248] ;  /* 0x0000920000167ab9 */ /* 0x000fe20000000800 */
[----:B------:R3:W-:Y:S01]  /*2be00*/  STL.64 [R1+0xcb0], R92 ;  /* 0x000cb05c01007387 */ /* 0x0007e20000100a00 */
[----:B-1----:R-:W-:Y:S01]  /*2be10*/  LEA R8, P2, R168, R2, 0x2 ;  /* 0x00000002a8087211 */ /* 0x002fe200078410ff */
[----:B------:R-:W-:-:S03]  /*2be20*/  ULDC UR23, c[0x0][0x248] ;  /* 0x0000920000177ab9 */ /* 0x000fc60000000800 */
[----:B------:R-:W-:Y:S02]  /*2be30*/  LEA.HI.X.SX32 R9, R168, R0, 0x2, P2 ;  /* 0x00000000a8097211 */ /* 0x000fe400010f16ff */
[----:B---3--:R-:W-:Y:S02]  /*2be40*/  LEA R92, P2, R173, R2, 0x2 ;  /* 0x00000002ad5c7211 */ /* 0x008fe400078410ff */
        /* <DEDUP_REMOVED lines=145> */
[----:B------:R-:W-:Y:S01]  /*2c760*/  LEA R10, P1, R9, R2, 0x2 ;  /* 0x00000002090a7211 */ /* 0x000fe200078210ff */
[----:B------:R1:W-:Y:S01]  /*2c770*/  STL.64 [R1+0xb28], R12 ;  /* 0x000b280c01007387 */ /* 0x0003e20000100a00 */
[----:B------:R-:W-:Y:S01]  /*2c780*/  IMAD.MOV.U32 R123, RZ, RZ, R128 ;  /* 0x000000ffff7b7224 */ /* 0x000fe200078e0080 */
[----:B------:R-:W-:Y:S01]  /*2c790*/  LOP3.LUT R3, R3, 0xffffffef, RZ, 0xc0, !PT ;  /* 0xffffffef03037812 */ /* 0x000fe200078ec0ff */
[----:B------:R-:W-:Y:S01]  /*2c7a0*/  VIADD R155, R156, UR54 ;  /* 0x000000369c9b7c36 */ /* 0x000fe20008000000 */
[----:B------:R-:W-:Y:S01]  /*2c7b0*/  LEA.HI.X.SX32 R11, R9, R0, 0x2, P1 ;  /* 0x00000000090b7211 */ /* 0x000fe200008f16ff */
[----:B------:R-:W-:Y:S01]  /*2c7c0*/  STL.64 [R1+0xc18], R14 ;  /* 0x000c180e01007387 */ /* 0x000fe20000100a00 */
[----:B------:R-:W-:Y:S01]  /*2c7d0*/  IMAD.MOV.U32 R121, RZ, RZ, R126 ;  /* 0x000000ffff797224 */ /* 0x000fe200078e007e */
[----:B------:R-:W-:Y:S01]  /*2c7e0*/  ULDC UR54, c[0x0][0x22c] ;  /* 0x00008b0000367ab9 */ /* 0x000fe20000000800 */
[----:B------:R-:W-:Y:S01]  /*2c7f0*/  IMAD.MOV.U32 R124, RZ, RZ, R129 ;  /* 0x000000ffff7c7224 */ /* 0x000fe200078e0081 */
[----:B------:R-:W-:Y:S01]  /*2c800*/  ULDC UR53, c[0x0][0x22c] ;  /* 0x00008b0000357ab9 */ /* 0x000fe20000000800 */
[----:B------:R-:W-:Y:S01]  /*2c810*/  IMAD.MOV.U32 R122, RZ, RZ, R127 ;  /* 0x000000ffff7a7224 */ /* 0x000fe200078e007f */
[----:B------:R-:W-:Y:S01]  /*2c820*/  LOP3.LUT R6, R6, 0xffff7fff, RZ, 0xc0, !PT ;  /* 0xffff7fff06067812 */ /* 0x000fe200078ec0ff */
        /* <DEDUP_REMOVED lines=11> */
[----:B------:R-:W-:Y:S01]  /*2c8e0*/  IMAD.MOV.U32 R128, RZ, RZ, R132 ;  /* 0x000000ffff807224 */ /* 0x000fe200078e0084 */
[----:B------:R-:W-:Y:S01]  /*2c8f0*/  LEA.HI.X.SX32 R11, R155, R0, 0x2, P2 ;  /* 0x000000009b0b7211 */ /* 0x000fe200010f16ff */
[----:B------:R-:W-:Y:S01]  /*2c900*/  IMAD.MOV.U32 R126, RZ, RZ, R130 ;  /* 0x000000ffff7e7224 */ /* 0x000fe200078e0082 */
[----:B------:R1:W-:Y:S01]  /*2c910*/  STL.64 [R1+0xb18], R8 ;  /* 0x000b180801007387 */ /* 0x0003e20000100a00 */
[----:B------:R-:W-:Y:S01]  /*2c920*/  VIADD R159, R157, UR57 ;  /* 0x000000399d9f7c36 */ /* 0x000fe20008000000 */
[----:B------:R-:W-:Y:S01]  /*2c930*/  ULDC UR56, c[0x0][0x22c] ;  /* 0x00008b0000387ab9 */ /* 0x000fe20000000800 */
[----:B------:R-:W-:Y:S01]  /*2c940*/  IMAD.MOV.U32 R129, RZ, RZ, R133 ;  /* 0x000000ffff817224 */ /* 0x000fe200078e0085 */
[----:B------:R3:W-:Y:S01]  /*2c950*/  STL.64 [R1+0xc08], R10 ;  /* 0x000c080a01007387 */ /* 0x0007e20000100a00 */
[----:B------:R-:W-:Y:S01]  /*2c960*/  VIADD R160, R159, UR58 ;  /* 0x0000003a9fa07c36 */ /* 0x000fe20008000000 */
[----:B------:R-:W-:-:S02]  /*2c970*/  LOP3.LUT R20, R20, 0xffffbfff, RZ, 0xc0, !PT ;  /* 0xffffbfff14147812 */ /* 0x000fc400078ec0ff */
[CC--:B-1----:R-:W-:Y:S01]  /*2c980*/  LEA R8, P2, R157.reuse, R2.reuse, 0x2 ;  /* 0x000000029d087211 */ /* 0x0c2fe200078410ff */
[----:B------:R-:W-:Y:S01]  /*2c990*/  IMAD.MOV.U32 R132, RZ, RZ, R136 ;  /* 0x000000ffff847224 */ /* 0x000fe200078e0088 */
[----:B------:R-:W-:Y:S01]  /*2c9a0*/  LOP3.LUT R18, R18, 0x7fffffff, RZ, 0xc0, !PT ;  /* 0x7fffffff12127812 */ /* 0x000fe200078ec0ff */
[----:B------:R-:W-:Y:S01]  /*2c9b0*/  IMAD.MOV.U32 R127, RZ, RZ, R131 ;  /* 0x000000ffff7f7224 */ /* 0x000fe200078e0083 */
[C---:B---3--:R-:W-:Y:S01]  /*2c9c0*/  LEA R10, P1, R158.reuse, R2, 0x2 ;  /* 0x000000029e0a7211 */ /* 0x048fe200078210ff */
[----:B------:R-:W-:Y:S01]  /*2c9d0*/  IMAD.MOV.U32 R130, RZ, RZ, R134 ;  /* 0x000000ffff827224 */ /* 0x000fe200078e0086 */
[-C--:B------:R-:W-:Y:S01]  /*2c9e0*/  LEA.HI.X.SX32 R9, R157, R0.reuse, 0x2, P2 ;  /* 0x000000009d097211 */ /* 0x080fe200010f16ff */
[----:B------:R-:W-:Y:S01]  /*2c9f0*/  IMAD.MOV.U32 R133, RZ, RZ, R137 ;  /* 0x000000ffff857224 */ /* 0x000fe200078e0089 */
[----:B------:R-:W-:Y:S01]  /*2ca00*/  LEA.HI.X.SX32 R11, R158, R0, 0x2, P1 ;  /* 0x000000009e0b7211 */ /* 0x000fe200008f16ff */
[----:B------:R-:W-:Y:S01]  /*2ca10*/  VIADD R162, R160, UR59 ;  /* 0x0000003ba0a27c36 */ /* 0x000fe20008000000 */
[----:B------:R-:W-:Y:S01]  /*2ca20*/  ULDC UR59, c[0x0][0x22c] ;  /* 0x00008b00003b7ab9 */ /* 0x000fe20000000800 */
[----:B------:R-:W-:Y:S01]  /*2ca30*/  IMAD.MOV.U32 R118, RZ, RZ, R126 ;  /* 0x000000ffff767224 */ /* 0x000fe200078e007e */
[----:B------:R-:W-:Y:S01]  /*2ca40*/  ULDC UR58, c[0x0][0x22c] ;  /* 0x00008b00003a7ab9 */ /* 0x000fe20000000800 */
[----:B------:R1:W-:Y:S01]  /*2ca50*/  STL.64 [R1+0xb10], R10 ;  /* 0x000b100a01007387 */ /* 0x0003e20000100a00 */
[----:B------:R-:W-:Y:S01]  /*2ca60*/  VIADD R161, R162, UR60 ;  /* 0x0000003ca2a17c36 */ /* 0x000fe20008000000 */
[----:B------:R-:W-:Y:S01]  /*2ca70*/  ULDC UR60, c[0x0][0x22c] ;  /* 0x00008b00003c7ab9 */ /* 0x000fe20000000800 */
[----:B------:R-:W-:Y:S01]  /*2ca80*/  IMAD.MOV.U32 R120, RZ, RZ, R128 ;  /* 0x000000ffff787224 */ /* 0x000fe200078e0080 */
[----:B------:R3:W-:Y:S01]  /*2ca90*/  STL.64 [R1+0xc00], R8 ;  /* 0x000c000801007387 */ /* 0x0007e20000100a00 */
[----:B------:R-:W-:Y:S01]  /*2caa0*/  VIADD R166, R161, UR61 ;  /* 0x0000003da1a67c36 */ /* 0x000fe20008000000 */
[----:B------:R-:W-:Y:S01]  /*2cab0*/  ULDC UR61, c[0x0][0x22c] ;  /* 0x00008b00003d7ab9 */ /* 0x000fe20000000800 */
[----:B------:R-:W-:Y:S01]  /*2cac0*/  ULDC UR57, c[0x0][0x22c] ;  /* 0x00008b0000397ab9 */ /* 0x000fe20000000800 */
[----:B-1----:R-:W-:-:S02]  /*2cad0*/  LEA R10, P1, R159, R2, 0x2 ;  /* 0x000000029f0a7211 */ /* 0x002fc400078210ff */
[C---:B---3--:R-:W-:Y:S02]  /*2cae0*/  LEA R8, P2, R160.reuse, R2, 0x2 ;  /* 0x00000002a0087211 */ /* 0x048fe400078410ff */
[-C--:B------:R-:W-:Y:S02]  /*2caf0*/  LEA.HI.X.SX32 R11, R159, R0.reuse, 0x2, P1 ;  /* 0x000000009f0b7211 */ /* 0x080fe400008f16ff */
[----:B------:R-:W-:Y:S02]  /*2cb00*/  LEA.HI.X.SX32 R9, R160, R0, 0x2, P2 ;  /* 0x00000000a0097211 */ /* 0x000fe400010f16ff */
[----:B------:R-:W-:Y:S01]  /*2cb10*/  LEA R92, P1, R162, R2, 0x2 ;  /* 0x00000002a25c7211 */ /* 0x000fe200078210ff */
[----:B------:R-:W-:Y:S01]  /*2cb20*/  STL.64 [R1+0xb08], R10 ;  /* 0x000b080a01007387 */ /* 0x000fe20000100a00 */
[----:B------:R-:W-:Y:S01]  /*2cb30*/  VIADD R165, R166, UR4 ;  /* 0x00000004a6a57c36 */ /* 0x000fe20008000000 */
[----:B------:R-:W-:Y:S01]  /*2cb40*/  ULDC UR4, c[0x0][0x248] ;  /* 0x0000920000047ab9 */ /* 0x000fe20000000800 */
[----:B------:R-:W-:Y:S01]  /*2cb50*/  LEA.HI.X.SX32 R93, R162, R0, 0x2, P1 ;  /* 0x00000000a25d7211 */ /* 0x000fe200008f16ff */
[----:B------:R1:W-:Y:S01]  /*2cb60*/  STL.64 [R1+0xbf8], R8 ;  /* 0x000bf80801007387 */ /* 0x0003e20000100a00 */
        /* <DEDUP_REMOVED lines=94> */
[----:B------:R1:W-:Y:S02]  /*2d150*/  STL.64 [R1+0xab8], R94 ;  /* 0x000ab85e01007387 */ /* 0x0003e40000100a00 */
[----:B------:R-:W-:Y:S01]  /*2d160*/  VIADD R12, R13, UR27 ;  /* 0x0000001b0d0c7c36 */ /* 0x000fe20008000000 */
[----:B------:R-:W-:Y:S01]  /*2d170*/  ULDC UR27, c[0x0][0x248] ;  /* 0x00009200001b7ab9 */ /* 0x000fe20000000800 */
[----:B------:R3:W-:Y:S02]  /*2d180*/  STL.64 [R1+0xba8], R92 ;  /* 0x000ba85c01007387 */ /* 0x0007e40000100a00 */
        /* <DEDUP_REMOVED lines=9> */
[----:B------:R-:W-:-:S03]  /*2d220*/  ULDC UR29, c[0x0][0x248] ;  /* 0x00009200001d7ab9 */ /* 0x000fc60000000800 */
[----:B------:R1:W-:Y:S01]  /*2d230*/  STL.64 [R1+0xba0], R92 ;  /* 0x000ba05c01007387 */ /* 0x0003e20000100a00 */
[----:B------:R-:W-:Y:S01]  /*2d240*/  VIADD R9, R10, UR30 ;  /* 0x0000001e0a097c36 */ /* 0x000fe20008000000 */
[----:B------:R-:W-:Y:S01]  /*2d250*/  LEA.HI.X.SX32 R15, R13, R0, 0x2, P1 ;  /* 0x000000000d0f7211 */ /* 0x000fe200008f16ff */
[----:B------:R-:W-:Y:S02]  /*2d260*/  ULDC UR30, c[0x0][0x248] ;  /* 0x00009200001e7ab9 */ /* 0x000fe40000000800 */
[----:B------:R-:W-:Y:S01]  /*2d270*/  VIADD R8, R9, UR31 ;  /* 0x0000001f09087c36 */ /* 0x000fe20008000000 */
[----:B------:R-:W-:Y:S01]  /*2d280*/  ULDC UR31, c[0x0][0x248] ;  /* 0x00009200001f7ab9 */ /* 0x000fe20000000800 */
[----:B-1----:R-:W-:-:S04]  /*2d290*/  LEA R92, P2, R12, R2, 0x2 ;  /* 0x000000020c5c7211 */ /* 0x002fc800078410ff */
[----:B------:R-:W-:Y:S02]  /*2d2a0*/  LEA.HI.X.SX32 R93, R12, R0, 0x2, P2 ;  /* 0x000000000c5d7211 */ /* 0x000fe400010f16ff */
[C---:B------:R-:W-:Y:S01]  /*2d2b0*/  LEA R12, P1, R11.reuse, R2, 0x2 ;  /* 0x000000020b0c7211 */ /* 0x040fe200078210ff */
[----:B------:R1:W-:Y:S01]  /*2d2c0*/  STL.64 [R1+0xaa8], R14 ;  /* 0x000aa80e01007387 */ /* 0x0003e20000100a00 */
[----:B------:R-:W-:Y:S01]  /*2d2d0*/  VIADD R153, R8, UR32 ;  /* 0x0000002008997c36 */ /* 0x000fe20008000000 */
[----:B------:R-:W-:Y:S01]  /*2d2e0*/  ULDC UR32, c[0x0][0x248] ;  /* 0x0000920000207ab9 */ /* 0x000fe20000000800 */
[----:B------:R-:W-:Y:S01]  /*2d2f0*/  LEA.HI.X.SX32 R13, R11, R0, 0x2, P1 ;  /* 0x000000000b0d7211 */ /* 0x000fe200008f16ff */
[----:B------:R-:W-:Y:S01]  /*2d300*/  STL.64 [R1+0xb98], R92 ;  /* 0x000b985c01007387 */ /* 0x000fe20000100a00 */
[----:B------:R-:W-:Y:S01]  /*2d310*/  VIADD R154, R153, UR33 ;  /* 0x00000021999a7c36 */ /* 0x000fe20008000000 */
[----:B------:R-:W-:Y:S01]  /*2d320*/  ULDC UR33, c[0x0][0x248] ;  /* 0x0000920000217ab9 */ /* 0x000fe20000000800 */
[C---:B-1----:R-:W-:Y:S01]  /*2d330*/  LEA R14, P2, R10.reuse, R2, 0x2 ;  /* 0x000000020a0e7211 */ /* 0x042fe200078410ff */
[----:B------:R1:W-:Y:S03]  /*2d340*/  STL.64 [R1+0xaa0], R12 ;  /* 0x000aa00c01007387 */ /* 0x0003e60000100a00 */
[----:B------:R-:W-:-:S02]  /*2d350*/  LEA.HI.X.SX32 R15, R10, R0, 0x2, P2 ;  /* 0x000000000a0f7211 */ /* 0x000fc400010f16ff */
[C---:B------:R-:W-:Y:S01]  /*2d360*/  LEA R10, P1, R9.reuse, R2, 0x2 ;  /* 0x00000002090a7211 */ /* 0x040fe200078210ff */
[----:B------:R-:W-:Y:S01]  /*2d370*/  VIADD R156, R154, UR34 ;  /* 0x000000229a9c7c36 */ /* 0x000fe20008000000 */
[----:B------:R-:W-:Y:S02]  /*2d380*/  ULDC UR34, c[0x0][0x22c] ;  /* 0x00008b0000227ab9 */ /* 0x000fe40000000800 */
[----:B------:R-:W-:Y:S02]  /*2d390*/  LEA.HI.X.SX32 R11, R9, R0, 0x2, P1 ;  /* 0x00000000090b7211 */ /* 0x000fe400008f16ff */
[----:B-1----:R-:W-:Y:S01]  /*2d3a0*/  LEA R12, P2, R8, R2, 0x2 ;  /* 0x00000002080c7211 */ /* 0x002fe200078410ff */
[----:B------:R-:W-:Y:S01]  /*2d3b0*/  VIADD R155, R156, UR35 ;  /* 0x000000239c9b7c36 */ /* 0x000fe20008000000 */
[----:B------:R1:W-:Y:S01]  /*2d3c0*/  STL.64 [R1+0xb90], R14 ;  /* 0x000b900e01007387 */ /* 0x0003e20000100a00 */
[----:B------:R-:W-:Y:S01]  /*2d3d0*/  IMAD.MOV.U32 R136, RZ, RZ, R140 ;  /* 0x000000ffff887224 */ /* 0x000fe200078e008c */
[----:B------:R-:W-:Y:S01]  /*2d3e0*/  LEA.HI.X.SX32 R13, R8, R0, 0x2, P2 ;  /* 0x00000000080d7211 */ /* 0x000fe200010f16ff */
[----:B------:R-:W-:Y:S01]  /*2d3f0*/  IMAD.MOV.U32 R131, RZ, RZ, R135 ;  /* 0x000000ffff837224 */ /* 0x000fe200078e0087 */
[----:B------:R-:W-:Y:S01]  /*2d400*/  LEA R8, P1, R153, R2, 0x2 ;  /* 0x0000000299087211 */ /* 0x000fe200078210ff */
[----:B------:R3:W-:Y:S01]  /*2d410*/  STL.64 [R1+0xa98], R10 ;  /* 0x000a980a01007387 */ /* 0x0007e20000100a00 */
[----:B------:R-:W-:Y:S01]  /*2d420*/  VIADD R158, R155, UR36 ;  /* 0x000000249b9e7c36 */ /* 0x000fe20008000000 */
[----:B------:R-:W-:Y:S01]  /*2d430*/  ULDC UR36, c[0x0][0x22c] ;  /* 0x00008b0000247ab9 */ /* 0x000fe20000000800 */
[----:B------:R-:W-:Y:S01]  /*2d440*/  LEA.HI.X.SX32 R9, R153, R0, 0x2, P1 ;  /* 0x0000000099097211 */ /* 0x000fe200008f16ff */
[----:B------:R-:W-:Y:S01]  /*2d450*/  STL.64 [R1+0xb88], R12 ;  /* 0x000b880c01007387 */ /* 0x000fe20000100a00 */
[----:B------:R-:W-:Y:S01]  /*2d460*/  IMAD.MOV.U32 R134, RZ, RZ, R138 ;  /* 0x000000ffff867224 */ /* 0x000fe200078e008a */
[----:B------:R-:W-:Y:S01]  /*2d470*/  ULDC UR35, c[0x0][0x22c] ;  /* 0x00008b0000237ab9 */ /* 0x000fe20000000800 */
[----:B-1----:R-:W-:-:S02]  /*2d480*/  LEA R14, P1, R156, R2, 0x2 ;  /* 0x000000029c0e7211 */ /* 0x002fc400078210ff */
[----:B---3--:R-:W-:Y:S01]  /*2d490*/  LEA R10, P2, R154, R2, 0x2 ;  /* 0x000000029a0a7211 */ /* 0x008fe200078410ff */
[----:B------:R1:W-:Y:S01]  /*2d4a0*/  STL.64 [R1+0xa90], R8 ;  /* 0x000a900801007387 */ /* 0x0003e20000100a00 */
[-C--:B------:R-:W-:Y:S02]  /*2d4b0*/  LEA.HI.X.SX32 R15, R156, R0.reuse, 0x2, P1 ;  /* 0x000000009c0f7211 */ /* 0x080fe400008f16ff */
[----:B------:R-:W-:Y:S01]  /*2d4c0*/  LEA.HI.X.SX32 R11, R154, R0, 0x2, P2 ;  /* 0x000000009a0b7211 */ /* 0x000fe200010f16ff */
[C---:B------:R-:W-:Y:S01]  /*2d4d0*/  VIADD R157, R158.reuse, UR37 ;  /* 0x000000259e9d7c36 */ /* 0x040fe20008000000 */
[-C--:B------:R-:W-:Y:S01]  /*2d4e0*/  LEA R92, P1, R158, R2.reuse, 0x2 ;  /* 0x000000029e5c7211 */ /* 0x080fe200078210ff */
[----:B------:R-:W-:Y:S01]  /*2d4f0*/  IMAD.MOV.U32 R137, RZ, RZ, R141 ;  /* 0x000000ffff897224 */ /* 0x000fe200078e008d */
[----:B------:R-:W-:Y:S01]  /*2d500*/  ULDC UR37, c[0x0][0x22c] ;  /* 0x00008b0000257ab9 */ /* 0x000fe20000000800 */
[----:B------:R-:W-:Y:S01]  /*2d510*/  STL.64 [R1+0xa88], R10 ;  /* 0x000a880a01007387 */ /* 0x000fe20000100a00 */
[----:B-1----:R-:W-:-:S03]  /*2d520*/  LEA R8, P2, R155, R2, 0x2 ;  /* 0x000000029b087211 */ /* 0x002fc600078410ff */
[----:B------:R1:W-:Y:S01]  /*2d530*/  STL.64 [R1+0xa80], R14 ;  /* 0x000a800e01007387 */ /* 0x0003e20000100a00 */
[-C--:B------:R-:W-:Y:S01]  /*2d540*/  LEA.HI.X.SX32 R9, R155, R0.reuse, 0x2, P2 ;  /* 0x000000009b097211 */ /* 0x080fe200010f16ff */
[C---:B------:R-:W-:Y:S01]  /*2d550*/  VIADD R161, R157.reuse, UR38 ;  /* 0x000000269da17c36 */ /* 0x040fe20008000000 */
[----:B------:R-:W-:Y:S01]  /*2d560*/  LEA.HI.X.SX32 R93, R158, R0, 0x2, P1 ;  /* 0x000000009e5d7211 */ /* 0x000fe200008f16ff */
[----:B------:R-:W-:Y:S01]  /*2d570*/  IMAD.MOV.U32 R140, RZ, RZ, R144 ;  /* 0x000000ffff8c7224 */ /* 0x000fe200078e0090 */
[----:B------:R-:W-:Y:S01]  /*2d580*/  ULDC UR38, c[0x0][0x22c] ;  /* 0x00008b0000267ab9 */ /* 0x000fe20000000800 */
[----:B-1----:R-:W-:Y:S01]  /*2d590*/  LEA R14, P2, R157, R2, 0x2 ;  /* 0x000000029d0e7211 */ /* 0x002fe200078410ff */
[----:B------:R-:W-:Y:S01]  /*2d5a0*/  VIADD R162, R161, UR39 ;  /* 0x00000027a1a27c36 */ /* 0x000fe20008000000 */
[----:B------:R-:W-:Y:S01]  /*2d5b0*/  STL.64 [R1+0xa78], R8 ;  /* 0x000a780801007387 */ /* 0x000fe20000100a00 */
[----:B------:R-:W-:Y:S01]  /*2d5c0*/  IMAD.MOV.U32 R135, RZ, RZ, R139 ;  /* 0x000000ffff877224 */ /* 0x000fe200078e008b */
[----:B------:R-:W-:Y:S01]  /*2d5d0*/  LEA.HI.X.SX32 R15, R157, R0, 0x2, P2 ;  /* 0x000000009d0f7211 */ /* 0x000fe200010f16ff */
[----:B------:R-:W-:Y:S01]  /*2d5e0*/  IMAD.MOV.U32 R138, RZ, RZ, R142 ;  /* 0x000000ffff8a7224 */ /* 0x000fe200078e008e */
[----:B------:R1:W-:Y:S01]  /*2d5f0*/  STL.64 [R1+0xa70], R92 ;  /* 0x000a705c01007387 */ /* 0x0003e20000100a00 */
[C---:B------:R-:W-:Y:S01]  /*2d600*/  VIADD R171, R162.reuse, UR40 ;  /* 0x00000028a2ab7c36 */ /* 0x040fe20008000000 */
[----:B------:R-:W-:Y:S01]  /*2d610*/  ULDC UR40, c[0x0][0x22c] ;  /* 0x00008b0000287ab9 */ /* 0x000fe20000000800 */
[----:B------:R-:W-:Y:S01]  /*2d620*/  IMAD.MOV.U32 R141, RZ, RZ, R145 ;  /* 0x000000ffff8d7224 */ /* 0x000fe200078e0091 */
[----:B------:R3:W-:Y:S01]  /*2d630*/  STL.64 [R1+0xa68], R14 ;  /* 0x000a680e01007387 */ /* 0x0007e20000100a00 */
[----:B------:R-:W-:Y:S01]  /*2d640*/  VIADD R167, R171, UR41 ;  /* 0x00000029aba77c36 */ /* 0x000fe20008000000 */
[----:B------:R-:W-:Y:S01]  /*2d650*/  ULDC UR41, c[0x0][0x22c] ;  /* 0x00008b0000297ab9 */ /* 0x000fe20000000800 */
[----:B------:R-:W-:Y:S01]  /*2d660*/  IMAD.MOV.U32 R144, RZ, RZ, R148 ;  /* 0x000000ffff907224 */ /* 0x000fe200078e0094 */
[----:B------:R-:W-:Y:S01]  /*2d670*/  ULDC UR39, c[0x0][0x22c] ;  /* 0x00008b0000277ab9 */ /* 0x000fe20000000800 */
[----:B-1----:R-:W-:-:S02]  /*2d680*/  LEA R92, P2, R162, R2, 0x2 ;  /* 0x00000002a25c7211 */ /* 0x002fc400078410ff */
[C---:B---3--:R-:W-:Y:S02]  /*2d690*/  LEA R14, P1, R161.reuse, R2, 0x2 ;  /* 0x00000002a10e7211 */ /* 0x048fe400078210ff */
[-C--:B------:R-:W-:Y:S02]  /*2d6a0*/  LEA.HI.X.SX32 R93, R162, R0.reuse, 0x2, P2 ;  /* 0x00000000a25d7211 */ /* 0x080fe400010f16ff */
[----:B------:R-:W-:Y:S02]  /*2d6b0*/  LEA.HI.X.SX32 R15, R161, R0, 0x2, P1 ;  /* 0x00000000a10f7211 */ /* 0x000fe400008f16ff */
[----:B------:R-:W-:-:S03]  /*2d6c0*/  LEA R94, P1, R171, R2, 0x2 ;  /* 0x00000002ab5e7211 */ /* 0x000fc600078210ff */
[----:B------:R-:W-:Y:S01]  /*2d6d0*/  STL.64 [R1+0xa60], R14 ;  /* 0x000a600e01007387 */ /* 0x000fe20000100a00 */
[----:B------:R-:W-:Y:S01]  /*2d6e0*/  VIADD R170, R167, UR42 ;  /* 0x0000002aa7aa7c36 */ /* 0x000fe20008000000 */
[----:B------:R-:W-:Y:S01]  /*2d6f0*/  LEA.HI.X.SX32 R95, R171, R0, 0x2, P1 ;  /* 0x00000000ab5f7211 */ /* 0x000fe200008f16ff */
[----:B------:R-:W-:Y:S01]  /*2d700*/  IMAD.MOV.U32 R139, RZ, RZ, R143 ;  /* 0x000000ffff8b7224 */ /* 0x000fe200078e008f */
[----:B------:R1:W-:Y:S01]  /*2d710*/  STL.64 [R1+0xa58], R92 ;  /* 0x000a585c01007387 */ /* 0x0003e20000100a00 */
[----:B------:R-:W-:Y:S01]  /*2d720*/  VIADD R169, R170, UR43 ;  /* 0x0000002baaa97c36 */ /* 0x000fe20008000000 */
[----:B------:R-:W-:Y:S01]  /*2d730*/  ULDC UR43, c[0x0][0x22c] ;  /* 0x00008b00002b7ab9 */ /* 0x000fe20000000800 */
[----:B------:R-:W-:Y:S01]  /*2d740*/  IMAD.MOV.U32 R142, RZ, RZ, R146 ;  /* 0x000000ffff8e7224 */ /* 0x000fe200078e0092 */
[----:B------:R3:W-:Y:S01]  /*2d750*/  STL.64 [R1+0xa50], R94 ;  /* 0x000a505e01007387 */ /* 0x0007e20000100a00 */
[----:B------:R-:W-:Y:S01]  /*2d760*/  IMAD.MOV.U32 R145, RZ, RZ, R149 ;  /* 0x000000ffff917224 */ /* 0x000fe200078e0095 */
[----:B------:R-:W-:Y:S01]  /*2d770*/  ULDC UR42, c[0x0][0x22c] ;  /* 0x00008b00002a7ab9 */ /* 0x000fe20000000800 */
[----:B-1----:R-:W-:-:S04]  /*2d780*/  LEA R92, P2, R167, R2, 0x2 ;  /* 0x00000002a75c7211 */ /* 0x002fc800078410ff */
[----:B------:R-:W-:Y:S02]  /*2d790*/  LEA.HI.X.SX32 R93, R167, R0, 0x2, P2 ;  /* 0x00000000a75d7211 */ /* 0x000fe400010f16ff */
[C---:B---3--:R-:W-:Y:S01]  /*2d7a0*/  LEA R94, P1, R170.reuse, R2, 0x2 ;  /* 0x00000002aa5e7211 */ /* 0x048fe200078210ff */
        /* <DEDUP_REMOVED lines=9> */
[----:B------:R-:W-:Y:S01]  /*2d840*/  VIADD R165, R168, UR46 ;  /* 0x0000002ea8a57c36 */ /* 0x000fe20008000000 */
        /* <DEDUP_REMOVED lines=59> */
[----:B------:R-:W-:Y:S01]  /*2dc00*/  LEA R10, P2, R14, R2, 0x2 ;  /* 0x000000020e0a7211 */ /* 0x000fe200078410ff */
[----:B------:R-:W-:Y:S02]  /*2dc10*/  ULDC UR13, c[0x0][0x248] ;  /* 0x00009200000d7ab9 */ /* 0x000fe40000000800 */
[----:B------:R-:W-:Y:S04]  /*2dc20*/  STL.64 [R1+0x9e0], R92 ;  /* 0x0009e05c01007387 */ /* 0x000fe80000100a00 */
[----:B------:R1:W-:Y:S01]  /*2dc30*/  STL.64 [R1+0x9d8], R12 ;  /* 0x0009d80c01007387 */ /* 0x0003e20000100a00 */
[----:B------:R-:W-:Y:S01]  /*2dc40*/  VIADD R15, R152, UR14 ;  /* 0x0000000e980f7c36 */ /* 0x000fe20008000000 */
[----:B------:R-:W-:Y:S01]  /*2dc50*/  LEA.HI.X.SX32 R11, R14, R0, 0x2, P2 ;  /* 0x000000000e0b7211 */ /* 0x000fe200010f16ff */
[----:B------:R-:W-:Y:S01]  /*2dc60*/  ULDC UR14, c[0x0][0x248] ;  /* 0x00009200000e7ab9 */ /* 0x000fe20000000800 */
[----:B-1----:R-:W-:-:S04]  /*2dc70*/  LEA R12, P1, R8, R2, 0x2 ;  /* 0x00000002080c7211 */ /* 0x002fc800078210ff */
[----:B------:R-:W-:Y:S01]  /*2dc80*/  LEA.HI.X.SX32 R13, R8, R0, 0x2, P1 ;  /* 0x00000000080d7211 */ /* 0x000fe200008f16ff */
[C---:B------:R-:W-:Y:S01]  /*2dc90*/  VIADD R155, R15.reuse, UR15 ;  /* 0x0000000f0f9b7c36 */ /* 0x040fe20008000000 */
[----:B------:R-:W-:Y:S01]  /*2dca0*/  LEA R8, P2, R15, R2, 0x2 ;  /* 0x000000020f087211 */ /* 0x000fe200078410ff */
[----:B------:R-:W-:Y:S02]  /*2dcb0*/  ULDC UR15, c[0x0][0x248] ;  /* 0x00009200000f7ab9 */ /* 0x000fe40000000800 */
[----:B------:R-:W-:Y:S01]  /*2dcc0*/  STL.64 [R1+0x9d0], R12 ;  /* 0x0009d00c01007387 */ /* 0x000fe20000100a00 */
[----:B------:R-:W-:Y:S01]  /*2dcd0*/  VIADD R154, R155, UR16 ;  /* 0x000000109b9a7c36 */ /* 0x000fe20008000000 */
[----:B------:R-:W-:Y:S01]  /*2dce0*/  LEA.HI.X.SX32 R9, R15, R0, 0x2, P2 ;  /* 0x000000000f097211 */ /* 0x000fe200010f16ff */
[----:B------:R-:W-:Y:S01]  /*2dcf0*/  ULDC UR16, c[0x0][0x248] ;  /* 0x0000920000107ab9 */ /* 0x000fe20000000800 */
[----:B------:R1:W-:Y:S01]  /*2dd00*/  STL.64 [R1+0x9c8], R10 ;  /* 0x0009c80a01007387 */ /* 0x0003e20000100a00 */
[----:B------:R-:W-:Y:S01]  /*2dd10*/  VIADD R156, R154, UR17 ;  /* 0x000000119a9c7c36 */ /* 0x000fe20008000000 */
[----:B------:R-:W-:Y:S01]  /*2dd20*/  ULDC UR17, c[0x0][0x248] ;  /* 0x0000920000117ab9 */ /* 0x000fe20000000800 */
[----:B-1----:R-:W-:-:S04]  /*2dd30*/  LEA R10, P1, R152, R2, 0x2 ;  /* 0x00000002980a7211 */ /* 0x002fc800078210ff */
[----:B------:R-:W-:Y:S02]  /*2dd40*/  LEA.HI.X.SX32 R11, R152, R0, 0x2, P1 ;  /* 0x00000000980b7211 */ /* 0x000fe400008f16ff */
[C---:B------:R-:W-:Y:S01]  /*2dd50*/  LEA R14, P1, R155.reuse, R2, 0x2 ;  /* 0x000000029b0e7211 */ /* 0x040fe200078210ff */
[----:B------:R-:W-:Y:S01]  /*2dd60*/  VIADD R157, R156, UR18 ;  /* 0x000000129c9d7c36 */ /* 0x000fe20008000000 */
[----:B------:R-:W-:Y:S01]  /*2dd70*/  ULDC UR18, c[0x0][0x248] ;  /* 0x0000920000127ab9 */ /* 0x000fe20000000800 */
[----:B------:R-:W-:Y:S01]  /*2dd80*/  STL.64 [R1+0x9c0], R10 ;  /* 0x0009c00a01007387 */ /* 0x000fe20000100a00 */
[----:B------:R-:W-:-:S03]  /*2dd90*/  LEA.HI.X.SX32 R15, R155, R0, 0x2, P1 ;  /* 0x000000009b0f7211 */ /* 0x000fc600008f16ff */
[----:B------:R1:W-:Y:S01]  /*2dda0*/  STL.64 [R1+0x9b8], R8 ;  /* 0x0009b80801007387 */ /* 0x0003e20000100a00 */
[C---:B------:R-:W-:Y:S01]  /*2ddb0*/  LEA R92, P1, R156.reuse, R2, 0x2 ;  /* 0x000000029c5c7211 */ /* 0x040fe200078210ff */
[----:B------:R-:W-:Y:S01]  /*2ddc0*/  VIADD R163, R157, UR19 ;  /* 0x000000139da37c36 */ /* 0x000fe20008000000 */
[----:B------:R-:W-:Y:S01]  /*2ddd0*/  ULDC UR19, c[0x0][0x248] ;  /* 0x0000920000137ab9 */ /* 0x000fe20000000800 */
[----:B------:R3:W-:Y:S01]  /*2dde0*/  STL.64 [R1+0x9b0], R14 ;  /* 0x0009b00e01007387 */ /* 0x0007e20000100a00 */
[----:B------:R-:W-:Y:S01]  /*2ddf0*/  LEA.HI.X.SX32 R93, R156, R0, 0x2, P1 ;  /* 0x000000009c5d7211 */ /* 0x000fe200008f16ff */
[----:B------:R-:W-:Y:S01]  /*2de00*/  VIADD R162, R163, UR20 ;  /* 0x00000014a3a27c36 */ /* 0x000fe20008000000 */
[----:B-1----:R-:W-:Y:S01]  /*2de10*/  LEA R8, P2, R154, R2, 0x2 ;  /* 0x000000029a087211 */ /* 0x002fe200078410ff */
[----:B------:R-:W-:-:S03]  /*2de20*/  ULDC UR20, c[0x0][0x248] ;  /* 0x0000920000147ab9 */ /* 0x000fc60000000800 */
[----:B------:R-:W-:Y:S02]  /*2de30*/  LEA.HI.X.SX32 R9, R154, R0, 0x2, P2 ;  /* 0x000000009a097211 */ /* 0x000fe400010f16ff */
[-C--:B---3--:R-:W-:Y:S02]  /*2de40*/  LEA R14, P2, R157, R2.reuse, 0x2 ;  /* 0x000000029d0e7211 */ /* 0x088fe400078410ff */
[----:B------:R-:W-:Y:S01]  /*2de50*/  LEA R94, P1, R163, R2, 0x2 ;  /* 0x00000002a35e7211 */ /* 0x000fe200078210ff */
[----:B------:R-:W-:Y:S01]  /*2de60*/  STL.64 [R1+0x9a8], R8 ;  /* 0x0009a80801007387 */ /* 0x000fe20000100a00 */
[-C--:B------:R-:W-:Y:S01]  /*2de70*/  LEA.HI.X.SX32 R15, R157, R0.reuse, 0x2, P2 ;  /* 0x000000009d0f7211 */ /* 0x080fe200010f16ff */
[----:B------:R-:W-:Y:S01]  /*2de80*/  VIADD R164, R162, UR21 ;  /* 0x00000015a2a47c36 */ /* 0x000fe20008000000 */
[----:B------:R-:W-:Y:S01]  /*2de90*/  LEA.HI.X.SX32 R95, R163, R0, 0x2, P1 ;  /* 0x00000000a35f7211 */ /* 0x000fe200008f16ff */
[----:B------:R1:W-:Y:S01]  /*2dea0*/  STL.64 [R1+0x9a0], R92 ;  /* 0x0009a05c01007387 */ /* 0x0003e20000100a00 */
[----:B------:R-:W-:Y:S01]  /*2deb0*/  ULDC UR21, c[0x0][0x248] ;  /* 0x0000920000157ab9 */ /* 0x000fe20000000800 */
[----:B------:R-:W-:Y:S01]  /*2dec0*/  VIADD R161, R164, UR22 ;  /* 0x00000016a4a17c36 */ /* 0x000fe20008000000 */
[----:B------:R-:W-:Y:S01]  /*2ded0*/  ULDC UR22, c[0x0][0x248] ;  /* 0x0000920000167ab9 */ /* 0x000fe20000000800 */
[----:B------:R-:W-:Y:S01]  /*2dee0*/  STL.64 [R1+0x998], R14 ;  /* 0x0009980e01007387 */ /* 0x000fe20000100a00 */
        /* <DEDUP_REMOVED lines=29> */
[----:B---3--:R-:W-:Y:S02]  /*2e0c0*/  LEA R92, P2, R153, R2, 0x2 ;  /* 0x00000002995c7211 */ /* 0x008fe400078410ff */
        /* <DEDUP_REMOVED lines=15> */
[----:B------:R-:W-:Y:S01]  /*2e1c0*/  IMAD.MOV.U32 R148, RZ, RZ, R23 ;  /* 0x000000ffff947224 */ /* 0x000fe200078e0017 */
[----:B------:R-:W-:Y:S01]  /*2e1d0*/  ULDC UR31, c[0x0][0x22c] ;  /* 0x00008b00001f7ab9 */ /* 0x000fe20000000800 */
[----:B------:R-:W-:Y:S01]  /*2e1e0*/  VIADD R8, R9, UR32 ;  /* 0x0000002009087c36 */ /* 0x000fe20008000000 */
[----:B------:R1:W-:Y:S01]  /*2e1f0*/  STL.64 [R1+0x938], R92 ;  /* 0x0009385c01007387 */ /* 0x0003e20000100a00 */
[----:B------:R-:W-:Y:S01]  /*2e200*/  LEA.HI.X.SX32 R13, R11, R0, 0x2, P1 ;  /* 0x000000000b0d7211 */ /* 0x000fe200008f16ff */
[----:B------:R-:W-:Y:S01]  /*2e210*/  IMAD.MOV.U32 R143, RZ, RZ, R147 ;  /* 0x000000ffff8f7224 */ /* 0x000fe200078e0093 */
        /* <DEDUP_REMOVED lines=22> */
[----:B------:R-:W-:Y:S01]  /*2e380*/  STL.64 [R1+0x910], R8 ;  /* 0x0009100801007387 */ /* 0x000fe20000100a00 */
[----:B------:R-:W-:Y:S01]  /*2e390*/  ULDC UR8, c[0x0][0x248] ;  /* 0x0000920000087ab9 */ /* 0x000fe20000000800 */
[----:B-1----:R-:W-:-:S04]  /*2e3a0*/  LEA R12, P2, R14, R2, 0x2 ;  /* 0x000000020e0c7211 */ /* 0x002fc800078410ff */
[----:B------:R-:W-:Y:S02]  /*2e3b0*/  LEA.HI.X.SX32 R13, R14, R0, 0x2, P2 ;  /* 0x000000000e0d7211 */ /* 0x000fe400010f16ff */
[----:B------:R-:W-:Y:S01]  /*2e3c0*/  LEA R14, P1, R154, R2, 0x2 ;  /* 0x000000029a0e7211 */ /* 0x000fe200078210ff */
[----:B------:R-:W-:Y:S01]  /*2e3d0*/  VIADD R157, R160, UR9 ;  /* 0x00000009a09d7c36 */ /* 0x000fe20008000000 */
[----:B------:R-:W-:Y:S01]  /*2e3e0*/  ULDC UR9, c[0x0][0x248] ;  /* 0x0000920000097ab9 */ /* 0x000fe20000000800 */
[----:B------:R1:W-:Y:S01]  /*2e3f0*/  STL.64 [R1+0x908], R12 ;  /* 0x0009080c01007387 */ /* 0x0003e20000100a00 */
[----:B------:R-:W-:Y:S01]  /*2e400*/  LEA.HI.X.SX32 R15, R154, R0, 0x2, P1 ;  /* 0x000000009a0f7211 */ /* 0x000fe200008f16ff */
[----:B------:R-:W-:Y:S01]  /*2e410*/  VIADD R159, R157, UR12 ;  /* 0x0000000c9d9f7c36 */ /* 0x000fe20008000000 */
[C---:B------:R-:W-:Y:S01]  /*2e420*/  LEA R92, P1, R160.reuse, R2, 0x2 ;  /* 0x00000002a05c7211 */ /* 0x040fe200078210ff */
[----:B------:R-:W-:Y:S02]  /*2e430*/  ULDC UR12, c[0x0][0x248] ;  /* 0x00009200000c7ab9 */ /* 0x000fe40000000800 */
[----:B------:R3:W-:Y:S01]  /*2e440*/  STL.64 [R1+0x900], R14 ;  /* 0x0009000e01007387 */ /* 0x0007e20000100a00 */
[----:B------:R-:W-:-:S02]  /*2e450*/  LEA.HI.X.SX32 R93, R160, R0, 0x2, P1 ;  /* 0x00000000a05d7211 */ /* 0x000fc400008f16ff */
[CC--:B-1----:R-:W-:Y:S01]  /*2e460*/  LEA R12, P2, R156.reuse, R2.reuse, 0x2 ;  /* 0x000000029c0c7211 */ /* 0x0c2fe200078410ff */
[C---:B------:R-:W-:Y:S01]  /*2e470*/  VIADD R158, R159.reuse, UR13 ;  /* 0x0000000d9f9e7c36 */ /* 0x040fe20008000000 */
[----:B------:R-:W-:Y:S01]  /*2e480*/  LEA R94, P1, R159, R2, 0x2 ;  /* 0x000000029f5e7211 */ /* 0x000fe200078210ff */
[----:B------:R-:W-:Y:S01]  /*2e490*/  ULDC UR13, c[0x0][0x248] ;  /* 0x00009200000d7ab9 */ /* 0x000fe20000000800 */
[----:B------:R-:W-:Y:S02]  /*2e4a0*/  LEA.HI.X.SX32 R13, R156, R0, 0x2, P2 ;  /* 0x000000009c0d7211 */ /* 0x000fe400010f16ff */
[----:B---3--:R-:W-:-:S03]  /*2e4b0*/  LEA R14, P2, R157, R2, 0x2 ;  /* 0x000000029d0e7211 */ /* 0x008fc600078410ff */
[----:B------:R-:W-:Y:S01]  /*2e4c0*/  STL.64 [R1+0x8f8], R12 ;  /* 0x0008f80c01007387 */ /* 0x000fe20000100a00 */
[-C--:B------:R-:W-:Y:S01]  /*2e4d0*/  LEA.HI.X.SX32 R15, R157, R0.reuse, 0x2, P2 ;  /* 0x000000009d0f7211 */ /* 0x080fe200010f16ff */
[C---:B------:R-:W-:Y:S01]  /*2e4e0*/  VIADD R155, R158.reuse, UR14 ;  /* 0x0000000e9e9b7c36 */ /* 0x040fe20008000000 */
        /* <DEDUP_REMOVED lines=107> */
[----:B------:R-:W-:Y:S01]  /*2eba0*/  IMAD.MOV.U32 R146, RZ, RZ, R150 ;  /* 0x000000ffff927224 */ /* 0x000fe200078e0096 */
[----:B------:R-:W-:Y:S01]  /*2ebb0*/  ULDC UR8, c[0x0][0x22c] ;  /* 0x00008b0000087ab9 */ /* 0x000fe20000000800 */
[----:B------:R-:W-:Y:S01]  /*2ebc0*/  VIADD R153, R154, UR9 ;  /* 0x000000099a997c36 */ /* 0x000fe20008000000 */
[----:B------:R-:W-:Y:S01]  /*2ebd0*/  ULDC UR9, c[0x0][0x22c] ;  /* 0x00008b0000097ab9 */ /* 0x000fe20000000800 */
[----:B-1----:R-:W-:-:S04]  /*2ebe0*/  LEA R92, P2, R12, R2, 0x2 ;  /* 0x000000020c5c7211 */ /* 0x002fc800078410ff */
[----:B------:R-:W-:Y:S01]  /*2ebf0*/  LEA.HI.X.SX32 R93, R12, R0, 0x2, P2 ;  /* 0x000000000c5d7211 */ /* 0x000fe200010f16ff */
[----:B------:R-:W-:Y:S01]  /*2ec00*/  STL.64 [R1+0x840], R10 ;  /* 0x0008400a01007387 */ /* 0x000fe20000100a00 */
[----:B------:R-:W-:Y:S01]  /*2ec10*/  VIADD R152, R153, UR12 ;  /* 0x0000000c99987c36 */ /* 0x000fe20008000000 */
[----:B------:R-:W-:Y:S01]  /*2ec20*/  LEA R8, P2, R14, R2, 0x2 ;  /* 0x000000020e087211 */ /* 0x000fe200078410ff */
[----:B------:R-:W-:Y:S01]  /*2ec30*/  IMAD.MOV.U32 R149, RZ, RZ, R22 ;  /* 0x000000ffff957224 */ /* 0x000fe200078e0016 */
[----:B------:R1:W-:Y:S01]  /*2ec40*/  STL.64 [R1+0x838], R92 ;  /* 0x0008385c01007387 */ /* 0x0003e20000100a00 */
[----:B------:R-:W-:Y:S01]  /*2ec50*/  VIADD R13, R152, UR4 ;  /* 0x00000004980d7c36 */ /* 0x000fe20008000000 */
[----:B------:R-:W-:Y:S01]  /*2ec60*/  LEA.HI.X.SX32 R9, R14, R0, 0x2, P2 ;  /* 0x000000000e097211 */ /* 0x000fe200010f16ff */
[----:B------:R-:W-:Y:S01]  /*2ec70*/  ULDC UR4, c[0x0][0x248] ;  /* 0x0000920000047ab9 */ /* 0x000fe20000000800 */
[----:B------:R-:W-:Y:S01]  /*2ec80*/  IMAD.MOV.U32 R147, RZ, RZ, R151 ;  /* 0x000000ffff937224 */ /* 0x000fe200078e0097 */
[----:B------:R-:W-:Y:S01]  /*2ec90*/  ULDC UR12, c[0x0][0x22c] ;  /* 0x00008b00000c7ab9 */ /* 0x000fe20000000800 */
[----:B-1----:R-:W-:-:S04]  /*2eca0*/  LEA R92, P1, R15, R2, 0x2 ;  /* 0x000000020f5c7211 */ /* 0x002fc800078210ff */
[----:B------:R-:W-:Y:S01]  /*2ecb0*/  LEA.HI.X.SX32 R93, R15, R0, 0x2, P1 ;  /* 0x000000000f5d7211 */ /* 0x000fe200008f16ff */
[----:B------:R-:W-:Y:S01]  /*2ecc0*/  VIADD R11, R13, UR6 ;  /* 0x000000060d0b7c36 */ /* 0x000fe20008000000 */
[C---:B------:R-:W-:Y:S01]  /*2ecd0*/  LEA R14, P1, R154.reuse, R2, 0x2 ;  /* 0x000000029a0e7211 */ /* 0x040fe200078210ff */
[----:B------:R-:W-:Y:S02]  /*2ece0*/  ULDC UR6, c[0x0][0x248] ;  /* 0x0000920000067ab9 */ /* 0x000fe40000000800 */
[----:B------:R1:W-:Y:S01]  /*2ecf0*/  STL.64 [R1+0x830], R92 ;  /* 0x0008305c01007387 */ /* 0x0003e20000100a00 */
[----:B------:R-:W-:Y:S01]  /*2ed00*/  VIADD R10, R11, UR7 ;  /* 0x000000070b0a7c36 */ /* 0x000fe20008000000 */
[----:B------:R-:W-:Y:S01]  /*2ed10*/  LEA.HI.X.SX32 R15, R154, R0, 0x2, P1 ;  /* 0x000000009a0f7211 */ /* 0x000fe200008f16ff */
[----:B------:R-:W-:Y:S01]  /*2ed20*/  IMAD.MOV.U32 R150, RZ, RZ, R21 ;  /* 0x000000ffff967224 */ /* 0x000fe200078e0015 */
[----:B------:R3:W-:Y:S01]  /*2ed30*/  STL.64 [R1+0x828], R8 ;  /* 0x0008280801007387 */ /* 0x0007e20000100a00 */
[----:B--2---:R-:W-:Y:S01]  /*2ed40*/  IMAD.MOV.U32 R151, RZ, RZ, R16 ;  /* 0x000000ffff977224 */ /* 0x004fe200078e0010 */
[----:B------:R-:W-:Y:S01]  /*2ed50*/  ULDC UR7, c[0x0][0x22c] ;  /* 0x00008b0000077ab9 */ /* 0x000fe20000000800 */
[----:B-1----:R-:W-:-:S04]  /*2ed60*/  LEA R92, P2, R153, R2, 0x2 ;  /* 0x00000002995c7211 */ /* 0x002fc800078410ff */
[----:B------:R-:W-:Y:S01]  /*2ed70*/  LEA.HI.X.SX32 R93, R153, R0, 0x2, P2 ;  /* 0x00000000995d7211 */ /* 0x000fe200010f16ff */
[----:B---3--:R-:W-:Y:S01]  /*2ed80*/  VIADD R9, R10, UR4 ;  /* 0x000000040a097c36 */ /* 0x008fe20008000000 */
[----:B------:R-:W-:Y:S01]  /*2ed90*/  STL.64 [R1+0x820], R14 ;  /* 0x0008200e01007387 */ /* 0x000fe20000100a00 */
[----:B------:R-:W-:-:S03]  /*2eda0*/  ULDC UR4, c[0x0][0x248] ;  /* 0x0000920000047ab9 */ /* 0x000fc60000000800 */
[----:B------:R1:W-:Y:S01]  /*2edb0*/  STL.64 [R1+0x818], R92 ;  /* 0x0008185c01007387 */ /* 0x0003e20000100a00 */
[----:B------:R-:W-:Y:S01]  /*2edc0*/  VIADD R8, R9, UR6 ;  /* 0x0000000609087c36 */ /* 0x000fe20008000000 */
[CC--:B------:R-:W-:Y:S01]  /*2edd0*/  LEA R94, P2, R13.reuse, R2.reuse, 0x2 ;  /* 0x000000020d5e7211 */ /* 0x0c0fe200078410ff */
[----:B------:R-:W-:Y:S01]  /*2ede0*/  IMAD.MOV.U32 R119, RZ, RZ, R127 ;  /* 0x000000ffff777224 */ /* 0x000fe200078e007f */
[----:B------:R-:W-:Y:S01]  /*2edf0*/  ULDC UR6, c[0x0][0x22c] ;  /* 0x00008b0000067ab9 */ /* 0x000fe20000000800 */
[----:B------:R-:W-:Y:S01]  /*2ee00*/  VIADD R12, R8, UR4 ;  /* 0x00000004080c7c36 */ /* 0x000fe20008000000 */
[----:B-1----:R-:W-:Y:S01]  /*2ee10*/  LEA R92, P1, R152, R2, 0x2 ;  /* 0x00000002985c7211 */ /* 0x002fe200078210ff */
[----:B------:R-:W-:Y:S01]  /*2ee20*/  VIADD R14, R4, 0x6 ;  /* 0x00000006040e7836 */ /* 0x000fe20000000000 */
[-C--:B------:R-:W-:Y:S01]  /*2ee30*/  LEA.HI.X.SX32 R95, R13, R0.reuse, 0x2, P2 ;  /* 0x000000000d5f7211 */ /* 0x080fe200010f16ff */
[----:B------:R-:W-:Y:S01]  /*2ee40*/  ULDC UR4, c[0x0][0x22c] ;  /* 0x00008b0000047ab9 */ /* 0x000fe20000000800 */
[----:B------:R-:W-:-:S05]  /*2ee50*/  LEA.HI.X.SX32 R93, R152, R0, 0x2, P1 ;  /* 0x00000000985d7211 */ /* 0x000fca00008f16ff */
[----:B------:R1:W-:Y:S04]  /*2ee60*/  STL.64 [R1+0x810], R92 ;  /* 0x0008105c01007387 */ /* 0x0003e80000100a00 */
[----:B------:R2:W-:Y:S01]  /*2ee70*/  STL.64 [R1+0x808], R94 ;  /* 0x0008085e01007387 */ /* 0x0005e20000100a00 */
[----:B-1----:R-:W-:-:S04]  /*2ee80*/  LEA R92, P1, R12, R2, 0x2 ;  /* 0x000000020c5c7211 */ /* 0x002fc800078210ff */
[----:B------:R-:W-:Y:S02]  /*2ee90*/  LEA.HI.X.SX32 R93, R12, R0, 0x2, P1 ;  /* 0x000000000c5d7211 */ /* 0x000fe400008f16ff */
[----:B--2---:R-:W-:-:S03]  /*2eea0*/  LEA R94, P2, R11, R2, 0x2 ;  /* 0x000000020b5e7211 */ /* 0x004fc600078410ff */
[----:B------:R1:W-:Y:S01]  /*2eeb0*/  STL.64 [R1+0x800], R92 ;  /* 0x0008005c01007387 */ /* 0x0003e20000100a00 */
[----:B------:R-:W-:Y:S02]  /*2eec0*/  LEA.HI.X.SX32 R95, R11, R0, 0x2, P2 ;  /* 0x000000000b5f7211 */ /* 0x000fe400010f16ff */
[----:B-1----:R-:W-:-:S04]  /*2eed0*/  LEA R92, P1, R10, R2, 0x2 ;  /* 0x000000020a5c7211 */ /* 0x002fc800078210ff */
[----:B------:R-:W-:Y:S01]  /*2eee0*/  LEA.HI.X.SX32 R93, R10, R0, 0x2, P1 ;  /* 0x000000000a5d7211 */ /* 0x000fe200008f16ff */
[----:B------:R1:W-:Y:S04]  /*2eef0*/  STL.64 [R1+0x7f8], R94 ;  /* 0x0007f85e01007387 */ /* 0x0003e80000100a00 */
[----:B------:R2:W-:Y:S01]  /*2ef00*/  STL.64 [R1+0x7f0], R92 ;  /* 0x0007f05c01007387 */ /* 0x0005e20000100a00 */
[CC--:B-1----:R-:W-:Y:S02]  /*2ef10*/  LEA R94, P2, R9.reuse, R2.reuse, 0x2 ;  /* 0x00000002095e7211 */ /* 0x0c2fe400078410ff */
[----:B--2---:R-:W-:Y:S02]  /*2ef20*/  LEA R92, P1, R8, R2, 0x2 ;  /* 0x00000002085c7211 */ /* 0x004fe400078210ff */
[----:B------:R-:W-:-:S02]  /*2ef30*/  LEA.HI.X.SX32 R95, R9, R0, 0x2, P2 ;  /* 0x00000000095f7211 */ /* 0x000fc400010f16ff */
[----:B------:R-:W-:Y:S01]  /*2ef40*/  LEA.HI.X.SX32 R93, R8, R0, 0x2, P1 ;  /* 0x00000000085d7211 */ /* 0x000fe200008f16ff */
[----:B------:R-:W-:Y:S02]  /*2ef50*/  VIADD R13, R4, 0x5 ;  /* 0x00000005040d7836 */ /* 0x000fe40000000000 */
[----:B------:R-:W-:Y:S01]  /*2ef60*/  STL.64 [R1+0x7e8], R94 ;  /* 0x0007e85e01007387 */ /* 0x000fe20000100a00 */
[----:B------:R-:W-:Y:S01]  /*2ef70*/  ISETP.LT.AND P2, PT, R14, UR4, !P0 ;  /* 0x000000040e007c0c */ /* 0x000fe2000c741270 */
[----:B------:R-:W-:Y:S02]  /*2ef80*/  ULDC UR4, c[0x0][0x22c] ;  /* 0x00008b0000047ab9 */ /* 0x000fe40000000800 */
[----:B------:R-:W-:Y:S04]  /*2ef90*/  STL.64 [R1+0x7e0], R92 ;  /* 0x0007e05c01007387 */ /* 0x000fe80000100a00 */
[----:B------:R-:W2:Y:S01]  /*2efa0*/  LDL.LU R23, [R1+0x54] ;  /* 0x0000540001177983 */ /* 0x000ea20000300800 */
[----:B------:R-:W-:Y:S01]  /*2efb0*/  ISETP.LT.AND P1, PT, R13, UR4, !P0 ;  /* 0x000000040d007c0c */ /* 0x000fe2000c721270 */
[----:B------:R-:W-:-:S02]  /*2efc0*/  IMAD.MOV.U32 R8, RZ, RZ, R121 ;  /* 0x000000ffff087224 */ /* 0x000fc400078e0079 */
[----:B------:R-:W-:Y:S01]  /*2efd0*/  IMAD.MOV.U32 R10, RZ, RZ, R123 ;  /* 0x000000ffff0a7224 */ /* 0x000fe200078e007b */
[----:B------:R-:W3:Y:S01]  /*2efe0*/  LDL.LU R22, [R1+0x5c] ;  /* 0x00005c0001167983 */ /* 0x000ee20000300800 */
[----:B------:R-:W-:Y:S02]  /*2eff0*/  IMAD.MOV.U32 R9, RZ, RZ, R122 ;  /* 0x000000ffff097224 */ /* 0x000fe400078e007a */
[----:B------:R-:W-:Y:S01]  /*2f000*/  IMAD.MOV.U32 R11, RZ, RZ, R124 ;  /* 0x000000ffff0b7224 */ /* 0x000fe200078e007c */
[----:B------:R-:W4:Y:S01]  /*2f010*/  LDL.LU R21, [R1+0x460] ;  /* 0x0004600001157983 */ /* 0x000f220000300800 */
[----:B------:R-:W-:Y:S01]  /*2f020*/  LOP3.LUT R2, R125, 0x7f, RZ, 0xc0, !PT ;  /* 0x0000007f7d027812 */ /* 0x000fe200078ec0ff */
[----:B------:R-:W-:Y:S02]  /*2f030*/  IMAD.MOV.U32 R126, RZ, RZ, R134 ;  /* 0x000000ffff7e7224 */ /* 0x000fe400078e0086 */
[----:B------:R-:W-:Y:S01]  /*2f040*/  IMAD.MOV.U32 R127, RZ, RZ, R135 ;  /* 0x000000ffff7f7224 */ /* 0x000fe200078e0087 */
[----:B------:R-:W4:Y:S01]  /*2f050*/  LDL.LU R16, [R1+0x468] ;  /* 0x0004680001107983 */ /* 0x000f220000300800 */
[----:B------:R-:W-:Y:S01]  /*2f060*/  IMAD.MOV.U32 R128, RZ, RZ, R136 ;  /* 0x000000ffff807224 */ /* 0x000fe200078e0088 */
[----:B------:R-:W-:Y:S01]  /*2f070*/  @P2 LOP3.LUT R3, R3, 0x10, RZ, 0xfc, !PT ;  /* 0x0000001003032812 */ /* 0x000fe200078efcff */
[C---:B------:R-:W-:Y:S01]  /*2f080*/  VIADD R152, R4.reuse, 0x39 ;  /* 0x0000003904987836 */ /* 0x040fe20000000000 */
[----:B------:R-:W2:Y:S01]  /*2f090*/  LDL.LU R12, [R1+0x404] ;  /* 0x00040400010c7983 */ /* 0x000ea20000300800 */
[----:B------:R-:W-:Y:S01]  /*2f0a0*/  VIADD R153, R4, 0x3a ;  /* 0x0000003a04997836 */ /* 0x000fe20000000000 */
[----:B------:R-:W-:-:S02]  /*2f0b0*/  ULDC UR4, c[0x0][0x22c] ;  /* 0x00008b0000047ab9 */ /* 0x000fc40000000800 */
[----:B------:R-:W2:Y:S04]  /*2f0c0*/  LDL.LU R13, [R1+0x40c] ;  /* 0x00040c00010d7983 */ /* 0x000ea80000300800 */
[----:B------:R-:W2:Y:S04]  /*2f0d0*/  LDL.LU R14, [R1+0x4] ;  /* 0x00000400010e7983 */ /* 0x000ea80000300800 */
[----:B------:R-:W2:Y:S04]  /*2f0e0*/  LDL.LU R15, [R1+0xc] ;  /* 0x00000c00010f7983 */ /* 0x000ea80000300800 */
[----:B------:R1:W-:Y:S01]  /*2f0f0*/  STSM.16.M88.4 [R5], R8 ;  /* 0x0000000805007844 */ /* 0x0003e20000000200 */
[----:B------:R-:W-:Y:S01]  /*2f100*/  LEA R0, R2, UR5, 0x4 ;  /* 0x0000000502007c11 */ /* 0x000fe2000f8e20ff */
[----:B------:R-:W-:Y:S06]  /*2f110*/  BAR.SYNC.DEFER_BLOCKING 0x0 ;  /* 0x0000000000007b1d */ /* 0x000fec0000010000 */
[----:B-1----:R-:W4:Y:S01]  /*2f120*/  LDL.LU R8, [R1+0x410] ;  /* 0x0004100001087983 */ /* 0x002f220000300800 */
[----:B------:R-:W-:-:S02]  /*2f130*/  IMAD.MOV.U32 R124, RZ, RZ, R132 ;  /* 0x000000ffff7c7224 */ /* 0x000fc400078e0084 */
[----:B------:R-:W-:Y:S01]  /*2f140*/  IMAD.MOV.U32 R125, RZ, RZ, R133 ;  /* 0x000000ffff7d7224 */ /* 0x000fe200078e0085 */
[----:B------:R-:W4:Y:S01]  /*2f150*/  LDL.LU R9, [R1+0x418] ;  /* 0x0004180001097983 */ /* 0x000f220000300800 */
[----:B------:R-:W-:Y:S02]  /*2f160*/  IMAD.MOV.U32 R134, RZ, RZ, R142 ;  /* 0x000000ffff867224 */ /* 0x000fe400078e008e */
[----:B------:R-:W-:Y:S01]  /*2f170*/  IMAD.MOV.U32 R121, RZ, RZ, R129 ;  /* 0x000000ffff797224 */ /* 0x000fe200078e0081 */
[----:B------:R-:W4:Y:S01]  /*2f180*/  LDL.LU R10, [R1+0x10] ;  /* 0x00001000010a7983 */ /* 0x000f220000300800 */
[----:B------:R-:W-:Y:S02]  /*2f190*/  IMAD.MOV.U32 R135, RZ, RZ, R143 ;  /* 0x000000ffff877224 */ /* 0x000fe400078e008f */
[----:B------:R-:W-:Y:S01]  /*2f1a0*/  IMAD.MOV.U32 R122, RZ, RZ, R130 ;  /* 0x000000ffff7a7224 */ /* 0x000fe200078e0082 */
[----:B------:R-:W4:Y:S01]  /*2f1b0*/  LDL.LU R11, [R1+0x18] ;  /* 0x00001800010b7983 */ /* 0x000f220000300800 */
[----:B------:R-:W-:-:S02]  /*2f1c0*/  IMAD.MOV.U32 R136, RZ, RZ, R144 ;  /* 0x000000ffff887224 */ /* 0x000fc400078e0090 */
[----:B------:R-:W-:Y:S01]  /*2f1d0*/  IMAD.MOV.U32 R123, RZ, RZ, R131 ;  /* 0x000000ffff7b7224 */ /* 0x000fe200078e0083 */
[----:B------:R-:W1:Y:S01]  /*2f1e0*/  LDS.128 R92, [R0] ;  /* 0x00000000005c7984 */ /* 0x000e620000000c00 */
[----:B------:R-:W-:Y:S01]  /*2f1f0*/  LOP3.LUT R3, R3, 0xfffffff7, RZ, 0xc0, !PT ;  /* 0xfffffff703037812 */ /* 0x000fe200078ec0ff */
[----:B------:R-:W-:Y:S01]  /*2f200*/  VIADD R2, R4, 0x1 ;  /* 0x0000000104027836 */ /* 0x000fe20000000000 */
[----:B------:R-:W-:Y:S01]  /*2f210*/  ULDC UR5, c[0x0][0x22c] ;  /* 0x00008b0000057ab9 */ /* 0x000fe20000000800 */
[----:B------:R-:W-:Y:S01]  /*2f220*/  BAR.SYNC.DEFER_BLOCKING 0x0 ;  /* 0x0000000000007b1d */ /* 0x000fe20000010000 */
        /* <DEDUP_REMOVED lines=12> */
[----:B-1----:R-:W-:Y:S04]  /*2f2f0*/  STL.64 [R1+0x7d0], R92 ;  /* 0x0007d05c01007387 */ /* 0x002fe80000100a00 */
[----:B------:R-:W-:Y:S04]  /*2f300*/  STL.64 [R1+0x7d8], R94 ;  /* 0x0007d85e01007387 */ /* 0x000fe80000100a00 */
[----:B--2---:R-:W-:Y:S01]  /*2f310*/  STSM.16.M88.4 [R5], R12 ;  /* 0x0000000c05007844 */ /* 0x004fe20000000200 */
[----:B------:R-:W-:Y:S06]  /*2f320*/  BAR.SYNC.DEFER_BLOCKING 0x0 ;  /* 0x0000000000007b1d */ /* 0x000fec0000010000 */
[----:B------:R-:W1:Y:S01]  /*2f330*/  LDS.128 R12, [R0] ;  /* 0x00000000000c7984 */ /* 0x000e620000000c00 */
[----:B------:R-:W-:-:S02]  /*2f340*/  IMAD.MOV.U32 R144, RZ, RZ, R23 ;  /* 0x000000ffff907224 */ /* 0x000fc400078e0017 */
[----:B---3--:R-:W-:Y:S01]  /*2f350*/  IMAD.MOV.U32 R145, RZ, RZ, R22 ;  /* 0x000000ffff917224 */ /* 0x008fe200078e0016 */
[----:B------:R-:W-:Y:S01]  /*2f360*/  BAR.SYNC.DEFER_BLOCKING 0x0 ;  /* 0x0000000000007b1d */ /* 0x000fe20000010000 */
[----:B----4-:R-:W-:Y:S02]  /*2f370*/  IMAD.MOV.U32 R146, RZ, RZ, R21 ;  /* 0x000000ffff927224 */ /* 0x010fe400078e0015 */
[----:B------:R-:W-:-:S03]  /*2f380*/  IMAD.MOV.U32 R147, RZ, RZ, R16 ;  /* 0x000000ffff937224 */ /* 0x000fc600078e0010 */
[----:B-1----:R1:W-:Y:S04]  /*2f390*/  STL.64 [R1+0x7c0], R12 ;  /* 0x0007c00c01007387 */ /* 0x0023e80000100a00 */
[----:B------:R2:W-:Y:S04]  /*2f3a0*/  STL.64 [R1+0x7c8], R14 ;  /* 0x0007c80e01007387 */ /* 0x0005e80000100a00 */
        /* <DEDUP_REMOVED lines=8> */
[----:B------:R2:W-:Y:S01]  /*2f430*/  STSM.16.M88.4 [R5], R8 ;  /* 0x0000000805007844 */ /* 0x0005e20000000200 */
[----:B------:R-:W-:Y:S01]  /*2f440*/  BAR.SYNC.DEFER_BLOCKING 0x0 ;  /* 0x0000000000007b1d */ /* 0x000fe20000010000 */
[----:B-1----:R-:W-:-:S02]  /*2f450*/  IMAD.MOV.U32 R12, RZ, RZ, R118 ;  /* 0x000000ffff0c7224 */ /* 0x002fc400078e0076 */
[----:B------:R-:W-:-:S03]  /*2f460*/  IMAD.MOV.U32 R13, RZ, RZ, R119 ;  /* 0x000000ffff0d7224 */ /* 0x000fc600078e0077 */
[----:B------:R-:W1:Y:S01]  /*2f470*/  LDS.128 R92, [R0] ;  /* 0x00000000005c7984 */ /* 0x000e620000000c00 */
[----:B--2---:R-:W-:Y:S02]  /*2f480*/  IMAD.MOV.U32 R14, RZ, RZ, R120 ;  /* 0x000000ffff0e7224 */ /* 0x004fe400078e0078 */
[----:B------:R-:W-:Y:S01]  /*2f490*/  IMAD.MOV.U32 R15, RZ, RZ, R121 ;  /* 0x000000ffff0f7224 */ /* 0x000fe200078e0079 */
[----:B------:R-:W-:Y:S06]  /*2f4a0*/  BAR.SYNC.DEFER_BLOCKING 0x0 ;  /* 0x0000000000007b1d */ /* 0x000fec0000010000 */
[----:B------:R-:W-:Y:S02]  /*2f4b0*/  STSM.16.M88.4 [R5], R12 ;  /* 0x0000000c05007844 */ /* 0x000fe40000000200 */
[----:B------:R-:W-:Y:S06]  /*2f4c0*/  BAR.SYNC.DEFER_BLOCKING 0x0 ;  /* 0x0000000000007b1d */ /* 0x000fec0000010000 */
[----:B------:R-:W2:Y:S01]  /*2f4d0*/  LDS.128 R12, [R0] ;  /* 0x00000000000c7984 */ /* 0x000ea20000000c00 */
        /* <DEDUP_REMOVED lines=9> */
[----:B-1----:R-:W-:Y:S01]  /*2f570*/  STL.64 [R1+0x7b0], R92 ;  /* 0x0007b05c01007387 */ /* 0x002fe20000100a00 */
[----:B------:R-:W-:-:S03]  /*2f580*/  IMAD.MOV.U32 R118, RZ, RZ, R126 ;  /* 0x000000ffff767224 */ /* 0x000fc600078e007e */
[----:B------:R-:W-:Y:S01]  /*2f590*/  STL.64 [R1+0x7b8], R94 ;  /* 0x0007b85e01007387 */ /* 0x000fe20000100a00 */
[----:B------:R-:W-:Y:S02]  /*2f5a0*/  IMAD.MOV.U32 R119, RZ, RZ, R127 ;  /* 0x000000ffff777224 */ /* 0x000fe400078e007f */
[----:B------:R-:W-:Y:S01]  /*2f5b0*/  IMAD.MOV.U32 R126, RZ, RZ, R134 ;  /* 0x000000ffff7e7224 */ /* 0x000fe200078e0086 */
[----:B------:R-:W-:Y:S01]  /*2f5c0*/  BAR.SYNC.DEFER_BLOCKING 0x0 ;  /* 0x0000000000007b1d */ /* 0x000fe20000010000 */
[----:B------:R-:W-:Y:S02]  /*2f5d0*/  IMAD.MOV.U32 R120, RZ, RZ, R128 ;  /* 0x000000ffff787224 */ /* 0x000fe400078e0080 */
[----:B------:R-:W-:Y:S02]  /*2f5e0*/  IMAD.MOV.U32 R127, RZ, RZ, R135 ;  /* 0x000000ffff7f7224 */ /* 0x000fe400078e0087 */
[----:B------:R-:W-:Y:S02]  /*2f5f0*/  IMAD.MOV.U32 R8, RZ, RZ, R122 ;  /* 0x000000ffff087224 */ /* 0x000fe400078e007a */
[----:B------:R-:W-:-:S02]  /*2f600*/  IMAD.MOV.U32 R121, RZ, RZ, R129 ;  /* 0x000000ffff797224 */ /* 0x000fc400078e0081 */
[----:B------:R-:W-:Y:S01]  /*2f610*/  IMAD.MOV.U32 R128, RZ, RZ, R136 ;  /* 0x000000ffff807224 */ /* 0x000fe200078e0088 */
[----:B--2---:R1:W-:Y:S04]  /*2f620*/  STL.64 [R1+0x7a0], R12 ;  /* 0x0007a00c01007387 */ /* 0x0043e80000100a00 */
[----:B------:R2:W-:Y:S01]  /*2f630*/  STL.64 [R1+0x7a8], R14 ;  /* 0x0007a80e01007387 */ /* 0x0005e20000100a00 */
        /* <DEDUP_REMOVED lines=9> */
[----:B---3--:R-:W-:Y:S02]  /*2f6d0*/  IMAD.MOV.U32 R147, RZ, RZ, R148 ;  /* 0x000000ffff937224 */ /* 0x008fe400078e0094 */
[----:B----4-:R-:W-:Y:S02]  /*2f6e0*/  IMAD.MOV.U32 R148, RZ, RZ, R149 ;  /* 0x000000ffff947224 */ /* 0x010fe400078e0095 */
[----:B------:R-:W-:Y:S02]  /*2f6f0*/  IMAD.MOV.U32 R149, RZ, RZ, R150 ;  /* 0x000000ffff957224 */ /* 0x000fe400078e0096 */
[----:B------:R-:W-:Y:S02]  /*2f700*/  IMAD.MOV.U32 R150, RZ, RZ, R151 ;  /* 0x000000ffff967224 */ /* 0x000fe400078e0097 */
[----:B------:R-:W-:Y:S02]  /*2f710*/  IMAD.MOV.U32 R151, RZ, RZ, R23 ;  /* 0x000000ffff977224 */ /* 0x000fe400078e0017 */
[----:B------:R-:W-:-:S02]  /*2f720*/  IMAD.MOV.U32 R23, RZ, RZ, R22 ;  /* 0x000000ffff177224 */ /* 0x000fc400078e0016 */
[----:B------:R-:W-:Y:S02]  /*2f730*/  IMAD.MOV.U32 R22, RZ, RZ, R21 ;  /* 0x000000ffff167224 */ /* 0x000fe400078e0015 */
[----:B------:R-:W-:Y:S02]  /*2f740*/  IMAD.MOV.U32 R21, RZ, RZ, R16 ;  /* 0x000000ffff157224 */ /* 0x000fe400078e0010 */
[----:B------:R-:W3:Y:S04]  /*2f750*/  LDL.LU R16, [R1+0x70] ;  /* 0x0000700001107983 */ /* 0x000ee80000300800 */
[----:B------:R-:W4:Y:S04]  /*2f760*/  LDL.LU R134, [R1+0x444] ;  /* 0x0004440001867983 */ /* 0x000f280000300800 */
[----:B------:R-:W3:Y:S04]  /*2f770*/  LDL.LU R135, [R1+0x44c] ;  /* 0x00044c0001877983 */ /* 0x000ee80000300800 */
[----:B------:R-:W3:Y:S04]  /*2f780*/  LDL.LU R136, [R1+0x44] ;  /* 0x0000440001887983 */ /* 0x000ee80000300800 */
[----:B------:R-:W3:Y:S04]  /*2f790*/  LDL.LU R137, [R1+0x4c] ;  /* 0x00004c0001897983 */ /* 0x000ee80000300800 */
[----:B------:R-:W3:Y:S04]  /*2f7a0*/  LDL.LU R138, [R1+0x450] ;  /* 0x00045000018a7983 */ /* 0x000ee80000300800 */
[----:B------:R-:W3:Y:S04]  /*2f7b0*/  LDL.LU R139, [R1+0x458] ;  /* 0x00045800018b7983 */ /* 0x000ee80000300800 */
[----:B------:R-:W3:Y:S04]  /*2f7c0*/  LDL.LU R140, [R1+0x50] ;  /* 0x00005000018c7983 */ /* 0x000ee80000300800 */
        /* <DEDUP_REMOVED lines=20> */
[----:B-1----:R-:W-:Y:S04]  /*2f910*/  STL.64 [R1+0x790], R92 ;  /* 0x0007905c01007387 */ /* 0x002fe80000100a00 */
[----:B------:R-:W-:Y:S01]  /*2f920*/  STL.64 [R1+0x798], R94 ;  /* 0x0007985e01007387 */ /* 0x000fe20000100a00 */
[----:B------:R-:W-:Y:S06]  /*2f930*/  BAR.SYNC.DEFER_BLOCKING 0x0 ;  /* 0x0000000000007b1d */ /* 0x000fec0000010000 */
[----:B--2---:R1:W-:Y:S04]  /*2f940*/  STL.64 [R1+0x780], R12 ;  /* 0x0007800c01007387 */ /* 0x0043e80000100a00 */
[----:B------:R2:W-:Y:S01]  /*2f950*/  STL.64 [R1+0x788], R14 ;  /* 0x0007880e01007387 */ /* 0x0005e20000100a00 */
[----:B------:R-:W-:-:S02]  /*2f960*/  IMAD.MOV.U32 R8, RZ, RZ, R122 ;  /* 0x000000ffff087224 */ /* 0x000fc400078e007a */
[----:B------:R-:W-:Y:S02]  /*2f970*/  IMAD.MOV.U32 R9, RZ, RZ, R123 ;  /* 0x000000ffff097224 */ /* 0x000fe400078e007b */
[----:B------:R-:W-:-:S05]  /*2f980*/  IMAD.MOV.U32 R10, RZ, RZ, R124 ;  /* 0x000000ffff0a7224 */ /* 0x000fca00078e007c */
[----:B------:R2:W-:Y:S01]  /*2f990*/  STSM.16.M88.4 [R5], R8 ;  /* 0x0000000805007844 */ /* 0x0005e20000000200 */
[----:B------:R-:W-:Y:S01]  /*2f9a0*/  BAR.SYNC.DEFER_BLOCKING 0x0 ;  /* 0x0000000000007b1d */ /* 0x000fe20000010000 */
[----:B----4-:R-:W-:-:S05]  /*2f9b0*/  IMAD.MOV.U32 R133, RZ, RZ, R134 ;  /* 0x000000ffff857224 */ /* 0x010fca00078e0086 */
[----:B------:R-:W4:Y:S01]  /*2f9c0*/  LDS.128 R92, [R0] ;  /* 0x00000000005c7984 */ /* 0x000f220000000c00 */
[----:B---3--:R-:W-:Y:S02]  /*2f9d0*/  IMAD.MOV.U32 R134, RZ, RZ, R135 ;  /* 0x000000ffff867224 */ /* 0x008fe400078e0087 */
[----:B------:R-:W-:Y:S02]  /*2f9e0*/  IMAD.MOV.U32 R135, RZ, RZ, R136 ;  /* 0x000000ffff877224 */ /* 0x000fe400078e0088 */
[----:B------:R-:W-:Y:S02]  /*2f9f0*/  IMAD.MOV.U32 R136, RZ, RZ, R137 ;  /* 0x000000ffff887224 */ /* 0x000fe400078e0089 */
[----:B------:R-:W-:Y:S02]  /*2fa00*/  IMAD.MOV.U32 R137, RZ, RZ, R138 ;  /* 0x000000ffff897224 */ /* 0x000fe400078e008a */
[----:B------:R-:W-:Y:S02]  /*2fa10*/  IMAD.MOV.U32 R138, RZ, RZ, R139 ;  /* 0x000000ffff8a7224 */ /* 0x000fe400078e008b */
[----:B------:R-:W-:-:S02]  /*2fa20*/  IMAD.MOV.U32 R139, RZ, RZ, R140 ;  /* 0x000000ffff8b7224 */ /* 0x000fc400078e008c */
[----:B------:R-:W3:Y:S01]  /*2fa30*/  LDL.LU R140, [R1+0x58] ;  /* 0x00005800018c7983 */ /* 0x000ee20000300800 */
[----:B-1----:R-:W-:Y:S02]  /*2fa40*/  IMAD.MOV.U32 R12, RZ, RZ, R125 ;  /* 0x000000ffff0c7224 */ /* 0x002fe400078e007d */
[----:B------:R-:W-:Y:S02]  /*2fa50*/  IMAD.MOV.U32 R13, RZ, RZ, R126 ;  /* 0x000000ffff0d7224 */ /* 0x000fe400078e007e */
[----:B--2---:R-:W-:Y:S02]  /*2fa60*/  IMAD.MOV.U32 R14, RZ, RZ, R127 ;  /* 0x000000ffff0e7224 */ /* 0x004fe400078e007f */
[----:B------:R-:W-:Y:S01]  /*2fa70*/  IMAD.MOV.U32 R15, RZ, RZ, R128 ;  /* 0x000000ffff0f7224 */ /* 0x000fe200078e0080 */
[----:B------:R-:W-:Y:S06]  /*2fa80*/  BAR.SYNC.DEFER_BLOCKING 0x0 ;  /* 0x0000000000007b1d */ /* 0x000fec0000010000 */
[----:B------:R-:W-:Y:S02]  /*2fa90*/  STSM.16.M88.4 [R5], R12 ;  /* 0x0000000c05007844 */ /* 0x000fe40000000200 */
[----:B------:R-:W-:Y:S01]  /*2faa0*/  BAR.SYNC.DEFER_BLOCKING 0x0 ;  /* 0x0000000000007b1d */ /* 0x000fe20000010000 */
[----:B------:R-:W-:-:S02]  /*2fab0*/  IMAD.MOV.U32 R8, RZ, RZ, R129 ;  /* 0x000000ffff087224 */ /* 0x000fc400078e0081 */
[----:B------:R-:W-:-:S03]  /*2fac0*/  IMAD.MOV.U32 R9, RZ, RZ, R130 ;  /* 0x000000ffff097224 */ /* 0x000fc600078e0082 */
[----:B------:R-:W1:Y:S01]  /*2fad0*/  LDS.128 R12, [R0] ;  /* 0x00000000000c7984 */ /* 0x000e620000000c00 */
[----:B------:R-:W-:Y:S02]  /*2fae0*/  IMAD.MOV.U32 R10, RZ, RZ, R131 ;  /* 0x000000ffff0a7224 */ /* 0x000fe400078e0083 */
[----:B------:R-:W-:Y:S01]  /*2faf0*/  IMAD.MOV.U32 R11, RZ, RZ, R132 ;  /* 0x000000ffff0b7224 */ /* 0x000fe200078e0084 */
[----:B------:R-:W-:Y:S06]  /*2fb00*/  BAR.SYNC.DEFER_BLOCKING 0x0 ;  /* 0x0000000000007b1d */ /* 0x000fec0000010000 */
[----:B------:R-:W-:Y:S04]  /*2fb10*/  STSM.16.M88.4 [R5], R8 ;  /* 0x0000000805007844 */ /* 0x000fe80000000200 */
[----:B----4-:R-:W-:Y:S04]  /*2fb20*/  STL.64 [R1+0x770], R92 ;  /* 0x0007705c01007387 */ /* 0x010fe80000100a00 */
[----:B------:R-:W-:Y:S01]  /*2fb30*/  STL.64 [R1+0x778], R94 ;  /* 0x0007785e01007387 */ /* 0x000fe20000100a00 */
[----:B------:R-:W-:Y:S06]  /*2fb40*/  BAR.SYNC.DEFER_BLOCKING 0x0 ;  /* 0x0000000000007b1d */ /* 0x000fec0000010000 */
[----:B------:R-:W2:Y:S04]  /*2fb50*/  LDS.128 R92, [R0] ;  /* 0x00000000005c7984 */ /* 0x000ea80000000c00 */
[----:B-1----:R1:W-:Y:S04]  /*2fb60*/  STL.64 [R1+0x760], R12 ;  /* 0x0007600c01007387 */ /* 0x0023e80000100a00 */
[----:B------:R4:W-:Y:S01]  /*2fb70*/  STL.64 [R1+0x768], R14 ;  /* 0x0007680e01007387 */ /* 0x0009e20000100a00 */
[----:B-1----:R-:W-:-:S02]  /*2fb80*/  IMAD.MOV.U32 R12, RZ, RZ, R133 ;  /* 0x000000ffff0c7224 */ /* 0x002fc400078e0085 */
[----:B------:R-:W-:Y:S02]  /*2fb90*/  IMAD.MOV.U32 R13, RZ, RZ, R134 ;  /* 0x000000ffff0d7224 */ /* 0x000fe400078e0086 */
[----:B----4-:R-:W-:Y:S02]  /*2fba0*/  IMAD.MOV.U32 R14, RZ, RZ, R135 ;  /* 0x000000ffff0e7224 */ /* 0x010fe400078e0087 */
[----:B------:R-:W-:Y:S01]  /*2fbb0*/  IMAD.MOV.U32 R15, RZ, RZ, R136 ;  /* 0x000000ffff0f7224 */ /* 0x000fe200078e0088 */
[----:B------:R-:W-:Y:S06]  /*2fbc0*/  BAR.SYNC.DEFER_BLOCKING 0x0 ;  /* 0x0000000000007b1d */ /* 0x000fec0000010000 */
[----:B------:R-:W-:Y:S02]  /*2fbd0*/  STSM.16.M88.4 [R5], R12 ;  /* 0x0000000c05007844 */ /* 0x000fe40000000200 */
[----:B------:R-:W-:Y:S01]  /*2fbe0*/  BAR.SYNC.DEFER_BLOCKING 0x0 ;  /* 0x0000000000007b1d */ /* 0x000fe20000010000 */
[----:B------:R-:W-:-:S02]  /*2fbf0*/  IMAD.MOV.U32 R8, RZ, RZ, R137 ;  /* 0x000000ffff087224 */ /* 0x000fc400078e0089 */
[----:B------:R-:W-:-:S03]  /*2fc00*/  IMAD.MOV.U32 R9, RZ, RZ, R138 ;  /* 0x000000ffff097224 */ /* 0x000fc600078e008a */
[----:B------:R-:W1:Y:S01]  /*2fc10*/  LDS.128 R12, [R0] ;  /* 0x00000000000c7984 */ /* 0x000e620000000c00 */
[----:B------:R-:W-:-:S03]  /*2fc20*/  IMAD.MOV.U32 R10, RZ, RZ, R139 ;  /* 0x000000ffff0a7224 */ /* 0x000fc600078e008b */
[----:B--2---:R-:W-:Y:S04]  /*2fc30*/  STL.64 [R1+0x750], R92 ;  /* 0x0007505c01007387 */ /* 0x004fe80000100a00 */
[----:B------:R-:W-:Y:S01]  /*2fc40*/  STL.64 [R1+0x758], R94 ;  /* 0x0007585e01007387 */ /* 0x000fe20000100a00 */
[----:B------:R-:W-:Y:S06]  /*2fc50*/  BAR.SYNC.DEFER_BLOCKING 0x0 ;  /* 0x0000000000007b1d */ /* 0x000fec0000010000 */
[----:B-1----:R1:W-:Y:S04]  /*2fc60*/  STL.64 [R1+0x740], R12 ;  /* 0x0007400c01007387 */ /* 0x0023e80000100a00 */
[----:B------:R2:W-:Y:S01]  /*2fc70*/  STL.64 [R1+0x748], R14 ;  /* 0x0007480e01007387 */ /* 0x0005e20000100a00 */
[----:B---3--:R-:W-:-:S05]  /*2fc80*/  IMAD.MOV.U32 R11, RZ, RZ, R140 ;  /* 0x000000ffff0b7224 */ /* 0x008fca00078e008c */
[----:B------:R3:W-:Y:S01]  /*2fc90*/  STSM.16.M88.4 [R5], R8 ;  /* 0x0000000805007844 */ /* 0x0007e20000000200 */
[----:B------:R-:W-:Y:S01]  /*2fca0*/  BAR.SYNC.DEFER_BLOCKING 0x0 ;  /* 0x0000000000007b1d */ /* 0x000fe20000010000 */
[----:B-1----:R-:W-:Y:S02]  /*2fcb0*/  IMAD.MOV.U32 R12, RZ, RZ, R141 ;  /* 0x000000ffff0c7224 */ /* 0x002fe400078e008d */
[----:B------:R-:W-:-:S03]  /*2fcc0*/  IMAD.MOV.U32 R13, RZ, RZ, R142 ;  /* 0x000000ffff0d7224 */ /* 0x000fc600078e008e */
[----:B------:R-:W1:Y:S01]  /*2fcd0*/  LDS.128 R92, [R0] ;  /* 0x00000000005c7984 */ /* 0x000e620000000c00 */
[----:B--2---:R-:W-:Y:S02]  /*2fce0*/  IMAD.MOV.U32 R14, RZ, RZ, R143 ;  /* 0x000000ffff0e7224 */ /* 0x004fe400078e008f */
[----:B------:R-:W-:Y:S01]  /*2fcf0*/  IMAD.MOV.U32 R15, RZ, RZ, R144 ;  /* 0x000000ffff0f7224 */ /* 0x000fe200078e0090 */
[----:B------:R-:W-:Y:S06]  /*2fd00*/  BAR.SYNC.DEFER_BLOCKING 0x0 ;  /* 0x0000000000007b1d */ /* 0x000fec0000010000 */
[----:B------:R-:W-:Y:S02]  /*2fd10*/  STSM.16.M88.4 [R5], R12 ;  /* 0x0000000c05007844 */ /* 0x000fe40000000200 */
[----:B------:R-:W-:Y:S01]  /*2fd20*/  BAR.SYNC.DEFER_BLOCKING 0x0 ;  /* 0x0000000000007b1d */ /* 0x000fe20000010000 */
[----:B---3--:R-:W-:-:S02]  /*2fd30*/  IMAD.MOV.U32 R8, RZ, RZ, R145 ;  /* 0x000000ffff087224 */ /* 0x008fc400078e0091 */
[----:B------:R-:W-:-:S03]  /*2fd40*/  IMAD.MOV.U32 R9, RZ, RZ, R146 ;  /* 0x000000ffff097224 */ /* 0x000fc600078e0092 */
[----:B------:R-:W2:Y:S01]  /*2fd50*/  LDS.128 R12, [R0] ;  /* 0x00000000000c7984 */ /* 0x000ea20000000c00 */
[----:B------:R-:W-:Y:S02]  /*2fd60*/  IMAD.MOV.U32 R10, RZ, RZ, R147 ;  /* 0x000000ffff0a7224 */ /* 0x000fe400078e0093 */
[----:B------:R-:W-:Y:S01]  /*2fd70*/  IMAD.MOV.U32 R11, RZ, RZ, R148 ;  /* 0x000000ffff0b7224 */ /* 0x000fe200078e0094 */
[----:B------:R-:W-:Y:S06]  /*2fd80*/  BAR.SYNC.DEFER_BLOCKING 0x0 ;  /* 0x0000000000007b1d */ /* 0x000fec0000010000 */
[----:B------:R3:W-:Y:S04]  /*2fd90*/  STSM.16.M88.4 [R5], R8 ;  /* 0x0000000805007844 */ /* 0x0007e80000000200 */
[----:B-1----:R-:W-:Y:S04]  /*2fda0*/  STL.64 [R1+0x730], R92 ;  /* 0x0007305c01007387 */ /* 0x002fe80000100a00 */
[----:B------:R-:W-:Y:S01]  /*2fdb0*/  STL.64 [R1+0x738], R94 ;  /* 0x0007385e01007387 */ /* 0x000fe20000100a00 */
[----:B------:R-:W-:Y:S06]  /*2fdc0*/  BAR.SYNC.DEFER_BLOCKING 0x0 ;  /* 0x0000000000007b1d */ /* 0x000fec0000010000 */
[----:B------:R-:W1:Y:S04]  /*2fdd0*/  LDS.128 R92, [R0] ;  /* 0x00000000005c7984 */ /* 0x000e680000000c00 */
[----:B--2---:R2:W-:Y:S04]  /*2fde0*/  STL.64 [R1+0x720], R12 ;  /* 0x0007200c01007387 */ /* 0x0045e80000100a00 */
[----:B------:R4:W-:Y:S04]  /*2fdf0*/  STL.64 [R1+0x728], R14 ;  /* 0x0007280e01007387 */ /* 0x0009e80000100a00 */
[----:B---3--:R-:W3:Y:S01]  /*2fe00*/  LDL.LU R11, [R1+0x78] ;  /* 0x00007800010b7983 */ /* 0x008ee20000300800 */
[----:B--2---:R-:W-:-:S02]  /*2fe10*/  IMAD.MOV.U32 R12, RZ, RZ, R149 ;  /* 0x000000ffff0c7224 */ /* 0x004fc400078e0095 */
[----:B------:R-:W-:Y:S02]  /*2fe20*/  IMAD.MOV.U32 R13, RZ, RZ, R150 ;  /* 0x000000ffff0d7224 */ /* 0x000fe400078e0096 */
[----:B----4-:R-:W-:Y:S02]  /*2fe30*/  IMAD.MOV.U32 R14, RZ, RZ, R151 ;  /* 0x000000ffff0e7224 */ /* 0x010fe400078e0097 */
[----:B------:R-:W-:Y:S01]  /*2fe40*/  IMAD.MOV.U32 R15, RZ, RZ, R23 ;  /* 0x000000ffff0f7224 */ /* 0x000fe200078e0017 */
[----:B------:R-:W-:Y:S06]  /*2fe50*/  BAR.SYNC.DEFER_BLOCKING 0x0 ;  /* 0x0000000000007b1d */ /* 0x000fec0000010000 */
[----:B------:R-:W-:Y:S02]  /*2fe60*/  STSM.16.M88.4 [R5], R12 ;  /* 0x0000000c05007844 */ /* 0x000fe40000000200 */
[----:B------:R-:W-:Y:S06]  /*2fe70*/  BAR.SYNC.DEFER_BLOCKING 0x0 ;  /* 0x0000000000007b1d */ /* 0x000fec0000010000 */
[----:B------:R-:W2:Y:S04]  /*2fe80*/  LDS.128 R12, [R0] ;  /* 0x00000000000c7984 */ /* 0x000ea80000000c00 */
[----:B-1----:R-:W-:Y:S04]  /*2fe90*/  STL.64 [R1+0x710], R92 ;  /* 0x0007105c01007387 */ /* 0x002fe80000100a00 */
[----:B------:R-:W-:Y:S01]  /*2fea0*/  STL.64 [R1+0x718], R94 ;  /* 0x0007185e01007387 */ /* 0x000fe20000100a00 */
[----:B------:R-:W-:Y:S06]  /*2feb0*/  BAR.SYNC.DEFER_BLOCKING 0x0 ;  /* 0x0000000000007b1d */ /* 0x000fec0000010000 */
[----:B--2---:R1:W-:Y:S04]  /*2fec0*/  STL.64 [R1+0x700], R12 ;  /* 0x0007000c01007387 */ /* 0x0043e80000100a00 */
[----:B------:R2:W-:Y:S04]  /*2fed0*/  STL.64 [R1+0x708], R14 ;  /* 0x0007080e01007387 */ /* 0x0005e80000100a00 */
[----:B-1----:R-:W4:Y:S04]  /*2fee0*/  LDL.LU R12, [R1+0x474] ;  /* 0x00047400010c7983 */ /* 0x002f280000300800 */
[----:B------:R-:W4:Y:S04]  /*2fef0*/  LDL.LU R13, [R1+0x47c] ;  /* 0x00047c00010d7983 */ /* 0x000f280000300800 */
[----:B--2---:R-:W4:Y:S04]  /*2ff00*/  LDL.LU R14, [R1+0x74] ;  /* 0x00007400010e7983 */ /* 0x004f280000300800 */
[----:B------:R-:W4:Y:S01]  /*2ff10*/  LDL.LU R15, [R1+0x7c] ;  /* 0x00007c00010f7983 */ /* 0x000f220000300800 */
[----:B------:R-:W-:-:S02]  /*2ff20*/  IMAD.MOV.U32 R8, RZ, RZ, R22 ;  /* 0x000000ffff087224 */ /* 0x000fc400078e0016 */
[----:B------:R-:W-:Y:S02]  /*2ff30*/  IMAD.MOV.U32 R9, RZ, RZ, R21 ;  /* 0x000000ffff097224 */ /* 0x000fe400078e0015 */
[----:B------:R-:W-:-:S05]  /*2ff40*/  IMAD.MOV.U32 R10, RZ, RZ, R16 ;  /* 0x000000ffff0a7224 */ /* 0x000fca00078e0010 */
[----:B---3--:R1:W-:Y:S01]  /*2ff50*/  STSM.16.M88.4 [R5], R8 ;  /* 0x0000000805007844 */ /* 0x0083e20000000200 */
[----:B------:R-:W-:Y:S06]  /*2ff60*/  BAR.SYNC.DEFER_BLOCKING 0x0 ;  /* 0x0000000000007b1d */ /* 0x000fec0000010000 */
[----:B-1----:R-:W2:Y:S04]  /*2ff70*/  LDL.LU R8, [R1+0x480] ;  /* 0x0004800001087983 */ /* 0x002ea80000300800 */
[----:B------:R-:W2:Y:S04]  /*2ff80*/  LDL.LU R9, [R1+0x488] ;  /* 0x0004880001097983 */ /* 0x000ea80000300800 */
[----:B------:R-:W2:Y:S04]  /*2ff90*/  LDL.LU R10, [R1+0x80] ;  /* 0x00008000010a7983 */ /* 0x000ea80000300800 */
[----:B------:R-:W1:Y:S01]  /*2ffa0*/  LDS.128 R92, [R0] ;  /* 0x00000000005c7984 */ /* 0x000e620000000c00 */
[----:B------:R-:W-:Y:S06]  /*2ffb0*/  BAR.SYNC.DEFER_BLOCKING 0x0 ;  /* 0x0000000000007b1d */ /* 0x000fec0000010000 */
[----:B------:R-:W2:Y:S04]  /*2ffc0*/  LDL.LU R11, [R1+0x88] ;  /* 0x00008800010b7983 */ /* 0x000ea80000300800 */
[----:B----4-:R-:W-:Y:S01]  /*2ffd0*/  STSM.16.M88.4 [R5], R12 ;  /* 0x0000000c05007844 */ /* 0x010fe20000000200 */
[----:B------:R-:W-:Y:S06]  /*2ffe0*/  BAR.SYNC.DEFER_BLOCKING 0x0 ;  /* 0x0000000000007b1d */ /* 0x000fec0000010000 */
[----:B------:R-:W3:Y:S04]  /*2fff0*/  LDS.128 R12, [R0] ;  /* 0x00000000000c7984 */ /* 0x000ee80000000c00 */
[----:B-1----:R-:W-:Y:S04]  /*30000*/  STL.64 [R1+0x6f0], R92 ;  /* 0x0006f05c01007387 */ /* 0x002fe80000100a00 */
[----:B------:R-:W-:Y:S01]  /*30010*/  STL.64 [R1+0x6f8], R94 ;  /* 0x0006f85e01007387 */ /* 0x000fe20000100a00 */
[----:B------:R-:W-:Y:S06]  /*30020*/  BAR.SYNC.DEFER_BLOCKING 0x0 ;  /* 0x0000000000007b1d */ /* 0x000fec0000010000 */
[----:B---3--:R1:W-:Y:S04]  /*30030*/  STL.64 [R1+0x6e0], R12 ;  /* 0x0006e00c01007387 */ /* 0x0083e80000100a00 */
[----:B------:R3:W-:Y:S04]  /*30040*/  STL.64 [R1+0x6e8], R14 ;  /* 0x0006e80e01007387 */ /* 0x0007e80000100a00 */
[----:B-1----:R-:W4:Y:S04]  /*30050*/  LDL.LU R12, [R1+0x484] ;  /* 0x00048400010c7983 */ /* 0x002f280000300800 */
[----:B------:R-:W4:Y:S04]  /*30060*/  LDL.LU R13, [R1+0x48c] ;  /* 0x00048c00010d7983 */ /* 0x000f280000300800 */
[----:B---3--:R-:W4:Y:S04]  /*30070*/  LDL.LU R14, [R1+0x84] ;  /* 0x00008400010e7983 */ /* 0x008f280000300800 */
[----:B------:R-:W4:Y:S04]  /*30080*/  LDL.LU R15, [R1+0x8c] ;  /* 0x00008c00010f7983 */ /* 0x000f280000300800 */
[----:B--2---:R1:W-:Y:S01]  /*30090*/  STSM.16.M88.4 [R5], R8 ;  /* 0x0000000805007844 */ /* 0x0043e20000000200 */
[----:B------:R-:W-:Y:S06]  /*300a0*/  BAR.SYNC.DEFER_BLOCKING 0x0 ;  /* 0x0000000000007b1d */ /* 0x000fec0000010000 */
[----:B-1----:R-:W2:Y:S04]  /*300b0*/  LDL.LU R8, [R1+0x490] ;  /* 0x0004900001087983 */ /* 0x002ea80000300800 */
[----:B------:R-:W2:Y:S04]  /*300c0*/  LDL.LU R9, [R1+0x498] ;  /* 0x0004980001097983 */ /* 0x000ea80000300800 */
[----:B------:R-:W2:Y:S04]  /*300d0*/  LDL.LU R10, [R1+0x90] ;  /* 0x00009000010a7983 */ /* 0x000ea80000300800 */
[----:B------:R-:W1:Y:S01]  /*300e0*/  LDS.128 R92, [R0] ;  /* 0x00000000005c7984 */ /* 0x000e620000000c00 */
[----:B------:R-:W-:Y:S06]  /*300f0*/  BAR.SYNC.DEFER_BLOCKING 0x0 ;  /* 0x0000000000007b1d */ /* 0x000fec0000010000 */
[----:B------:R-:W2:Y:S04]  /*30100*/  LDL.LU R11, [R1+0x98] ;  /* 0x00009800010b7983 */ /* 0x000ea80000300800 */
[----:B-1----:R-:W-:Y:S04]  /*30110*/  STL.64 [R1+0x6d0], R92 ;  /* 0x0006d05c01007387 */ /* 0x002fe80000100a00 */
[----:B------:R-:W-:Y:S04]  /*30120*/  STL.64 [R1+0x6d8], R94 ;  /* 0x0006d85e01007387 */ /* 0x000fe80000100a00 */
[----:B----4-:R-:W-:Y:S01]  /*30130*/  STSM.16.M88.4 [R5], R12 ;  /* 0x0000000c05007844 */ /* 0x010fe20000000200 */
[----:B------:R-:W-:Y:S06]  /*30140*/  BAR.SYNC.DEFER_BLOCKING 0x0 ;  /* 0x0000000000007b1d */ /* 0x000fec0000010000 */
[----:B------:R-:W1:Y:S02]  /*30150*/  LDS.128 R12, [R0] ;  /* 0x00000000000c7984 */ /* 0x000e640000000c00 */
[----:B------:R-:W-:Y:S06]  /*30160*/  BAR.SYNC.DEFER_BLOCKING 0x0 ;  /* 0x0000000000007b1d */ /* 0x000fec0000010000 */
[----:B-1----:R1:W-:Y:S04]  /*30170*/  STL.64 [R1+0x6c0], R12 ;  /* 0x0006c00c01007387 */ /* 0x0023e80000100a00 */
        /* <DEDUP_REMOVED lines=449> */
[----:B------:R-:W1:Y:S01]  /*31d90*/  LDS.128 R92, [R0] ;  /* 0x00000000005c7984 */ /* 0x000e620000000c00 */
[----:B------:R-:W-:Y:S06]  /*31da0*/  BAR.SYNC.DEFER_BLOCKING 0x0 ;  /* 0x0000000000007b1d */ /* 0x000fec0000010000 */
[----:B-1----:R-:W-:Y:S04]  /*31db0*/  STL.64 [R1+0x70], R92 ;  /* 0x0000705c01007387 */ /* 0x002fe80000100a00 */
[----:B------:R-:W-:Y:S04]  /*31dc0*/  STL.64 [R1+0x78], R94 ;  /* 0x0000785e01007387 */ /* 0x000fe80000100a00 */
[----:B----4-:R-:W-:Y:S01]  /*31dd0*/  STSM.16.M88.4 [R5], R12 ;  /* 0x0000000c05007844 */ /* 0x010fe20000000200 */
[----:B------:R-:W-:Y:S06]  /*31de0*/  BAR.SYNC.DEFER_BLOCKING 0x0 ;  /* 0x0000000000007b1d */ /* 0x000fec0000010000 */
[----:B------:R-:W1:Y:S04]  /*31df0*/  LDS.128 R12, [R0] ;  /* 0x00000000000c7984 */ /* 0x000e680000000c00 */
[----:B-1----:R1:W-:Y:S04]  /*31e00*/  STL.64 [R1+0x60], R12 ;  /* 0x0000600c01007387 */ /* 0x0023e80000100a00 */
[----:B------:R-:W-:Y:S04]  /*31e10*/  STL.64 [R1+0x68], R14 ;  /* 0x0000680e01007387 */ /* 0x000fe80000100a00 */
[----:B-1----:R-:W3:Y:S04]  /*31e20*/  LDL.LU R12, [R1+0x204] ;  /* 0x00020400010c7983 */ /* 0x002ee80000300800 */
[----:B------:R-:W3:Y:S01]  /*31e30*/  LDL.LU R13, [R1+0x20c] ;  /* 0x00020c00010d7983 */ /* 0x000ee20000300800 */
[----:B------:R-:W-:-:S02]  /*31e40*/  IMAD.MOV.U32 R10, RZ, RZ, R24 ;  /* 0x000000ffff0a7224 */ /* 0x000fc400078e0018 */
[----:B------:R-:W-:Y:S01]  /*31e50*/  IMAD.MOV.U32 R11, RZ, RZ, R26 ;  /* 0x000000ffff0b7224 */ /* 0x000fe200078e001a */
[----:B------:R-:W-:Y:S06]  /*31e60*/  BAR.SYNC.DEFER_BLOCKING 0x0 ;  /* 0x0000000000007b1d */ /* 0x000fec0000010000 */
[----:B--2---:R1:W-:Y:S02]  /*31e70*/  STSM.16.M88.4 [R5], R8 ;  /* 0x0000000805007844 */ /* 0x0043e40000000200 */
[----:B------:R-:W-:Y:S06]  /*31e80*/  BAR.SYNC.DEFER_BLOCKING 0x0 ;  /* 0x0000000000007b1d */ /* 0x000fec0000010000 */
[----:B-1----:R-:W2:Y:S04]  /*31e90*/  LDL.LU R8, [R1+0x210] ;  /* 0x0002100001087983 */ /* 0x002ea80000300800 */
[----:B------:R-:W2:Y:S04]  /*31ea0*/  LDL.LU R9, [R1+0x218] ;  /* 0x0002180001097983 */ /* 0x000ea80000300800 */
[----:B------:R-:W1:Y:S01]  /*31eb0*/  LDS.128 R92, [R0] ;  /* 0x00000000005c7984 */ /* 0x000e620000000c00 */
[----:B------:R-:W-:-:S02]  /*31ec0*/  IMAD.MOV.U32 R14, RZ, RZ, R25 ;  /* 0x000000ffff0e7224 */ /* 0x000fc400078e0019 */
[----:B------:R-:W-:Y:S01]  /*31ed0*/  IMAD.MOV.U32 R15, RZ, RZ, R27 ;  /* 0x000000ffff0f7224 */ /* 0x000fe200078e001b */
[----:B------:R-:W-:Y:S06]  /*31ee0*/  BAR.SYNC.DEFER_BLOCKING 0x0 ;  /* 0x0000000000007b1d */ /* 0x000fec0000010000 */
[----:B-1----:R-:W-:Y:S04]  /*31ef0*/  STL.64 [R1+0x50], R92 ;  /* 0x0000505c01007387 */ /* 0x002fe80000100a00 */
[----:B------:R-:W-:Y:S01]  /*31f00*/  STL.64 [R1+0x58], R94 ;  /* 0x0000585e01007387 */ /* 0x000fe20000100a00 */
[----:B------:R-:W-:-:S02]  /*31f10*/  IMAD.MOV.U32 R10, RZ, RZ, R28 ;  /* 0x000000ffff0a7224 */ /* 0x000fc400078e001c */
[----:B------:R-:W-:Y:S01]  /*31f20*/  IMAD.MOV.U32 R11, RZ, RZ, R30 ;  /* 0x000000ffff0b7224 */ /* 0x000fe200078e001e */
[----:B---3--:R-:W-:Y:S01]  /*31f30*/  STSM.16.M88.4 [R5], R12 ;  /* 0x0000000c05007844 */ /* 0x008fe20000000200 */
[----:B------:R-:W-:Y:S06]  /*31f40*/  BAR.SYNC.DEFER_BLOCKING 0x0 ;  /* 0x0000000000007b1d */ /* 0x000fec0000010000 */
[----:B------:R-:W1:Y:S02]  /*31f50*/  LDS.128 R12, [R0] ;  /* 0x00000000000c7984 */ /* 0x000e640000000c00 */
[----:B------:R-:W-:Y:S06]  /*31f60*/  BAR.SYNC.DEFER_BLOCKING 0x0 ;  /* 0x0000000000007b1d */ /* 0x000fec0000010000 */
[----:B-1----:R1:W-:Y:S04]  /*31f70*/  STL.64 [R1+0x40], R12 ;  /* 0x0000400c01007387 */ /* 0x0023e80000100a00 */
[----:B------:R-:W-:Y:S04]  /*31f80*/  STL.64 [R1+0x48], R14 ;  /* 0x0000480e01007387 */ /* 0x000fe80000100a00 */
[----:B-1----:R-:W3:Y:S04]  /*31f90*/  LDL.LU R12, [R1+0x214] ;  /* 0x00021400010c7983 */ /* 0x002ee80000300800 */
[----:B------:R-:W3:Y:S04]  /*31fa0*/  LDL.LU R13, [R1+0x21c] ;  /* 0x00021c00010d7983 */ /* 0x000ee80000300800 */
[----:B--2---:R1:W-:Y:S04]  /*31fb0*/  STSM.16.M88.4 [R5], R8 ;  /* 0x0000000805007844 */ /* 0x0043e80000000200 */
[----:B-1----:R-:W2:Y:S04]  /*31fc0*/  LDL.LU R8, [R1+0x220] ;  /* 0x0002200001087983 */ /* 0x002ea80000300800 */
[----:B------:R-:W2:Y:S01]  /*31fd0*/  LDL.LU R9, [R1+0x228] ;  /* 0x0002280001097983 */ /* 0x000ea20000300800 */
[----:B------:R-:W-:-:S02]  /*31fe0*/  IMAD.MOV.U32 R14, RZ, RZ, R29 ;  /* 0x000000ffff0e7224 */ /* 0x000fc400078e001d */
[----:B------:R-:W-:Y:S01]  /*31ff0*/  IMAD.MOV.U32 R15, RZ, RZ, R31 ;  /* 0x000000ffff0f7224 */ /* 0x000fe200078e001f */
[----:B------:R-:W-:Y:S06]  /*32000*/  BAR.SYNC.DEFER_BLOCKING 0x0 ;  /* 0x0000000000007b1d */ /* 0x000fec0000010000 */
[----:B------:R-:W1:Y:S02]  /*32010*/  LDS.128 R28, [R0] ;  /* 0x00000000001c7984 */ /* 0x000e640000000c00 */
        /* <DEDUP_REMOVED lines=13> */
[----:B--2---:R1:W-:Y:S01]  /*320f0*/  STSM.16.M88.4 [R5], R8 ;  /* 0x0000000805007844 */ /* 0x0043e20000000200 */
[----:B------:R-:W-:Y:S06]  /*32100*/  BAR.SYNC.DEFER_BLOCKING 0x0 ;  /* 0x0000000000007b1d */ /* 0x000fec0000010000 */
[----:B-1----:R-:W2:Y:S04]  /*32110*/  LDL.LU R8, [R1+0x230] ;  /* 0x0002300001087983 */ /* 0x002ea80000300800 */
[----:B------:R-:W2:Y:S04]  /*32120*/  LDL.LU R9, [R1+0x238] ;  /* 0x0002380001097983 */ /* 0x000ea80000300800 */
[----:B------:R-:W1:Y:S01]  /*32130*/  LDS.128 R28, [R0] ;  /* 0x00000000001c7984 */ /* 0x000e620000000c00 */
[----:B------:R-:W-:-:S02]  /*32140*/  IMAD.MOV.U32 R14, RZ, RZ, R33 ;  /* 0x000000ffff0e7224 */ /* 0x000fc400078e0021 */
[----:B------:R-:W-:Y:S01]  /*32150*/  IMAD.MOV.U32 R15, RZ, RZ, R35 ;  /* 0x000000ffff0f7224 */ /* 0x000fe200078e0023 */
[----:B------:R-:W-:Y:S01]  /*32160*/  BAR.SYNC.DEFER_BLOCKING 0x0 ;  /* 0x0000000000007b1d */ /* 0x000fe20000010000 */
[----:B------:R-:W-:Y:S02]  /*32170*/  IMAD.MOV.U32 R10, RZ, RZ, R36 ;  /* 0x000000ffff0a7224 */ /* 0x000fe400078e0024 */
[----:B------:R-:W-:-:S03]  /*32180*/  IMAD.MOV.U32 R11, RZ, RZ, R38 ;  /* 0x000000ffff0b7224 */ /* 0x000fc600078e0026 */
[----:B-1----:R-:W-:Y:S04]  /*32190*/  STL.64 [R1+0x10], R28 ;  /* 0x0000101c01007387 */ /* 0x002fe80000100a00 */
[----:B------:R-:W-:Y:S04]  /*321a0*/  STL.64 [R1+0x18], R30 ;  /* 0x0000181e01007387 */ /* 0x000fe80000100a00 */
[----:B---3--:R-:W-:Y:S01]  /*321b0*/  STSM.16.M88.4 [R5], R12 ;  /* 0x0000000c05007844 */ /* 0x008fe20000000200 */
[----:B------:R-:W-:Y:S06]  /*321c0*/  BAR.SYNC.DEFER_BLOCKING 0x0 ;  /* 0x0000000000007b1d */ /* 0x000fec0000010000 */
[----:B------:R-:W1:Y:S02]  /*321d0*/  LDS.128 R12, [R0] ;  /* 0x00000000000c7984 */ /* 0x000e640000000c00 */
[----:B------:R-:W-:Y:S06]  /*321e0*/  BAR.SYNC.DEFER_BLOCKING 0x0 ;  /* 0x0000000000007b1d */ /* 0x000fec0000010000 */
[----:B--2---:R2:W-:Y:S02]  /*321f0*/  STSM.16.M88.4 [R5], R8 ;  /* 0x0000000805007844 */ /* 0x0045e40000000200 */
[----:B------:R-:W-:Y:S06]  /*32200*/  BAR.SYNC.DEFER_BLOCKING 0x0 ;  /* 0x0000000000007b1d */ /* 0x000fec0000010000 */
[----:B-1----:R1:W-:Y:S04]  /*32210*/  STL.64 [R1], R12 ;  /* 0x0000000c01007387 */ /* 0x0023e80000100a00 */
[----:B------:R-:W-:Y:S04]  /*32220*/  STL.64 [R1+0x8], R14 ;  /* 0x0000080e01007387 */ /* 0x000fe80000100a00 */
[----:B--2---:R-:W2:Y:S04]  /*32230*/  LDL.LU R8, [R1+0x234] ;  /* 0x0002340001087983 */ /* 0x004ea80000300800 */
[----:B------:R-:W2:Y:S04]  /*32240*/  LDL.LU R9, [R1+0x23c] ;  /* 0x00023c0001097983 */ /* 0x000ea80000300800 */
[----:B------:R-:W3:Y:S01]  /*32250*/  LDS.128 R248, [R0] ;  /* 0x0000000000f87984 */ /* 0x000ee20000000c00 */
[----:B------:R-:W-:-:S02]  /*32260*/  IMAD.MOV.U32 R10, RZ, RZ, R37 ;  /* 0x000000ffff0a7224 */ /* 0x000fc400078e0025 */
[----:B------:R-:W-:Y:S01]  /*32270*/  IMAD.MOV.U32 R11, RZ, RZ, R39 ;  /* 0x000000ffff0b7224 */ /* 0x000fe200078e0027 */
[----:B------:R-:W-:Y:S06]  /*32280*/  BAR.SYNC.DEFER_BLOCKING 0x0 ;  /* 0x0000000000007b1d */ /* 0x000fec0000010000 */
[----:B-1----:R-:W4:Y:S04]  /*32290*/  LDL.LU R12, [R1+0x240] ;  /* 0x00024000010c7983 */ /* 0x002f280000300800 */
[----:B------:R-:W4:Y:S04]  /*322a0*/  LDL.LU R13, [R1+0x248] ;  /* 0x00024800010d7983 */ /* 0x000f280000300800 */
[----:B---3--:R-:W-:Y:S04]  /*322b0*/  STL [R1+0x1970], R248 ;  /* 0x001970f801007387 */ /* 0x008fe80000100800 */
[----:B------:R-:W-:Y:S04]  /*322c0*/  STL [R1+0x196c], R249 ;  /* 0x00196cf901007387 */ /* 0x000fe80000100800 */
[----:B------:R-:W-:Y:S04]  /*322d0*/  STL [R1+0x1968], R250 ;  /* 0x001968fa01007387 */ /* 0x000fe80000100800 */
[----:B------:R-:W-:Y:S04]  /*322e0*/  STL [R1+0x1964], R251 ;  /* 0x001964fb01007387 */ /* 0x000fe80000100800 */
[----:B--2---:R-:W-:Y:S01]  /*322f0*/  STSM.16.M88.4 [R5], R8 ;  /* 0x0000000805007844 */ /* 0x004fe20000000200 */
[----:B------:R-:W-:Y:S06]  /*32300*/  BAR.SYNC.DEFER_BLOCKING 0x0 ;  /* 0x0000000000007b1d */ /* 0x000fec0000010000 */
[----:B------:R-:W1:Y:S04]  /*32310*/  LDS.128 R244, [R0] ;  /* 0x0000000000f47984 */ /* 0x000e680000000c00 */
[----:B-1----:R-:W-:Y:S04]  /*32320*/  STL [R1+0x1980], R244 ;  /* 0x001980f401007387 */ /* 0x002fe80000100800 */
[----:B------:R-:W-:Y:S04]  /*32330*/  STL [R1+0x197c], R245 ;  /* 0x00197cf501007387 */ /* 0x000fe80000100800 */
[----:B------:R-:W-:Y:S04]  /*32340*/  STL [R1+0x1978], R246 ;  /* 0x001978f601007387 */ /* 0x000fe80000100800 */
[----:B------:R-:W-:Y:S04]  /*32350*/  STL [R1+0x1974], R247 ;  /* 0x001974f701007387 */ /* 0x000fe80000100800 */
[----:B------:R-:W2:Y:S04]  /*32360*/  LDL.LU R8, [R1+0x244] ;  /* 0x0002440001087983 */ /* 0x000ea80000300800 */
[----:B------:R-:W2:Y:S01]  /*32370*/  LDL.LU R9, [R1+0x24c] ;  /* 0x00024c0001097983 */ /* 0x000ea20000300800 */
[----:B------:R-:W-:-:S02]  /*32380*/  IMAD.MOV.U32 R14, RZ, RZ, R40 ;  /* 0x000000ffff0e7224 */ /* 0x000fc400078e0028 */
[----:B------:R-:W-:Y:S01]  /*32390*/  IMAD.MOV.U32 R15, RZ, RZ, R42 ;  /* 0x000000ffff0f7224 */ /* 0x000fe200078e002a */
[----:B------:R-:W-:Y:S06]  /*323a0*/  BAR.SYNC.DEFER_BLOCKING 0x0 ;  /* 0x0000000000007b1d */ /* 0x000fec0000010000 */
[----:B----4-:R1:W-:Y:S02]  /*323b0*/  STSM.16.M88.4 [R5], R12 ;  /* 0x0000000c05007844 */ /* 0x0103e40000000200 */
[----:B------:R-:W-:Y:S06]  /*323c0*/  BAR.SYNC.DEFER_BLOCKING 0x0 ;  /* 0x0000000000007b1d */ /* 0x000fec0000010000 */
[----:B-1----:R-:W3:Y:S04]  /*323d0*/  LDL.LU R12, [R1+0x250] ;  /* 0x00025000010c7983 */ /* 0x002ee80000300800 */
[----:B------:R-:W3:Y:S04]  /*323e0*/  LDL.LU R13, [R1+0x258] ;  /* 0x00025800010d7983 */ /* 0x000ee80000300800 */
[----:B------:R-:W1:Y:S01]  /*323f0*/  LDS.128 R240, [R0] ;  /* 0x0000000000f07984 */ /* 0x000e620000000c00 */
[----:B------:R-:W-:-:S02]  /*32400*/  IMAD.MOV.U32 R10, RZ, RZ, R41 ;  /* 0x000000ffff0a7224 */ /* 0x000fc400078e0029 */
[----:B------:R-:W-:Y:S01]  /*32410*/  IMAD.MOV.U32 R11, RZ, RZ, R43 ;  /* 0x000000ffff0b7224 */ /* 0x000fe200078e002b */
[----:B------:R-:W-:Y:S06]  /*32420*/  BAR.SYNC.DEFER_BLOCKING 0x0 ;  /* 0x0000000000007b1d */ /* 0x000fec0000010000 */
[----:B-1----:R-:W-:Y:S04]  /*32430*/  STL [R1+0x198c], R241 ;  /* 0x00198cf101007387 */ /* 0x002fe80000100800 */
[----:B------:R-:W-:Y:S04]  /*32440*/  STL [R1+0x1988], R242 ;  /* 0x001988f201007387 */ /* 0x000fe80000100800 */
[----:B------:R-:W-:Y:S04]  /*32450*/  STL [R1+0x1984], R243 ;  /* 0x001984f301007387 */ /* 0x000fe80000100800 */
[----:B--2---:R1:W-:Y:S01]  /*32460*/  STSM.16.M88.4 [R5], R8 ;  /* 0x0000000805007844 */ /* 0x0043e20000000200 */
[----:B------:R-:W-:Y:S06]  /*32470*/  BAR.SYNC.DEFER_BLOCKING 0x0 ;  /* 0x0000000000007b1d */ /* 0x000fec0000010000 */
[----:B-1----:R-:W2:Y:S04]  /*32480*/  LDL.LU R8, [R1+0x254] ;  /* 0x0002540001087983 */ /* 0x002ea80000300800 */
[----:B------:R-:W2:Y:S04]  /*32490*/  LDL.LU R9, [R1+0x25c] ;  /* 0x00025c0001097983 */ /* 0x000ea80000300800 */
[----:B------:R-:W-:Y:S01]  /*324a0*/  LDS.128 R236, [R0] ;  /* 0x0000000000ec7984 */ /* 0x000fe20000000c00 */
[----:B------:R-:W-:-:S02]  /*324b0*/  IMAD.MOV.U32 R14, RZ, RZ, R44 ;  /* 0x000000ffff0e7224 */ /* 0x000fc400078e002c */
[----:B------:R-:W-:Y:S01]  /*324c0*/  IMAD.MOV.U32 R15, RZ, RZ, R46 ;  /* 0x000000ffff0f7224 */ /* 0x000fe200078e002e */
[----:B------:R-:W-:Y:S06]  /*324d0*/  BAR.SYNC.DEFER_BLOCKING 0x0 ;  /* 0x0000000000007b1d */ /* 0x000fec0000010000 */
[----:B---3--:R1:W-:Y:S02]  /*324e0*/  STSM.16.M88.4 [R5], R12 ;  /* 0x0000000c05007844 */ /* 0x0083e40000000200 */
[----:B------:R-:W-:Y:S06]  /*324f0*/  BAR.SYNC.DEFER_BLOCKING 0x0 ;  /* 0x0000000000007b1d */ /* 0x000fec0000010000 */
[----:B-1----:R-:W3:Y:S04]  /*32500*/  LDL.LU R12, [R1+0x260] ;  /* 0x00026000010c7983 */ /* 0x002ee80000300800 */
[----:B------:R-:W3:Y:S04]  /*32510*/  LDL.LU R13, [R1+0x268] ;  /* 0x00026800010d7983 */ /* 0x000ee80000300800 */
[----:B------:R-:W-:Y:S01]  /*32520*/  LDS.128 R232, [R0] ;  /* 0x0000000000e87984 */ /* 0x000fe20000000c00 */
[----:B------:R-:W-:-:S02]  /*32530*/  IMAD.MOV.U32 R10, RZ, RZ, R45 ;  /* 0x000000ffff0a7224 */ /* 0x000fc400078e002d */
[----:B------:R-:W-:Y:S01]  /*32540*/  IMAD.MOV.U32 R11, RZ, RZ, R47 ;  /* 0x000000ffff0b7224 */ /* 0x000fe200078e002f */
[----:B------:R-:W-:Y:S06]  /*32550*/  BAR.SYNC.DEFER_BLOCKING 0x0 ;  /* 0x0000000000007b1d */ /* 0x000fec0000010000 */
[----:B--2---:R1:W-:Y:S02]  /*32560*/  STSM.16.M88.4 [R5], R8 ;  /* 0x0000000805007844 */ /* 0x0043e40000000200 */
        /* <DEDUP_REMOVED lines=59> */
[----:B------:R-:W1:Y:S01]  /*32920*/  LDS.128 R200, [R0] ;  /* 0x0000000000c87984 */ /* 0x000e620000000c00 */
[----:B------:R-:W-:-:S02]  /*32930*/  IMAD.MOV.U32 R10, RZ, RZ, R61 ;  /* 0x000000ffff0a7224 */ /* 0x000fc400078e003d */
[----:B------:R-:W-:Y:S01]  /*32940*/  IMAD.MOV.U32 R11, RZ, RZ, R63 ;  /* 0x000000ffff0b7224 */ /* 0x000fe200078e003f */
[----:B------:R-:W-:Y:S06]  /*32950*/  BAR.SYNC.DEFER_BLOCKING 0x0 ;  /* 0x0000000000007b1d */ /* 0x000fec0000010000 */
[----:B--2---:R2:W-:Y:S02]  /*32960*/  STSM.16.M88.4 [R5], R8 ;  /* 0x0000000805007844 */ /* 0x0045e40000000200 */
[----:B------:R-:W-:Y:S06]  /*32970*/  BAR.SYNC.DEFER_BLOCKING 0x0 ;  /* 0x0000000000007b1d */ /* 0x000fec0000010000 */
[----:B--2---:R-:W2:Y:S04]  /*32980*/  LDL.LU R8, [R1+0x2a4] ;  /* 0x0002a40001087983 */ /* 0x004ea80000300800 */
[----:B------:R-:W2:Y:S04]  /*32990*/  LDL.LU R9, [R1+0x2ac] ;  /* 0x0002ac0001097983 */ /* 0x000ea80000300800 */
[----:B------:R-:W4:Y:S01]  /*329a0*/  LDS.128 R196, [R0] ;  /* 0x0000000000c47984 */ /* 0x000f220000000c00 */
[----:B------:R-:W-:-:S02]  /*329b0*/  IMAD.MOV.U32 R14, RZ, RZ, R64 ;  /* 0x000000ffff0e7224 */ /* 0x000fc400078e0040 */
[----:B------:R-:W-:Y:S01]  /*329c0*/  IMAD.MOV.U32 R15, RZ, RZ, R66 ;  /* 0x000000ffff0f7224 */ /* 0x000fe200078e0042 */
[----:B------:R-:W-:Y:S06]  /*329d0*/  BAR.SYNC.DEFER_BLOCKING 0x0 ;  /* 0x0000000000007b1d */ /* 0x000fec0000010000 */
[----:B---3--:R3:W-:Y:S02]  /*329e0*/  STSM.16.M88.4 [R5], R12 ;  /* 0x0000000c05007844 */ /* 0x0087e40000000200 */
[----:B------:R-:W-:Y:S06]  /*329f0*/  BAR.SYNC.DEFER_BLOCKING 0x0 ;  /* 0x0000000000007b1d */ /* 0x000fec0000010000 */
[----:B---3--:R-:W3:Y:S04]  /*32a00*/  LDL.LU R12, [R1+0x2b0] ;  /* 0x0002b000010c7983 */ /* 0x008ee80000300800 */
[----:B------:R-:W3:Y:S04]  /*32a10*/  LDL.LU R13, [R1+0x2b8] ;  /* 0x0002b800010d7983 */ /* 0x000ee80000300800 */
[----:B------:R-:W4:Y:S01]  /*32a20*/  LDS.128 R192, [R0] ;  /* 0x0000000000c07984 */ /* 0x000f220000000c00 */
        /* <DEDUP_REMOVED lines=23> */
[----:B------:R-:W4:Y:S04]  /*32ba0*/  LDL.LU R28, [R1+0x2d0] ;  /* 0x0002d000011c7983 */ /* 0x000f280000300800 */
[----:B------:R-:W4:Y:S04]  /*32bb0*/  LDL.LU R29, [R1+0x2d8] ;  /* 0x0002d800011d7983 */ /* 0x000f280000300800 */
[----:B------:R-:W1:Y:S01]  /*32bc0*/  LDS.128 R180, [R0] ;  /* 0x0000000000b47984 */ /* 0x000e620000000c00 */
[----:B------:R-:W-:-:S02]  /*32bd0*/  IMAD.MOV.U32 R14, RZ, RZ, R72 ;  /* 0x000000ffff0e7224 */ /* 0x000fc400078e0048 */
[----:B------:R-:W-:Y:S01]  /*32be0*/  IMAD.MOV.U32 R15, RZ, RZ, R74 ;  /* 0x000000ffff0f7224 */ /* 0x000fe200078e004a */
[----:B------:R-:W-:Y:S01]  /*32bf0*/  BAR.SYNC.DEFER_BLOCKING 0x0 ;  /* 0x0000000000007b1d */ /* 0x000fe20000010000 */
[----:B------:R-:W-:Y:S02]  /*32c00*/  IMAD.MOV.U32 R10, RZ, RZ, R73 ;  /* 0x000000ffff0a7224 */ /* 0x000fe400078e0049 */
[----:B------:R-:W-:-:S03]  /*32c10*/  IMAD.MOV.U32 R11, RZ, RZ, R75 ;  /* 0x000000ffff0b7224 */ /* 0x000fc600078e004b */
[----:B------:R-:W4:Y:S04]  /*32c20*/  LDL.LU R32, [R1+0x2d4] ;  /* 0x0002d40001207983 */ /* 0x000f280000300800 */
[----:B------:R-:W4:Y:S04]  /*32c30*/  LDL.LU R33, [R1+0x2dc] ;  /* 0x0002dc0001217983 */ /* 0x000f280000300800 */
[----:B---3--:R-:W-:Y:S01]  /*32c40*/  STSM.16.M88.4 [R5], R12 ;  /* 0x0000000c05007844 */ /* 0x008fe20000000200 */
[----:B------:R-:W-:Y:S06]  /*32c50*/  BAR.SYNC.DEFER_BLOCKING 0x0 ;  /* 0x0000000000007b1d */ /* 0x000fec0000010000 */
[----:B------:R-:W-:Y:S02]  /*32c60*/  LDS.128 R176, [R0] ;  /* 0x0000000000b07984 */ /* 0x000fe40000000c00 */
[----:B------:R-:W-:Y:S01]  /*32c70*/  BAR.SYNC.DEFER_BLOCKING 0x0 ;  /* 0x0000000000007b1d */ /* 0x000fe20000010000 */
[----:B------:R-:W-:-:S02]  /*32c80*/  IMAD.MOV.U32 R30, RZ, RZ, R76 ;  /* 0x000000ffff1e7224 */ /* 0x000fc400078e004c */
[----:B------:R-:W-:-:S03]  /*32c90*/  IMAD.MOV.U32 R31, RZ, RZ, R78 ;  /* 0x000000ffff1f7224 */ /* 0x000fc600078e004e */
[----:B--2---:R-:W-:Y:S02]  /*32ca0*/  STSM.16.M88.4 [R5], R8 ;  /* 0x0000000805007844 */ /* 0x004fe40000000200 */
[----:B------:R-:W-:Y:S06]  /*32cb0*/  BAR.SYNC.DEFER_BLOCKING 0x0 ;  /* 0x0000000000007b1d */ /* 0x000fec0000010000 */
[----:B------:R-:W2:Y:S02]  /*32cc0*/  LDS.128 R172, [R0] ;  /* 0x0000000000ac7984 */ /* 0x000ea40000000c00 */
[----:B------:R-:W-:Y:S06]  /*32cd0*/  BAR.SYNC.DEFER_BLOCKING 0x0 ;  /* 0x0000000000007b1d */ /* 0x000fec0000010000 */
[----:B----4-:R3:W-:Y:S02]  /*32ce0*/  STSM.16.M88.4 [R5], R28 ;  /* 0x0000001c05007844 */ /* 0x0107e40000000200 */
[----:B------:R-:W-:Y:S06]  /*32cf0*/  BAR.SYNC.DEFER_BLOCKING 0x0 ;  /* 0x0000000000007b1d */ /* 0x000fec0000010000 */
[----:B---3--:R-:W3:Y:S04]  /*32d00*/  LDL.LU R28, [R1+0x2e0] ;  /* 0x0002e000011c7983 */ /* 0x008ee80000300800 */
[----:B------:R-:W3:Y:S04]  /*32d10*/  LDL.LU R29, [R1+0x2e8] ;  /* 0x0002e800011d7983 */ /* 0x000ee80000300800 */
[----:B------:R-:W4:Y:S04]  /*32d20*/  LDL.LU R36, [R1+0x2e4] ;  /* 0x0002e40001247983 */ /* 0x000f280000300800 */
[----:B------:R-:W4:Y:S04]  /*32d30*/  LDL.LU R37, [R1+0x2ec] ;  /* 0x0002ec0001257983 */ /* 0x000f280000300800 */
[----:B------:R-:W2:Y:S04]  /*32d40*/  LDL.LU R40, [R1+0x2f0] ;  /* 0x0002f00001287983 */ /* 0x000ea80000300800 */
[----:B------:R-:W2:Y:S04]  /*32d50*/  LDL.LU R41, [R1+0x2f8] ;  /* 0x0002f80001297983 */ /* 0x000ea80000300800 */
[----:B------:R-:W2:Y:S04]  /*32d60*/  LDL.LU R44, [R1+0x2f4] ;  /* 0x0002f400012c7983 */ /* 0x000ea80000300800 */
[----:B------:R-:W2:Y:S04]  /*32d70*/  LDL.LU R45, [R1+0x2fc] ;  /* 0x0002fc00012d7983 */ /* 0x000ea80000300800 */
[----:B------:R-:W1:Y:S01]  /*32d80*/  LDS.128 R12, [R0] ;  /* 0x00000000000c7984 */ /* 0x000e620000000c00 */
[----:B------:R-:W-:-:S02]  /*32d90*/  IMAD.MOV.U32 R34, RZ, RZ, R77 ;  /* 0x000000ffff227224 */ /* 0x000fc400078e004d */
[----:B------:R-:W-:Y:S01]  /*32da0*/  IMAD.MOV.U32 R35, RZ, RZ, R79 ;  /* 0x000000ffff237224 */ /* 0x000fe200078e004f */
[----:B------:R-:W-:Y:S06]  /*32db0*/  BAR.SYNC.DEFER_BLOCKING 0x0 ;  /* 0x0000000000007b1d */ /* 0x000fec0000010000 */
[----:B------:R-:W2:Y:S04]  /*32dc0*/  LDL.LU R48, [R1+0x300] ;  /* 0x0003000001307983 */ /* 0x000ea80000300800 */
[----:B------:R-:W2:Y:S04]  /*32dd0*/  LDL.LU R49, [R1+0x308] ;  /* 0x0003080001317983 */ /* 0x000ea80000300800 */
[----:B------:R-:W-:Y:S01]  /*32de0*/  STSM.16.M88.4 [R5], R32 ;  /* 0x0000002005007844 */ /* 0x000fe20000000200 */
[----:B------:R-:W-:Y:S01]  /*32df0*/  BAR.SYNC.DEFER_BLOCKING 0x0 ;  /* 0x0000000000007b1d */ /* 0x000fe20000010000 */
[----:B------:R-:W-:-:S02]  /*32e00*/  IMAD.MOV.U32 R30, RZ, RZ, R80 ;  /* 0x000000ffff1e7224 */ /* 0x000fc400078e0050 */
[----:B------:R-:W-:-:S03]  /*32e10*/  IMAD.MOV.U32 R31, RZ, RZ, R82 ;  /* 0x000000ffff1f7224 */ /* 0x000fc600078e0052 */
[----:B------:R-:W1:Y:S02]  /*32e20*/  LDS.128 R8, [R0] ;  /* 0x0000000000087984 */ /* 0x000e640000000c00 */
[----:B------:R-:W-:Y:S01]  /*32e30*/  BAR.SYNC.DEFER_BLOCKING 0x0 ;  /* 0x0000000000007b1d */ /* 0x000fe20000010000 */
[----:B------:R-:W-:Y:S02]  /*32e40*/  IMAD.MOV.U32 R38, RZ, RZ, R81 ;  /* 0x000000ffff267224 */ /* 0x000fe400078e0051 */
[----:B------:R-:W-:Y:S02]  /*32e50*/  IMAD.MOV.U32 R39, RZ, RZ, R83 ;  /* 0x000000ffff277224 */ /* 0x000fe400078e0053 */
[----:B------:R-:W-:Y:S02]  /*32e60*/  IMAD.MOV.U32 R42, RZ, RZ, R84 ;  /* 0x000000ffff2a7224 */ /* 0x000fe400078e0054 */
[----:B------:R-:W-:Y:S02]  /*32e70*/  IMAD.MOV.U32 R43, RZ, RZ, R86 ;  /* 0x000000ffff2b7224 */ /* 0x000fe400078e0056 */
[----:B------:R-:W-:-:S02]  /*32e80*/  IMAD.MOV.U32 R46, RZ, RZ, R85 ;  /* 0x000000ffff2e7224 */ /* 0x000fc400078e0055 */
[----:B------:R-:W-:Y:S01]  /*32e90*/  IMAD.MOV.U32 R47, RZ, RZ, R87 ;  /* 0x000000ffff2f7224 */ /* 0x000fe200078e0057 */
[----:B------:R-:W-:Y:S01]  /*32ea0*/  @P1 LOP3.LUT R3, R3, 0x8, RZ, 0xfc, !PT ;  /* 0x0000000803031812 */ /* 0x000fe200078efcff */
[----:B------:R-:W-:-:S03]  /*32eb0*/  VIADD R27, R4, 0x3 ;  /* 0x00000003041b7836 */ /* 0x000fc60000000000 */
[----:B------:R-:W-:Y:S01]  /*32ec0*/  LOP3.LUT R3, R3, 0xfffffffb, RZ, 0xc0, !PT ;  /* 0xfffffffb03037812 */ /* 0x000fe200078ec0ff */
[C---:B------:R-:W-:Y:S01]  /*32ed0*/  VIADD R26, R4.reuse, 0x2 ;  /* 0x00000002041a7836 */ /* 0x040fe20000000000 */
[----:B---3--:R-:W-:Y:S01]  /*32ee0*/  STSM.16.M88.4 [R5], R28 ;  /* 0x0000001c05007844 */ /* 0x008fe20000000200 */
[----:B------:R-:W-:Y:S06]  /*32ef0*/  BAR.SYNC.DEFER_BLOCKING 0x0 ;  /* 0x0000000000007b1d */ /* 0x000fec0000010000 */
[----:B------:R-:W3:Y:S02]  /*32f00*/  LDS.128 R32, [R0] ;  /* 0x0000000000207984 */ /* 0x000ee40000000c00 */
[----:B------:R-:W-:Y:S06]  /*32f10*/  BAR.SYNC.DEFER_BLOCKING 0x0 ;  /* 0x0000000000007b1d */ /* 0x000fec0000010000 */
[----:B----4-:R-:W-:Y:S02]  /*32f20*/  STSM.16.M88.4 [R5], R36 ;  /* 0x0000002405007844 */ /* 0x010fe40000000200 */
[----:B------:R-:W-:Y:S06]  /*32f30*/  BAR.SYNC.DEFER_BLOCKING 0x0 ;  /* 0x0000000000007b1d */ /* 0x000fec0000010000 */
[----:B------:R-:W4:Y:S02]  /*32f40*/  LDS.128 R28, [R0] ;  /* 0x00000000001c7984 */ /* 0x000f240000000c00 */
[----:B------:R-:W-:Y:S06]  /*32f50*/  BAR.SYNC.DEFER_BLOCKING 0x0 ;  /* 0x0000000000007b1d */ /* 0x000fec0000010000 */
[----:B--2---:R-:W-:Y:S02]  /*32f60*/  STSM.16.M88.4 [R5], R40 ;  /* 0x0000002805007844 */ /* 0x004fe40000000200 */
[----:B------:R-:W-:Y:S06]  /*32f70*/  BAR.SYNC.DEFER_BLOCKING 0x0 ;  /* 0x0000000000007b1d */ /* 0x000fec0000010000 */
[----:B------:R-:W2:Y:S02]  /*32f80*/  LDS.128 R40, [R0] ;  /* 0x0000000000287984 */ /* 0x000ea40000000c00 */
[----:B------:R-:W-:Y:S06]  /*32f90*/  BAR.SYNC.DEFER_BLOCKING 0x0 ;  /* 0x0000000000007b1d */ /* 0x000fec0000010000 */
[----:B------:R1:W-:Y:S02]  /*32fa0*/  STSM.16.M88.4 [R5], R44 ;  /* 0x0000002c05007844 */ /* 0x0003e40000000200 */
[----:B------:R-:W-:Y:S01]  /*32fb0*/  BAR.SYNC.DEFER_BLOCKING 0x0 ;  /* 0x0000000000007b1d */ /* 0x000fe20000010000 */
[----:B-1----:R-:W-:-:S05]  /*32fc0*/  VIADD R44, R4, 0x4 ;  /* 0x00000004042c7836 */ /* 0x002fca0000000000 */
[----:B------:R-:W-:Y:S01]  /*32fd0*/  ISETP.LT.AND P1, PT, R44, UR56, !P0 ;  /* 0x000000382c007c0c */ /* 0x000fe2000c721270 */
[C---:B------:R-:W-:Y:S02]  /*32fe0*/  VIADD R45, R4.reuse, 0xc ;  /* 0x0000000c042d7836 */ /* 0x040fe40000000000 */
[C---:B------:R-:W-:Y:S01]  /*32ff0*/  VIADD R154, R4.reuse, 0x3b ;  /* 0x0000003b049a7836 */ /* 0x040fe20000000000 */
[----:B------:R-:W-:Y:S01]  /*33000*/  LOP3.LUT R25, R25, 0x7fffffff, RZ, 0xc0, !PT ;  /* 0x7fffffff19197812 */ /* 0x000fe200078ec0ff */
[----:B------:R-:W-:Y:S01]  /*33010*/  VIADD R46, R4, 0xd ;  /* 0x0000000d042e7836 */ /* 0x000fe20000000000 */
[----:B------:R-:W-:Y:S01]  /*33020*/  ULDC UR56, c[0x0][0x22c] ;  /* 0x00008b0000387ab9 */ /* 0x000fe20000000800 */
[----:B------:R-:W1:Y:S06]  /*33030*/  LDS.128 R36, [R0] ;  /* 0x0000000000247984 */ /* 0x000e6c0000000c00 */
[----:B------:R-:W-:-:S02]  /*33040*/  @P1 LOP3.LUT R3, R3, 0x4, RZ, 0xfc, !PT ;  /* 0x0000000403031812 */ /* 0x000fc400078efcff */
[----:B------:R-:W-:Y:S01]  /*33050*/  ISETP.LT.AND P1, PT, R27, UR55, !P0 ;  /* 0x000000371b007c0c */ /* 0x000fe2000c721270 */
[----:B------:R-:W-:Y:S01]  /*33060*/  VIADD R47, R4, 0xe ;  /* 0x0000000e042f7836 */ /* 0x000fe20000000000 */
[----:B------:R-:W-:Y:S01]  /*33070*/  LOP3.LUT R3, R3, 0xfffffffd, RZ, 0xc0, !PT ;  /* 0xfffffffd03037812 */ /* 0x000fe200078ec0ff */
[----:B------:R-:W-:Y:S01]  /*33080*/  IMAD.MOV.U32 R50, RZ, RZ, R88 ;  /* 0x000000ffff327224 */ /* 0x000fe200078e0058 */
[----:B------:R-:W-:-:S09]  /*33090*/  ULDC UR55, c[0x0][0x22c] ;  /* 0x00008b0000377ab9 */ /* 0x000fd20000000800 */
[----:B------:R-:W-:Y:S02]  /*330a0*/  @P1 LOP3.LUT R3, R3, 0x2, RZ, 0xfc, !PT ;  /* 0x0000000203031812 */ /* 0x000fe400078efcff */
[----:B------:R-:W-:Y:S01]  /*330b0*/  ISETP.LT.AND P1, PT, R26, UR54, !P0 ;  /* 0x000000361a007c0c */ /* 0x000fe2000c721270 */
[----:B------:R-:W-:Y:S01]  /*330c0*/  IMAD.MOV.U32 R51, RZ, RZ, R90 ;  /* 0x000000ffff337224 */ /* 0x000fe200078e005a */
[----:B------:R-:W-:Y:S01]  /*330d0*/  LOP3.LUT R3, R3, 0xfffffffe, RZ, 0xc0, !PT ;  /* 0xfffffffe03037812 */ /* 0x000fe200078ec0ff */
[----:B------:R-:W-:Y:S01]  /*330e0*/  BAR.SYNC.DEFER_BLOCKING 0x0 ;  /* 0x0000000000007b1d */ /* 0x000fe20000010000 */
[C---:B------:R-:W-:Y:S02]  /*330f0*/  VIADD R52, R4.reuse, 0x13 ;  /* 0x0000001304347836 */ /* 0x040fe40000000000 */
[C---:B------:R-:W-:Y:S02]  /*33100*/  VIADD R53, R4.reuse, 0x14 ;  /* 0x0000001404357836 */ /* 0x040fe40000000000 */
[----:B------:R-:W-:Y:S01]  /*33110*/  VIADD R54, R4, 0x15 ;  /* 0x0000001504367836 */ /* 0x000fe20000000000 */
[----:B------:R-:W-:-:S04]  /*33120*/  ULDC UR54, c[0x0][0x22c] ;  /* 0x00008b0000367ab9 */ /* 0x000fc80000000800 */
[----:B------:R-:W-:Y:S02]  /*33130*/  @P1 LOP3.LUT R3, R3, 0x1, RZ, 0xfc, !PT ;  /* 0x0000000103031812 */ /* 0x000fe400078efcff */
[----:B------:R-:W-:Y:S01]  /*33140*/  ISETP.LT.AND P1, PT, R2, UR53, !P0 ;  /* 0x0000003502007c0c */ /* 0x000fe2000c721270 */
[----:B------:R-:W-:Y:S01]  /*33150*/  VIADD R55, R4, 0x16 ;  /* 0x0000001604377836 */ /* 0x000fe20000000000 */
[----:B------:R-:W-:-:S11]  /*33160*/  ULDC UR53, c[0x0][0x22c] ;  /* 0x00008b0000357ab9 */ /* 0x000fd60000000800 */
[----:B------:R-:W-:Y:S02]  /*33170*/  @P1 LOP3.LUT R6, R6, 0x8000, RZ, 0xfc, !PT ;  /* 0x0000800006061812 */ /* 0x000fe400078efcff */
[----:B------:R-:W-:Y:S01]  /*33180*/  ISETP.LT.AND P1, PT, R45, UR52, !P0 ;  /* 0x000000342d007c0c */ /* 0x000fe2000c721270 */
[----:B------:R3:W-:Y:S01]  /*33190*/  STSM.16.M88.4 [R5], R48 ;  /* 0x0000003005007844 */ /* 0x0007e20000000200 */
[----:B------:R-:W-:Y:S01]  /*331a0*/  VIADD R56, R4, 0x17 ;  /* 0x0000001704387836 */ /* 0x000fe20000000000 */
[----:B------:R-:W-:-:S10]  /*331b0*/  ULDC UR52, c[0x0][0x22c] ;  /* 0x00008b0000347ab9 */ /* 0x000fd40000000800 */
[----:B------:R-:W-:Y:S02]  /*331c0*/  @P1 LOP3.LUT R20, R20, 0x4000, RZ, 0xfc, !PT ;  /* 0x0000400014141812 */ /* 0x000fe400078efcff */
[----:B------:R-:W-:Y:S01]  /*331d0*/  ISETP.LT.AND P1, PT, R46, UR51, !P0 ;  /* 0x000000332e007c0c */ /* 0x000fe2000c721270 */
[----:B------:R-:W-:Y:S01]  /*331e0*/  VIADD R57, R4, 0x18 ;  /* 0x0000001804397836 */ /* 0x000fe20000000000 */
[----:B------:R-:W-:Y:S01]  /*331f0*/  LOP3.LUT R20, R20, 0xffffdfff, RZ, 0xc0, !PT ;  /* 0xffffdfff14147812 */ /* 0x000fe200078ec0ff */
[----:B---3--:R-:W-:Y:S01]  /*33200*/  VIADD R48, R4, 0xf ;  /* 0x0000000f04307836 */ /* 0x008fe20000000000 */
[----:B------:R-:W-:-:S09]  /*33210*/  ULDC UR51, c[0x0][0x22c] ;  /* 0x00008b0000337ab9 */ /* 0x000fd20000000800 */
[----:B------:R-:W-:Y:S02]  /*33220*/  @P1 LOP3.LUT R20, R20, 0x2000, RZ, 0xfc, !PT ;  /* 0x0000200014141812 */ /* 0x000fe400078efcff */
[----:B------:R-:W-:Y:S01]  /*33230*/  ISETP.LT.AND P1, PT, R47, UR50, !P0 ;  /* 0x000000322f007c0c */ /* 0x000fe2000c721270 */
[----:B------:R-:W-:Y:S01]  /*33240*/  VIADD R49, R4, 0x10 ;  /* 0x0000001004317836 */ /* 0x000fe20000000000 */
[----:B------:R-:W-:Y:S01]  /*33250*/  LOP3.LUT R20, R20, 0xffffefff, RZ, 0xc0, !PT ;  /* 0xffffefff14147812 */ /* 0x000fe200078ec0ff */
[----:B------:R-:W-:Y:S01]  /*33260*/  VIADD R50, R4, 0x11 ;  /* 0x0000001104327836 */ /* 0x000fe20000000000 */
        /* <DEDUP_REMOVED lines=76> */
[----:B------:R-:W-:-:S11]  /*33730*/  ULDC UR37, c[0x0][0x22c] ;  /* 0x00008b0000257ab9 */ /* 0x000fd60000000800 */
        /* <DEDUP_REMOVED lines=52> */
[C---:B------:R-:W-:Y:S02]  /*33a80*/  VIADD R164, R4.reuse, 0x45 ;  /* 0x0000004504a47836 */ /* 0x040fe40000000000 */
[C---:B------:R-:W-:Y:S01]  /*33a90*/  VIADD R252, R4.reuse, 0x4d ;  /* 0x0000004d04fc7836 */ /* 0x040fe20000000000 */
[----:B------:R-:W-:Y:S01]  /*33aa0*/  LOP3.LUT R17, R17, 0x7fffffff, RZ, 0xc0, !PT ;  /* 0x7fffffff11117812 */ /* 0x000fe200078ec0ff */
[----:B------:R-:W-:Y:S01]  /*33ab0*/  VIADD R165, R4, 0x46 ;  /* 0x0000004604a57836 */ /* 0x000fe20000000000 */
[----:B------:R-:W-:-:S05]  /*33ac0*/  ULDC UR28, c[0x0][0x22c] ;  /* 0x00008b00001c7ab9 */ /* 0x000fca0000000800 */
        /* <DEDUP_REMOVED lines=130> */
[----:B------:R-:W-:-:S10]  /*342f0*/  ULDC UR4, c[0x0][0x22c] ;  /* 0x00008b0000047ab9 */ /* 0x000fd40000000800 */
        /* <DEDUP_REMOVED lines=26> */
[----:B------:R-:W-:Y:S01]  /*344a0*/  ULDC UR56, c[0x0][0x22c] ;  /* 0x00008b0000387ab9 */ /* 0x000fe20000000800 */
[----:B------:R-:W-:-:S11]  /*344b0*/  LOP3.LUT R25, R25, 0xfbffffff, RZ, 0xc0, !PT ;  /* 0xfbffffff19197812 */ /* 0x000fd600078ec0ff */
        /* <DEDUP_REMOVED lines=19> */
[----:B------:R-:W-:Y:S02]  /*345f0*/  ISETP.LT.AND P1, PT, R164, UR51, !P0 ;  /* 0x00000033a4007c0c */ /* 0x000fe4000c721270 */
[----:B------:R-:W-:Y:S01]  /*34600*/  LOP3.LUT R7, R7, 0x7fffffff, RZ, 0xc0, !PT ;  /* 0x7fffffff07077812 */ /* 0x000fe200078ec0ff */
[----:B------:R-:W-:Y:S01]  /*34610*/  VIADD R47, R4, 0x7d ;  /* 0x0000007d042f7836 */ /* 0x000fe20000000000 */
[----:B------:R-:W-:Y:S01]  /*34620*/  LOP3.LUT R25, R25, 0xffdfffff, RZ, 0xc0, !PT ;  /* 0xffdfffff19197812 */ /* 0x000fe200078ec0ff */
[----:B------:R-:W-:-:S08]  /*34630*/  ULDC UR51, c[0x0][0x22c] ;  /* 0x00008b0000337ab9 */ /* 0x000fd00000000800 */
        /* <DEDUP_REMOVED lines=247> */
[C---:B------:R-:W-:Y:S01]  /*355b0*/  VIADD R44, R4.reuse, 0x78 ;  /* 0x00000078042c7836 */ /* 0x040fe20000000000 */
[----:B------:R-:W-:Y:S01]  /*355c0*/  LOP3.LUT R17, R17, 0xfffffff7, RZ, 0xc0, !PT ;  /* 0xfffffff711117812 */ /* 0x000fe200078ec0ff */
[C---:B------:R-:W-:Y:S01]  /*355d0*/  VIADD R159, R4.reuse, 0xaf ;  /* 0x000000af049f7836 */ /* 0x040fe20000000000 */
[----:B------:R-:W-:Y:S01]  /*355e0*/  ISETP.LT.AND P2, PT, R155, UR61, !P0 ;  /* 0x0000003d9b007c0c */ /* 0x000fe2000c741270 */
[----:B------:R-:W-:Y:S01]  /*355f0*/  ULDC UR57, c[0x0][0x22c] ;  /* 0x00008b0000397ab9 */ /* 0x000fe20000000800 */
[C---:B------:R-:W-:Y:S01]  /*35600*/  VIADD R160, R4.reuse, 0xb0 ;  /* 0x000000b004a07836 */ /* 0x040fe20000000000 */
[----:B------:R-:W-:Y:S01]  /*35610*/  LOP3.LUT R19, R19, 0x7fffffff, RZ, 0xc0, !PT ;  /* 0x7fffffff13137812 */ /* 0x000fe200078ec0ff */
[----:B------:R-:W-:Y:S01]  /*35620*/  VIADD R161, R4, 0xb1 ;  /* 0x000000b104a17836 */ /* 0x000fe20000000000 */
[----:B------:R-:W-:-:S04]  /*35630*/  ULDC UR61, c[0x0][0x22c] ;  /* 0x00008b00003d7ab9 */ /* 0x000fc80000000800 */
        /* <DEDUP_REMOVED lines=128> */
[----:B------:R-:W-:Y:S01]  /*35e40*/  VIADD R16, R4, 0xca ;  /* 0x000000ca04107836 */ /* 0x000fe20000000000 */
[----:B------:R-:W-:-:S09]  /*35e50*/  ULDC UR31, c[0x0][0x22c] ;  /* 0x00008b00001f7ab9 */ /* 0x000fd20000000800 */
        /* <DEDUP_REMOVED lines=127> */
[----:B------:R-:W-:Y:S01]  /*36650*/  VIADD R133, R4, 0xe4 ;  /* 0x000000e404857836 */ /* 0x000fe20000000000 */
[----:B------:R-:W-:Y:S02]  /*36660*/  ULDC UR60, c[0x0][0x22c] ;  /* 0x00008b00003c7ab9 */ /* 0x000fe40000000800 */
[----:B------:R-:W-:Y:S02]  /*36670*/  @P2 LOP3.LUT R24, R24, 0x8000, RZ, 0xfc, !PT ;  /* 0x0000800018182812 */ /* 0x000fe400078efcff */
[----:B------:R-:W-:Y:S01]  /*36680*/  ISETP.LT.AND P2, PT, R157, UR59, !P0 ;  /* 0x0000003b9d007c0c */ /* 0x000fe2000c741270 */
[----:B------:R-:W-:Y:S01]  /*36690*/  VIADD R132, R4, 0xe5 ;  /* 0x000000e504847836 */ /* 0x000fe20000000000 */
[----:B------:R-:W-:Y:S01]  /*366a0*/  LOP3.LUT R24, R24, 0xffffbfff, RZ, 0xc0, !PT ;  /* 0xffffbfff18187812 */ /* 0x000fe200078ec0ff */
[----:B------:R-:W-:Y:S01]  /*366b0*/  VIADD R131, R4, 0xe6 ;  /* 0x000000e604837836 */ /* 0x000fe20000000000 */
[----:B------:R-:W-:-:S02]  /*366c0*/  ULDC UR59, c[0x0][0x22c] ;  /* 0x00008b00003b7ab9 */ /* 0x000fc40000000800 */
        /* <DEDUP_REMOVED lines=87> */
[----:B------:R-:W-:-:S03]  /*36c40*/  ULDC UR44, c[0x0][0x22c] ;  /* 0x00008b00002c7ab9 */ /* 0x000fc60000000800 */
[----:B------:R-:W-:Y:S02]  /*36c50*/  @P2 LOP3.LUT R19, R19, 0x80000000, RZ, 0xfc, !PT ;  /* 0x8000000013132812 */ /* 0x000fe400078efcff */
[----:B------:R-:W-:Y:S01]  /*36c60*/  ISETP.LT.AND P2, PT, R241, UR43, !P0 ;  /* 0x0000002bf1007c0c */ /* 0x000fe2000c741270 */
[C---:B------:R-:W-:Y:S01]  /*36c70*/  VIADD R97, R4.reuse, 0x104 ;  /* 0x0000010404617836 */ /* 0x040fe20000000000 */
[----:B------:R-:W-:Y:S01]  /*36c80*/  LOP3.LUT R19, R19, 0xbfffffff, RZ, 0xc0, !PT ;  /* 0xbfffffff13137812 */ /* 0x000fe200078ec0ff */
[----:B------:R-:W3:Y:S01]  /*36c90*/  LDL.LU R241, [R1+0x198c] ;  /* 0x00198c0001f17983 */ /* 0x000ee20000300800 */
[----:B------:R-:W-:Y:S01]  /*36ca0*/  VIADD R95, R4, 0x105 ;  /* 0x00000105045f7836 */ /* 0x000fe20000000000 */
[----:B------:R-:W-:Y:S01]  /*36cb0*/  ULDC UR43, c[0x0][0x22c] ;  /* 0x00008b00002b7ab9 */ /* 0x000fe20000000800 */
[----:B------:R-:W-:Y:S02]  /*36cc0*/  @P1 LOP3.LUT R19, R19, 0x40000000, RZ, 0xfc, !PT ;  /* 0x4000000013131812 */ /* 0x000fe400078efcff */
[----:B------:R-:W-:Y:S01]  /*36cd0*/  ISETP.LT.AND P1, PT, R242, UR42, !P0 ;  /* 0x0000002af2007c0c */ /* 0x000fe2000c721270 */
[C---:B------:R-:W-:Y:S01]  /*36ce0*/  VIADD R93, R4.reuse, 0x106 ;  /* 0x00000106045d7836 */ /* 0x040fe20000000000 */
[----:B------:R-:W-:Y:S01]  /*36cf0*/  LOP3.LUT R19, R19, 0xdfffffff, RZ, 0xc0, !PT ;  /* 0xdfffffff13137812 */ /* 0x000fe200078ec0ff */
[----:B------:R-:W3:Y:S01]  /*36d00*/  LDL.LU R242, [R1+0x1988] ;  /* 0x0019880001f27983 */ /* 0x000ee20000300800 */
[----:B------:R-:W-:Y:S01]  /*36d10*/  VIADD R92, R4, 0x107 ;  /* 0x00000107045c7836 */ /* 0x000fe20000000000 */
[----:B------:R-:W-:Y:S01]  /*36d20*/  ULDC UR42, c[0x0][0x22c] ;  /* 0x00008b00002a7ab9 */ /* 0x000fe20000000800 */
[----:B------:R-:W-:-:S02]  /*36d30*/  @P2 LOP3.LUT R19, R19, 0x20000000, RZ, 0xfc, !PT ;  /* 0x2000000013132812 */ /* 0x000fc400078efcff */
        /* <DEDUP_REMOVED lines=66> */
[----:B------:R-:W4:Y:S01]  /*37160*/  LDL.LU R94, [R1+0x1960] ;  /* 0x00196000015e7983 */ /* 0x000f220000300800 */
[----:B------:R-:W-:Y:S01]  /*37170*/  VIADD R58, R4, 0x11b ;  /* 0x0000011b043a7836 */ /* 0x000fe20000000000 */
[----:B------:R-:W-:Y:S01]  /*37180*/  ULDC UR32, c[0x0][0x22c] ;  /* 0x00008b0000207ab9 */ /* 0x000fe20000000800 */
[----:B------:R-:W-:-:S04]  /*37190*/  @P2 LOP3.LUT R19, R19, 0x80000, RZ, 0xfc, !PT ;  /* 0x0008000013132812 */ /* 0x000fc800078efcff */
[----:B------:R-:W-:Y:S02]  /*371a0*/  LOP3.LUT R19, R19, 0xfffbffff, RZ, 0xc0, !PT ;  /* 0xfffbffff13137812 */ /* 0x000fe400078ec0ff */
[----:B------:R-:W-:Y:S01]  /*371b0*/  ISETP.LT.AND P2, PT, R96, UR31, !P0 ;  /* 0x0000001f60007c0c */ /* 0x000fe2000c741270 */
[----:B------:R-:W-:Y:S01]  /*371c0*/  VIADD R59, R4, 0x11c ;  /* 0x0000011c043b7836 */ /* 0x000fe20000000000 */
[----:B------:R-:W-:Y:S01]  /*371d0*/  @P1 LOP3.LUT R19, R19, 0x40000, RZ, 0xfc, !PT ;  /* 0x0004000013131812 */ /* 0x000fe200078efcff */
[----:B------:R-:W2:Y:S01]  /*371e0*/  LDL.LU R96, [R1+0x195c] ;  /* 0x00195c0001607983 */ /* 0x000ea20000300800 */
[----:B------:R-:W-:Y:S01]  /*371f0*/  ISETP.LT.AND P1, PT, R16, UR30, !P0 ;  /* 0x0000001e10007c0c */ /* 0x000fe2000c721270 */
[C---:B------:R-:W-:Y:S01]  /*37200*/  VIADD R60, R4.reuse, 0x11d ;  /* 0x0000011d043c7836 */ /* 0x040fe20000000000 */
[----:B------:R-:W-:Y:S01]  /*37210*/  LOP3.LUT R19, R19, 0xfffdffff, RZ, 0xc0, !PT ;  /* 0xfffdffff13137812 */ /* 0x000fe200078ec0ff */
[----:B------:R-:W3:Y:S01]  /*37220*/  LDL.LU R16, [R1+0x1958] ;  /* 0x0019580001107983 */ /* 0x000ee20000300800 */
[C---:B------:R-:W-:Y:S01]  /*37230*/  VIADD R61, R4.reuse, 0x11e ;  /* 0x0000011e043d7836 */ /* 0x040fe20000000000 */
[----:B------:R-:W-:Y:S01]  /*37240*/  ULDC UR31, c[0x0][0x22c] ;  /* 0x00008b00001f7ab9 */ /* 0x000fe20000000800 */
[----:B------:R-:W-:Y:S01]  /*37250*/  VIADD R62, R4, 0x11f ;  /* 0x0000011f043e7836 */ /* 0x000fe20000000000 */
[----:B------:R-:W-:-:S02]  /*37260*/  ULDC UR30, c[0x0][0x22c] ;  /* 0x00008b00001e7ab9 */ /* 0x000fc40000000800 */
[----:B------:R-:W-:Y:S02]  /*37270*/  @P2 LOP3.LUT R19, R19, 0x20000, RZ, 0xfc, !PT ;  /* 0x0002000013132812 */ /* 0x000fe400078efcff */
[----:B------:R-:W-:Y:S01]  /*37280*/  ISETP.LT.AND P2, PT, R21, UR29, !P0 ;  /* 0x0000001d15007c0c */ /* 0x000fe2000c741270 */
[C---:B------:R-:W-:Y:S01]  /*37290*/  VIADD R63, R4.reuse, 0x120 ;  /* 0x00000120043f7836 */ /* 0x040fe20000000000 */
[----:B------:R-:W-:Y:S01]  /*372a0*/  LOP3.LUT R19, R19, 0xfffeffff, RZ, 0xc0, !PT ;  /* 0xfffeffff13137812 */ /* 0x000fe200078ec0ff */
[----:B------:R-:W4:Y:S01]  /*372b0*/  LDL.LU R21, [R1+0x1954] ;  /* 0x0019540001157983 */ /* 0x000f220000300800 */
[----:B------:R-:W-:Y:S01]  /*372c0*/  VIADD R64, R4, 0x121 ;  /* 0x0000012104407836 */ /* 0x000fe20000000000 */
[----:B------:R-:W-:Y:S01]  /*372d0*/  ULDC UR29, c[0x0][0x22c] ;  /* 0x00008b00001d7ab9 */ /* 0x000fe20000000800 */
[----:B------:R-:W-:Y:S02]  /*372e0*/  @P1 LOP3.LUT R19, R19, 0x10000, RZ, 0xfc, !PT ;  /* 0x0001000013131812 */ /* 0x000fe400078efcff */
[----:B------:R-:W-:Y:S01]  /*372f0*/  ISETP.LT.AND P1, PT, R98, UR28, !P0 ;  /* 0x0000001c62007c0c */ /* 0x000fe2000c721270 */
[C---:B------:R-:W-:Y:S01]  /*37300*/  VIADD R65, R4.reuse, 0x122 ;  /* 0x0000012204417836 */ /* 0x040fe20000000000 */
[----:B------:R-:W-:Y:S01]  /*37310*/  LOP3.LUT R19, R19, 0xffff7fff, RZ, 0xc0, !PT ;  /* 0xffff7fff13137812 */ /* 0x000fe200078ec0ff */
[C---:B------:R-:W-:Y:S01]  /*37320*/  VIADD R66, R4.reuse, 0x123 ;  /* 0x0000012304427836 */ /* 0x040fe20000000000 */
[----:B------:R-:W-:Y:S01]  /*37330*/  MOV R98, UR11 ;  /* 0x0000000b00627c02 */ /* 0x000fe20008000f00 */
[----:B------:R-:W-:Y:S01]  /*37340*/  ULDC UR11, c[0x0][0x22c] ;  /* 0x00008b00000b7ab9 */ /* 0x000fe20000000800 */
[----:B------:R-:W-:Y:S01]  /*37350*/  @P2 LOP3.LUT R19, R19, 0x8000, RZ, 0xfc, !PT ;  /* 0x0000800013132812 */ /* 0x000fe200078efcff */
[----:B------:R-:W-:Y:S01]  /*37360*/  VIADD R67, R4, 0x124 ;  /* 0x0000012404437836 */ /* 0x000fe20000000000 */
[----:B------:R-:W-:-:S02]  /*37370*/  ULDC UR28, c[0x0][0x22c] ;  /* 0x00008b00001c7ab9 */ /* 0x000fc40000000800 */
[----:B------:R-:W-:-:S04]  /*37380*/  LOP3.LUT R19, R19, 0xffffbfff, RZ, 0xc0, !PT ;  /* 0xffffbfff13137812 */ /* 0x000fc800078ec0ff */
[----:B------:R-:W-:Y:S02]  /*37390*/  @P1 LOP3.LUT R19, R19, 0x4000, RZ, 0xfc, !PT ;  /* 0x0000400013131812 */ /* 0x000fe400078efcff */
[----:B------:R-:W-:Y:S01]  /*373a0*/  ISETP.LT.AND P1, PT, R100, UR27, !P0 ;  /* 0x0000001b64007c0c */ /* 0x000fe2000c721270 */
[C---:B------:R-:W-:Y:S01]  /*373b0*/  VIADD R68, R4.reuse, 0x125 ;  /* 0x0000012504447836 */ /* 0x040fe20000000000 */
[----:B------:R-:W-:Y:S01]  /*373c0*/  LOP3.LUT R19, R19, 0xffffdfff, RZ, 0xc0, !PT ;  /* 0xffffdfff13137812 */ /* 0x000fe200078ec0ff */
[C---:B------:R-:W-:Y:S01]  /*373d0*/  VIADD R69, R4.reuse, 0x126 ;  /* 0x0000012604457836 */ /* 0x040fe20000000000 */
[----:B------:R-:W-:Y:S01]  /*373e0*/  MOV R100, UR10 ;  /* 0x0000000a00647c02 */ /* 0x000fe20008000f00 */
[----:B------:R-:W-:Y:S01]  /*373f0*/  ULDC UR10, c[0x0][0x22c] ;  /* 0x00008b00000a7ab9 */ /* 0x000fe20000000800 */
[----:B------:R-:W-:Y:S01]  /*37400*/  VIADD R70, R4, 0x127 ;  /* 0x0000012704467836 */ /* 0x000fe20000000000 */
[----:B------:R-:W-:-:S06]  /*37410*/  ULDC UR27, c[0x0][0x22c] ;  /* 0x00008b00001b7ab9 */ /* 0x000fcc0000000800 */
[----:B------:R-:W-:Y:S02]  /*37420*/  @P1 LOP3.LUT R19, R19, 0x2000, RZ, 0xfc, !PT ;  /* 0x0000200013131812 */ /* 0x000fe400078efcff */
[----:B------:R-:W-:Y:S01]  /*37430*/  ISETP.LT.AND P1, PT, R102, UR26, !P0 ;  /* 0x0000001a66007c0c */ /* 0x000fe2000c721270 */
[C---:B------:R-:W-:Y:S01]  /*37440*/  VIADD R71, R4.reuse, 0x128 ;  /* 0x0000012804477836 */ /* 0x040fe20000000000 */
[----:B------:R-:W-:Y:S01]  /*37450*/  LOP3.LUT R19, R19, 0xffffefff, RZ, 0xc0, !PT ;  /* 0xffffefff13137812 */ /* 0x000fe200078ec0ff */
[----:B------:R-:W-:Y:S01]  /*37460*/  VIADD R72, R4, 0x129 ;  /* 0x0000012904487836 */ /* 0x000fe20000000000 */
[----:B------:R-:W-:Y:S01]  /*37470*/  MOV R102, UR61 ;  /* 0x0000003d00667c02 */ /* 0x000fe20008000f00 */
[----:B------:R-:W-:Y:S01]  /*37480*/  ULDC UR61, c[0x0][0x22c] ;  /* 0x00008b00003d7ab9 */ /* 0x000fe20000000800 */
[----:B------:R-:W-:Y:S01]  /*37490*/  ISETP.LT.AND P2, PT, R131, UR10, !P0 ;  /* 0x0000000a83007c0c */ /* 0x000fe2000c741270 */
[----:B------:R-:W-:Y:S01]  /*374a0*/  ULDC UR10, c[0x0][0x22c] ;  /* 0x00008b00000a7ab9 */ /* 0x000fe20000000800 */
[----:B------:R-:W-:-:S05]  /*374b0*/  ULDC UR26, c[0x0][0x22c] ;  /* 0x00008b00001a7ab9 */ /* 0x000fca0000000800 */
        /* <DEDUP_REMOVED lines=9> */
[----:B------:R-:W2:Y:S01]  /*37550*/  LDL.LU R22, [R1+0x1950] ;  /* 0x0019500001167983 */ /* 0x000ea20000300800 */
        /* <DEDUP_REMOVED lines=9> */
[----:B------:R-:W2:Y:S01]  /*375f0*/  LDL.LU R23, [R1+0x194c] ;  /* 0x00194c0001177983 */ /* 0x000ea20000300800 */
[----:B------:R-:W-:-:S09]  /*37600*/  ULDC UR23, c[0x0][0x22c] ;  /* 0x00008b0000177ab9 */ /* 0x000fd20000000800 */
[----:B------:R-:W-:Y:S02]  /*37610*/  @P1 LOP3.LUT R19, R19, 0x200, RZ, 0xfc, !PT ;  /* 0x0000020013131812 */ /* 0x000fe400078efcff */
[----:B------:R-:W-:Y:S01]  /*37620*/  ISETP.LT.AND P1, PT, R151, UR22, !P0 ;  /* 0x0000001697007c0c */ /* 0x000fe2000c721270 */
[C---:B------:R-:W-:Y:S01]  /*37630*/  VIADD R76, R4.reuse, 0x12d ;  /* 0x0000012d044c7836 */ /* 0x040fe20000000000 */
[----:B------:R-:W-:Y:S01]  /*37640*/  LOP3.LUT R19, R19, 0xfffffeff, RZ, 0xc0, !PT ;  /* 0xfffffeff13137812 */ /* 0x000fe200078ec0ff */
[----:B------:R-:W-:Y:S01]  /*37650*/  ULDC UR22, c[0x0][0x22c] ;  /* 0x00008b0000167ab9 */ /* 0x000fe20000000800 */
[----:B------:R-:W-:Y:S01]  /*37660*/  VIADD R77, R4, 0x12e ;  /* 0x0000012e044d7836 */ /* 0x000fe20000000000 */
[----:B------:R-:W2:Y:S08]  /*37670*/  LDL.LU R151, [R1+0x1948] ;  /* 0x0019480001977983 */ /* 0x000eb00000300800 */
[----:B------:R-:W-:-:S02]  /*37680*/  @P1 LOP3.LUT R19, R19, 0x100, RZ, 0xfc, !PT ;  /* 0x0000010013131812 */ /* 0x000fc400078efcff */
[----:B------:R-:W-:Y:S01]  /*37690*/  ISETP.LT.AND P1, PT, R150, UR21, !P0 ;  /* 0x0000001596007c0c */ /* 0x000fe2000c721270 */
[----:B------:R-:W-:Y:S01]  /*376a0*/  ULDC UR21, c[0x0][0x22c] ;  /* 0x00008b0000157ab9 */ /* 0x000fe20000000800 */
[----:B------:R-:W-:Y:S01]  /*376b0*/  LOP3.LUT R19, R19, 0xffffff7f, RZ, 0xc0, !PT ;  /* 0xffffff7f13137812 */ /* 0x000fe200078ec0ff */
[----:B------:R-:W-:Y:S01]  /*376c0*/  VIADD R78, R4, 0x12f ;  /* 0x0000012f044e7836 */ /* 0x000fe20000000000 */
[----:B------:R-:W2:Y:S09]  /*376d0*/  LDL.LU R150, [R1+0x1944] ;  /* 0x0019440001967983 */ /* 0x000eb20000300800 */
        /* <DEDUP_REMOVED lines=45> */
[----:B------:R-:W-:Y:S01]  /*379b0*/  VIADD R86, R4, 0x137 ;  /* 0x0000013704567836 */ /* 0x000fe20000000000 */
[----:B------:R-:W2:Y:S01]  /*379c0*/  LDL.LU R142, [R1+0x1924] ;  /* 0x00192400018e7983 */ /* 0x000ea20000300800 */
[----:B---3--:R-:W-:-:S09]  /*379d0*/  LOP3.LUT R16, R16, 0x7fffffff, RZ, 0xc0, !PT ;  /* 0x7fffffff10107812 */ /* 0x008fd200078ec0ff */
[----:B------:R-:W-:Y:S02]  /*379e0*/  @P1 LOP3.LUT R16, R16, 0x80000000, RZ, 0xfc, !PT ;  /* 0x8000000010101812 */ /* 0x000fe400078efcff */
[----:B------:R-:W-:Y:S01]  /*379f0*/  ISETP.LT.AND P1, PT, R141, UR12, !P0 ;  /* 0x0000000c8d007c0c */ /* 0x000fe2000c721270 */
[----:B------:R-:W-:Y:S01]  /*37a00*/  ULDC UR12, c[0x0][0x22c] ;  /* 0x00008b00000c7ab9 */ /* 0x000fe20000000800 */
[----:B------:R-:W-:Y:S01]  /*37a10*/  LOP3.LUT R16, R16, 0xbfffffff, RZ, 0xc0, !PT ;  /* 0xbfffffff10107812 */ /* 0x000fe200078ec0ff */
[----:B------:R-:W-:Y:S01]  /*37a20*/  VIADD R87, R4, 0x138 ;  /* 0x0000013804577836 */ /* 0x000fe20000000000 */
[----:B------:R-:W3:Y:S09]  /*37a30*/  LDL.LU R141, [R1+0x1920] ;  /* 0x00192000018d7983 */ /* 0x000ef20000300800 */
[----:B------:R-:W-:-:S02]  /*37a40*/  @P1 LOP3.LUT R16, R16, 0x40000000, RZ, 0xfc, !PT ;  /* 0x4000000010101812 */ /* 0x000fc400078efcff */
[----:B------:R-:W-:Y:S01]  /*37a50*/  ISETP.LT.AND P1, PT, R140, UR9, !P0 ;  /* 0x000000098c007c0c */ /* 0x000fe2000c721270 */
[----:B------:R-:W-:Y:S01]  /*37a60*/  ULDC UR9, c[0x0][0x22c] ;  /* 0x00008b0000097ab9 */ /* 0x000fe20000000800 */
[----:B------:R-:W-:Y:S01]  /*37a70*/  LOP3.LUT R16, R16, 0xdfffffff, RZ, 0xc0, !PT ;  /* 0xdfffffff10107812 */ /* 0x000fe200078ec0ff */
[C---:B------:R-:W-:Y:S01]  /*37a80*/  VIADD R88, R4.reuse, 0x139 ;  /* 0x0000013904587836 */ /* 0x040fe20000000000 */
[----:B----4-:R-:W-:Y:S01]  /*37a90*/  LOP3.LUT R21, R21, 0x7fffffff, RZ, 0xc0, !PT ;  /* 0x7fffffff15157812 */ /* 0x010fe200078ec0ff */
[----:B------:R-:W-:Y:S01]  /*37aa0*/  VIADD R90, R4, 0x13a ;  /* 0x0000013a045a7836 */ /* 0x000fe20000000000 */
[----:B------:R-:W4:Y:S07]  /*37ab0*/  LDL.LU R140, [R1+0x191c] ;  /* 0x00191c00018c7983 */ /* 0x000f2e0000300800 */
[----:B------:R-:W-:-:S02]  /*37ac0*/  @P1 LOP3.LUT R16, R16, 0x20000000, RZ, 0xfc, !PT ;  /* 0x2000000010101812 */ /* 0x000fc400078efcff */
        /* <DEDUP_REMOVED lines=9> */
[----:B------:R-:W-:Y:S01]  /*37b60*/  VIADD R153, R4, 0x13c ;  /* 0x0000013c04997836 */ /* 0x000fe20000000000 */
[----:B------:R-:W4:Y:S09]  /*37b70*/  LDL.LU R138, [R1+0x1914] ;  /* 0x00191400018a7983 */ /* 0x000f320000300800 */
        /* <DEDUP_REMOVED lines=11> */
[----:B--2---:R-:W-:Y:S01]  /*37c30*/  LOP3.LUT R22, R22, 0x7fffffff, RZ, 0xc0, !PT ;  /* 0x7fffffff16167812 */ /* 0x004fe200078ec0ff */
[----:B------:R-:W-:Y:S01]  /*37c40*/  VIADD R156, R4, 0x13f ;  /* 0x0000013f049c7836 */ /* 0x000fe20000000000 */
[----:B------:R-:W2:Y:S07]  /*37c50*/  LDL.LU R136, [R1+0x190c] ;  /* 0x00190c0001887983 */ /* 0x000eae0000300800 */
[----:B------:R-:W-:-:S02]  /*37c60*/  @P1 LOP3.LUT R16, R16, 0x2000000, RZ, 0xfc, !PT ;  /* 0x0200000010101812 */ /* 0x000fc400078efcff */
[----:B------:R-:W-:Y:S01]  /*37c70*/  ISETP.LT.AND P1, PT, R135, UR4, !P0 ;  /* 0x0000000487007c0c */ /* 0x000fe2000c721270 */
[----:B------:R-:W-:Y:S01]  /*37c80*/  ULDC UR4, c[0x0][0x22c] ;  /* 0x00008b0000047ab9 */ /* 0x000fe20000000800 */
[----:B------:R-:W-:Y:S01]  /*37c90*/  LOP3.LUT R16, R16, 0xfeffffff, RZ, 0xc0, !PT ;  /* 0xfeffffff10107812 */ /* 0x000fe200078ec0ff */
[C---:B------:R-:W-:Y:S01]  /*37ca0*/  VIADD R157, R4.reuse, 0x140 ;  /* 0x00000140049d7836 */ /* 0x040fe20000000000 */
[----:B------:R-:W-:Y:S01]  /*37cb0*/  LOP3.LUT R23, R23, 0x7fffffff, RZ, 0xc0, !PT ;  /* 0x7fffffff17177812 */ /* 0x000fe200078ec0ff */
[----:B------:R-:W-:Y:S01]  /*37cc0*/  VIADD R158, R4, 0x141 ;  /* 0x00000141049e7836 */ /* 0x000fe20000000000 */
[----:B------:R-:W4:Y:S07]  /*37cd0*/  LDL.LU R135, [R1+0x1908] ;  /* 0x0019080001877983 */ /* 0x000f2e0000300800 */
        /* <DEDUP_REMOVED lines=10> */
[C---:B------:R-:W-:Y:S01]  /*37d80*/  VIADD R160, R4.reuse, 0x143 ;  /* 0x0000014304a07836 */ /* 0x040fe20000000000 */
[----:B------:R-:W3:Y:S01]  /*37d90*/  LDL.LU R133, [R1+0x1900] ;  /* 0x0019000001857983 */ /* 0x000ee20000300800 */
[C---:B------:R-:W-:Y:S02]  /*37da0*/  VIADD R161, R4.reuse, 0x144 ;  /* 0x0000014404a17836 */ /* 0x040fe40000000000 */
[C---:B------:R-:W-:Y:S01]  /*37db0*/  VIADD R162, R4.reuse, 0x145 ;  /* 0x0000014504a27836 */ /* 0x040fe20000000000 */
[----:B------:R-:W2:Y:S01]  /*37dc0*/  LDL.LU R132, [R1+0x18fc] ;  /* 0x0018fc0001847983 */ /* 0x000ea20000300800 */
[C---:B------:R-:W-:Y:S02]  /*37dd0*/  VIADD R163, R4.reuse, 0x146 ;  /* 0x0000014604a37836 */ /* 0x040fe40000000000 */
[----:B------:R-:W-:Y:S01]  /*37de0*/  VIADD R164, R4, 0x147 ;  /* 0x0000014704a47836 */ /* 0x000fe20000000000 */
[----:B------:R-:W2:Y:S01]  /*37df0*/  LDL.LU R131, [R1+0x18f8] ;  /* 0x0018f80001837983 */ /* 0x000ea20000300800 */
[----:B------:R-:W-:-:S04]  /*37e00*/  @P1 LOP3.LUT R16, R16, 0x400000, RZ, 0xfc, !PT ;  /* 0x0040000010101812 */ /* 0x000fc800078efcff */
[----:B------:R-:W-:-:S04]  /*37e10*/  LOP3.LUT R16, R16, 0xffdfffff, RZ, 0xc0, !PT ;  /* 0xffdfffff10107812 */ /* 0x000fc800078ec0ff */
[----:B------:R-:W-:Y:S02]  /*37e20*/  @P3 LOP3.LUT R16, R16, 0x200000, RZ, 0xfc, !PT ;  /* 0x0020000010103812 */ /* 0x000fe400078efcff */
[----:B------:R-:W-:Y:S01]  /*37e30*/  ISETP.LT.AND P1, PT, R130, UR11, !P0 ;  /* 0x0000000b82007c0c */ /* 0x000fe2000c721270 */
[----:B------:R-:W-:Y:S01]  /*37e40*/  ULDC UR11, c[0x0][0x22c] ;  /* 0x00008b00000b7ab9 */ /* 0x000fe20000000800 */
[----:B------:R-:W-:Y:S01]  /*37e50*/  LOP3.LUT R16, R16, 0xffefffff, RZ, 0xc0, !PT ;  /* 0xffefffff10107812 */ /* 0x000fe200078ec0ff */
[----:B------:R-:W-:Y:S01]  /*37e60*/  VIADD R165, R4, 0x148 ;  /* 0x0000014804a57836 */ /* 0x000fe20000000000 */
[----:B------:R-:W-:Y:S01]  /*37e70*/  ISETP.LT.AND P3, PT, R128, UR61, !P0 ;  /* 0x0000003d80007c0c */ /* 0x000fe2000c761270 */
[----:B------:R-:W-:Y:S01]  /*37e80*/  ULDC UR61, c[0x0][0x22c] ;  /* 0x00008b00003d7ab9 */ /* 0x000fe20000000800 */
[----:B------:R-:W-:Y:S01]  /*37e90*/  @P2 LOP3.LUT R16, R16, 0x100000, RZ, 0xfc, !PT ;  /* 0x0010000010102812 */ /* 0x000fe200078efcff */
[----:B------:R-:W2:Y:S03]  /*37ea0*/  LDL.LU R130, [R1+0x18f4] ;  /* 0x0018f40001827983 */ /* 0x000ea60000300800 */
        /* <DEDUP_REMOVED lines=8> */
[----:B------:R-:W2:Y:S04]  /*37f30*/  LDL.LU R129, [R1+0x18f0] ;  /* 0x0018f00001817983 */ /* 0x000ea80000300800 */
[----:B------:R-:W2:Y:S03]  /*37f40*/  LDL.LU R128, [R1+0x18ec] ;  /* 0x0018ec0001807983 */ /* 0x000ea60000300800 */
[----:B------:R-:W-:Y:S01]  /*37f50*/  @P1 LOP3.LUT R16, R16, 0x40000, RZ, 0xfc, !PT ;  /* 0x0004000010101812 */ /* 0x000fe200078efcff */
[----:B------:R-:W2:Y:S03]  /*37f60*/  LDL.LU R127, [R1+0x18e8] ;  /* 0x0018e800017f7983 */ /* 0x000ea60000300800 */
[----:B------:R-:W-:-:S04]  /*37f70*/  LOP3.LUT R16, R16, 0xfffdffff, RZ, 0xc0, !PT ;  /* 0xfffdffff10107812 */ /* 0x000fc800078ec0ff */
[----:B------:R-:W-:Y:S02]  /*37f80*/  @P3 LOP3.LUT R16, R16, 0x20000, RZ, 0xfc, !PT ;  /* 0x0002000010103812 */ /* 0x000fe400078efcff */
[----:B------:R-:W-:Y:S01]  /*37f90*/  ISETP.LT.AND P1, PT, R126, UR11, !P0 ;  /* 0x0000000b7e007c0c */ /* 0x000fe2000c721270 */
[----:B------:R-:W-:Y:S01]  /*37fa0*/  ULDC UR11, c[0x0][0x22c] ;  /* 0x00008b00000b7ab9 */ /* 0x000fe20000000800 */
[----:B------:R-:W-:Y:S01]  /*37fb0*/  LOP3.LUT R16, R16, 0xfffeffff, RZ, 0xc0, !PT ;  /* 0xfffeffff10107812 */ /* 0x000fe200078ec0ff */
[----:B------:R-:W2:Y:S03]  /*37fc0*/  LDL.LU R126, [R1+0x18e4] ;  /* 0x0018e400017e7983 */ /* 0x000ea60000300800 */
[----:B------:R-:W-:-:S04]  /*37fd0*/  @P2 LOP3.LUT R16, R16, 0x10000, RZ, 0xfc, !PT ;  /* 0x0001000010102812 */ /* 0x000fc800078efcff */
[----:B------:R-:W-:-:S04]  /*37fe0*/  LOP3.LUT R16, R16, 0xffff7fff, RZ, 0xc0, !PT ;  /* 0xffff7fff10107812 */ /* 0x000fc800078ec0ff */
[----:B------:R-:W-:Y:S02]  /*37ff0*/  @P1 LOP3.LUT R16, R16, 0x8000, RZ, 0xfc, !PT ;  /* 0x0000800010101812 */ /* 0x000fe400078efcff */
[----:B------:R-:W-:Y:S01]  /*38000*/  ISETP.LT.AND P1, PT, R125, UR60, !P0 ;  /* 0x0000003c7d007c0c */ /* 0x000fe2000c721270 */
[----:B------:R-:W-:Y:S01]  /*38010*/  ULDC UR60, c[0x0][0x22c] ;  /* 0x00008b00003c7ab9 */ /* 0x000fe20000000800 */
[----:B------:R-:W-:Y:S01]  /*38020*/  ISETP.LT.AND P3, PT, R124, UR61, !P0 ;  /* 0x0000003d7c007c0c */ /* 0x000fe2000c761270 */
[----:B------:R-:W-:Y:S01]  /*38030*/  ULDC UR61, c[0x0][0x22c] ;  /* 0x00008b00003d7ab9 */ /* 0x000fe20000000800 */
[----:B------:R-:W-:Y:S01]  /*38040*/  LOP3.LUT R16, R16, 0xffffbfff, RZ, 0xc0, !PT ;  /* 0xffffbfff10107812 */ /* 0x000fe200078ec0ff */
[----:B------:R-:W2:Y:S01]  /*38050*/  LDL.LU R125, [R1+0x18e0] ;  /* 0x0018e000017d7983 */ /* 0x000ea20000300800 */
[----:B------:R-:W-:Y:S01]  /*38060*/  ISETP.LT.AND P2, PT, R123, UR10, !P0 ;  /* 0x0000000a7b007c0c */ /* 0x000fe2000c741270 */
[----:B------:R-:W-:Y:S02]  /*38070*/  ULDC UR10, c[0x0][0x22c] ;  /* 0x00008b00000a7ab9 */ /* 0x000fe40000000800 */
[----:B------:R-:W2:Y:S04]  /*38080*/  LDL.LU R124, [R1+0x18dc] ;  /* 0x0018dc00017c7983 */ /* 0x000ea80000300800 */
        /* <DEDUP_REMOVED lines=16> */
[----:B------:R-:W-:Y:S01]  /*38190*/  VIADD R167, R4, 0x14a ;  /* 0x0000014a04a77836 */ /* 0x000fe20000000000 */
[----:B------:R-:W-:Y:S01]  /*381a0*/  ISETP.LT.AND P2, PT, R119, UR10, !P0 ;  /* 0x0000000a77007c0c */ /* 0x000fe2000c741270 */
[----:B------:R-:W-:Y:S01]  /*381b0*/  ULDC UR10, c[0x0][0x22c] ;  /* 0x00008b00000a7ab9 */ /* 0x000fe20000000800 */
[----:B------:R-:W2:Y:S04]  /*381c0*/  LDL.LU R121, [R1+0x18d0] ;  /* 0x0018d00001797983 */ /* 0x000ea80000300800 */
[----:B------:R-:W2:Y:S01]  /*381d0*/  LDL.LU R120, [R1+0x18cc] ;  /* 0x0018cc0001787983 */ /* 0x000ea20000300800 */
[----:B------:R-:W-:-:S03]  /*381e0*/  @P1 LOP3.LUT R16, R16, 0x400, RZ, 0xfc, !PT ;  /* 0x0000040010101812 */ /* 0x000fc600078efcff */
[----:B------:R-:W2:Y:S01]  /*381f0*/  LDL.LU R119, [R1+0x18c8] ;  /* 0x0018c80001777983 */ /* 0x000ea20000300800 */
        /* <DEDUP_REMOVED lines=19> */
[----:B------:R-:W4:Y:S03]  /*38330*/  LDL.LU R115, [R1+0x18b8] ;  /* 0x0018b80001737983 */ /* 0x000f260000300800 */
        /* <DEDUP_REMOVED lines=15> */
[----:B------:R-:W-:Y:S01]  /*38430*/  ISETP.LT.AND P2, PT, R111, UR10, !P0 ;  /* 0x0000000a6f007c0c */ /* 0x000fe2000c741270 */
[----:B------:R-:W-:Y:S01]  /*38440*/  ULDC UR10, c[0x0][0x22c] ;  /* 0x00008b00000a7ab9 */ /* 0x000fe20000000800 */
[----:B------:R-:W2:Y:S04]  /*38450*/  LDL.LU R113, [R1+0x18b0] ;  /* 0x0018b00001717983 */ /* 0x000ea80000300800 */
[----:B------:R-:W2:Y:S01]  /*38460*/  LDL.LU R112, [R1+0x18ac] ;  /* 0x0018ac0001707983 */ /* 0x000ea20000300800 */
[----:B------:R-:W-:-:S02]  /*38470*/  @P1 LOP3.LUT R16, R16, 0x4, RZ, 0xfc, !PT ;  /* 0x0000000410101812 */ /* 0x000fc400078efcff */
[----:B------:R-:W-:Y:S01]  /*38480*/  ISETP.LT.AND P1, PT, R110, UR11, !P0 ;  /* 0x0000000b6e007c0c */ /* 0x000fe2000c721270 */
[----:B------:R-:W-:Y:S01]  /*38490*/  ULDC UR11, c[0x0][0x22c] ;  /* 0x00008b00000b7ab9 */ /* 0x000fe20000000800 */
[----:B------:R-:W-:Y:S01]  /*384a0*/  LOP3.LUT R16, R16, 0xfffffffd, RZ, 0xc0, !PT ;  /* 0xfffffffd10107812 */ /* 0x000fe200078ec0ff */
[----:B------:R-:W3:Y:S10]  /*384b0*/  LDL.LU R111, [R1+0x18a8] ;  /* 0x0018a800016f7983 */ /* 0x000ef40000300800 */
[----:B------:R-:W-:Y:S01]  /*384c0*/  @P1 LOP3.LUT R21, R21, 0x80000000, RZ, 0xfc, !PT ;  /* 0x8000000015151812 */ /* 0x000fe200078efcff */
[----:B------:R-:W2:Y:S01]  /*384d0*/  LDL.LU R110, [R1+0x18a4] ;  /* 0x0018a400016e7983 */ /* 0x000ea20000300800 */
[----:B------:R-:W-:Y:S01]  /*384e0*/  ISETP.LT.AND P1, PT, R109, UR60, !P0 ;  /* 0x0000003c6d007c0c */ /* 0x000fe2000c721270 */
[----:B------:R-:W-:Y:S01]  /*384f0*/  ULDC UR60, c[0x0][0x22c] ;  /* 0x00008b00003c7ab9 */ /* 0x000fe20000000800 */
[----:B------:R-:W-:Y:S01]  /*38500*/  @P3 LOP3.LUT R16, R16, 0x2, RZ, 0xfc, !PT ;  /* 0x0000000210103812 */ /* 0x000fe200078efcff */
[----:B------:R-:W4:Y:S01]  /*38510*/  LDL.LU R109, [R1+0x18a0] ;  /* 0x0018a000016d7983 */ /* 0x000f220000300800 */
[----:B------:R-:W-:Y:S01]  /*38520*/  ISETP.LT.AND P3, PT, R108, UR61, !P0 ;  /* 0x0000003d6c007c0c */ /* 0x000fe2000c761270 */
[----:B------:R-:W-:Y:S01]  /*38530*/  ULDC UR61, c[0x0][0x22c] ;  /* 0x00008b00003d7ab9 */ /* 0x000fe20000000800 */
[----:B------:R-:W-:Y:S01]  /*38540*/  LOP3.LUT R21, R21, 0xbfffffff, RZ, 0xc0, !PT ;  /* 0xbfffffff15157812 */ /* 0x000fe200078ec0ff */
[----:B------:R-:W2:Y:S01]  /*38550*/  LDL.LU R108, [R1+0x189c] ;  /* 0x00189c00016c7983 */ /* 0x000ea20000300800 */
[----:B------:R-:W-:-:S05]  /*38560*/  LOP3.LUT R16, R16, 0xfffffffe, RZ, 0xc0, !PT ;  /* 0xfffffffe10107812 */ /* 0x000fca00078ec0ff */
[----:B------:R-:W-:Y:S02]  /*38570*/  @P1 LOP3.LUT R21, R21, 0x40000000, RZ, 0xfc, !PT ;  /* 0x4000000015151812 */ /* 0x000fe400078efcff */
[----:B------:R-:W-:Y:S02]  /*38580*/  @P2 LOP3.LUT R16, R16, 0x1, RZ, 0xfc, !PT ;  /* 0x0000000110102812 */ /* 0x000fe400078efcff */
[----:B------:R-:W-:Y:S01]  /*38590*/  ISETP.LT.AND P2, PT, R107, UR10, !P0 ;  /* 0x0000000a6b007c0c */ /* 0x000fe2000c741270 */
[----:B------:R-:W-:Y:S01]  /*385a0*/  ULDC UR10, c[0x0][0x22c] ;  /* 0x00008b00000a7ab9 */ /* 0x000fe20000000800 */
[----:B------:R-:W-:Y:S01]  /*385b0*/  LOP3.LUT R21, R21, 0xdfffffff, RZ, 0xc0, !PT ;  /* 0xdfffffff15157812 */ /* 0x000fe200078ec0ff */
[----:B------:R-:W3:Y:S03]  /*385c0*/  LDL.LU R107, [R1+0x1898] ;  /* 0x00189800016b7983 */ /* 0x000ee60000300800 */
[----:B------:R-:W-:Y:S01]  /*385d0*/  @P3 LOP3.LUT R21, R21, 0x20000000, RZ, 0xfc, !PT ;  /* 0x2000000015153812 */ /* 0x000fe200078efcff */
[----:B------:R-:W-:Y:S01]  /*385e0*/  BAR.SYNC.DEFER_BLOCKING 0x0 ;  /* 0x0000000000007b1d */ /* 0x000fe20000010000 */
[----:B------:R-:W-:-:S02]  /*385f0*/  ISETP.LT.AND P1, PT, R106, UR11, !P0 ;  /* 0x0000000b6a007c0c */ /* 0x000fc4000c721270 */
[----:B------:R-:W-:-:S03]  /*38600*/  LOP3.LUT R21, R21, 0xefffffff, RZ, 0xc0, !PT ;  /* 0xefffffff15157812 */ /* 0x000fc600078ec0ff */
[----:B------:R-:W-:Y:S01]  /*38610*/  ULDC UR11, c[0x0][0x22c] ;  /* 0x00008b00000b7ab9 */ /* 0x000fe20000000800 */
[----:B------:R-:W-:Y:S01]  /*38620*/  @P2 LOP3.LUT R21, R21, 0x10000000, RZ, 0xfc, !PT ;  /* 0x1000000015152812 */ /* 0x000fe200078efcff */
[----:B------:R-:W2:Y:S01]  /*38630*/  LDL.LU R106, [R1+0x1894] ;  /* 0x00189400016a7983 */ /* 0x000ea20000300800 */
[----:B------:R-:W-:Y:S02]  /*38640*/  ISETP.LT.AND P2, PT, R105, UR60, !P0 ;  /* 0x0000003c69007c0c */ /* 0x000fe4000c741270 */
[----:B------:R-:W-:Y:S01]  /*38650*/  LOP3.LUT R21, R21, 0xf7ffffff, RZ, 0xc0, !PT ;  /* 0xf7ffffff15157812 */ /* 0x000fe200078ec0ff */
[----:B------:R-:W-:Y:S01]  /*38660*/  VIADD R169, R4, 0x14c ;  /* 0x0000014c04a97836 */ /* 0x000fe20000000000 */
[----:B------:R-:W4:Y:S02]  /*38670*/  LDL.LU R105, [R1+0x1890] ;  /* 0x0018900001697983 */ /* 0x000f240000300800 */
[----:B------:R-:W-:Y:S02]  /*38680*/  @P1 LOP3.LUT R21, R21, 0x8000000, RZ, 0xfc, !PT ;  /* 0x0800000015151812 */ /* 0x000fe400078efcff */
[----:B------:R-:W-:-:S02]  /*38690*/  ISETP.LT.AND P1, PT, R103, UR61, !P0 ;  /* 0x0000003d67007c0c */ /* 0x000fc4000c721270 */
[----:B------:R-:W-:-:S04]  /*386a0*/  LOP3.LUT R21, R21, 0xfbffffff, RZ, 0xc0, !PT ;  /* 0xfbffffff15157812 */ /* 0x000fc800078ec0ff */
[----:B------:R-:W-:-:S04]  /*386b0*/  @P2 LOP3.LUT R21, R21, 0x4000000, RZ, 0xfc, !PT ;  /* 0x0400000015152812 */ /* 0x000fc800078efcff */
[----:B------:R-:W-:Y:S02]  /*386c0*/  LOP3.LUT R21, R21, 0xfdffffff, RZ, 0xc0, !PT ;  /* 0xfdffffff15157812 */ /* 0x000fe400078ec0ff */
[----:B------:R-:W-:Y:S02]  /*386d0*/  ISETP.LT.AND P2, PT, R101, UR10, !P0 ;  /* 0x0000000a65007c0c */ /* 0x000fe4000c741270 */
[----:B------:R-:W-:Y:S02]  /*386e0*/  @P1 LOP3.LUT R21, R21, 0x2000000, RZ, 0xfc, !PT ;  /* 0x0200000015151812 */ /* 0x000fe400078efcff */
[----:B------:R-:W-:Y:S02]  /*386f0*/  ISETP.LT.AND P1, PT, R99, UR11, !P0 ;  /* 0x0000000b63007c0c */ /* 0x000fe4000c721270 */
[----:B------:R-:W-:Y:S02]  /*38700*/  R2UR UR11, R98 ;  /* 0x00000000620b72ca */ /* 0x000fe400000e0000 */
[----:B------:R-:W-:-:S02]  /*38710*/  LOP3.LUT R21, R21, 0xfeffffff, RZ, 0xc0, !PT ;  /* 0xfeffffff15157812 */ /* 0x000fc400078ec0ff */
[----:B------:R-:W-:-:S03]  /*38720*/  R2UR UR10, R100 ;  /* 0x00000000640a72ca */ /* 0x000fc600000e0000 */
[----:B------:R-:W-:Y:S02]  /*38730*/  @P2 LOP3.LUT R21, R21, 0x1000000, RZ, 0xfc, !PT ;  /* 0x0100000015152812 */ /* 0x000fe400078efcff */
[----:B------:R-:W-:Y:S02]  /*38740*/  R2UR UR61, R102 ;  /* 0x00000000663d72ca */ /* 0x000fe400000e0000 */
[----:B------:R-:W-:Y:S02]  /*38750*/  LOP3.LUT R21, R21, 0xff7fffff, RZ, 0xc0, !PT ;  /* 0xff7fffff15157812 */ /* 0x000fe400078ec0ff */
[----:B------:R-:W-:Y:S02]  /*38760*/  ISETP.LT.AND P2, PT, R97, UR11, !P0 ;  /* 0x0000000b61007c0c */ /* 0x000fe4000c741270 */
[----:B------:R-:W-:Y:S02]  /*38770*/  @P1 LOP3.LUT R21, R21, 0x800000, RZ, 0xfc, !PT ;  /* 0x0080000015151812 */ /* 0x000fe400078efcff */
[----:B------:R-:W-:-:S02]  /*38780*/  ISETP.LT.AND P1, PT, R95, UR10, !P0 ;  /* 0x0000000a5f007c0c */ /* 0x000fc4000c721270 */
[----:B------:R-:W-:Y:S02]  /*38790*/  LOP3.LUT R21, R21, 0xffbfffff, RZ, 0xc0, !PT ;  /* 0xffbfffff15157812 */ /* 0x000fe400078ec0ff */
[----:B------:R-:W-:Y:S02]  /*387a0*/  R2UR UR60, R104 ;  /* 0x00000000683c72ca */ /* 0x000fe400000e0000 */
[----:B------:R-:W2:Y:S03]  /*387b0*/  LDL.LU R104, [R1+0x188c] ;  /* 0x00188c0001687983 */ /* 0x000ea60000300800 */
[----:B------:R-:W-:Y:S01]  /*387c0*/  @P2 LOP3.LUT R21, R21, 0x400000, RZ, 0xfc, !PT ;  /* 0x0040000015152812 */ /* 0x000fe200078efcff */
[----:B------:R-:W3:Y:S01]  /*387d0*/  LDL.LU R103, [R1+0x1888] ;  /* 0x0018880001677983 */ /* 0x000ee20000300800 */
[----:B------:R-:W-:Y:S01]  /*387e0*/  ISETP.LT.AND P2, PT, R93, UR61, !P0 ;  /* 0x0000003d5d007c0c */ /* 0x000fe2000c741270 */
[----:B------:R-:W-:Y:S01]  /*387f0*/  VIADD R170, R4, 0x14d ;  /* 0x0000014d04aa7836 */ /* 0x000fe20000000000 */
[----:B------:R-:W-:Y:S01]  /*38800*/  LOP3.LUT R21, R21, 0xffdfffff, RZ, 0xc0, !PT ;  /* 0xffdfffff15157812 */ /* 0x000fe200078ec0ff */
[----:B------:R-:W2:Y:S01]  /*38810*/  LDL.LU R102, [R1+0x1884] ;  /* 0x0018840001667983 */ /* 0x000ea20000300800 */
[----:B------:R-:W-:Y:S01]  /*38820*/  R2UR UR11, R96 ;  /* 0x00000000600b72ca */ /* 0x000fe200000e0000 */
[----:B------:R-:W-:Y:S01]  /*38830*/  VIADD R171, R4, 0x14e ;  /* 0x0000014e04ab7836 */ /* 0x000fe20000000000 */
[----:B------:R-:W-:Y:S01]  /*38840*/  @P1 LOP3.LUT R21, R21, 0x200000, RZ, 0xfc, !PT ;  /* 0x0020000015151812 */ /* 0x000fe200078efcff */
[----:B------:R-:W4:Y:S01]  /*38850*/  LDL.LU R101, [R1+0x1880] ;  /* 0x0018800001657983 */ /* 0x000f220000300800 */
[----:B------:R-:W-:Y:S01]  /*38860*/  ISETP.LT.AND P1, PT, R92, UR60, !P0 ;  /* 0x0000003c5c007c0c */ /* 0x000fe2000c721270 */
[----:B------:R-:W-:Y:S01]  /*38870*/  VIADD R252, R4, 0x14f ;  /* 0x0000014f04fc7836 */ /* 0x000fe20000000000 */
[----:B------:R-:W-:Y:S01]  /*38880*/  LOP3.LUT R21, R21, 0xffefffff, RZ, 0xc0, !PT ;  /* 0xffefffff15157812 */ /* 0x000fe200078ec0ff */
[----:B------:R-:W2:Y:S01]  /*38890*/  LDL.LU R100, [R1+0x187c] ;  /* 0x00187c0001647983 */ /* 0x000ea20000300800 */
[----:B------:R-:W-:Y:S01]  /*388a0*/  R2UR UR10, R94 ;  /* 0x000000005e0a72ca */ /* 0x000fe200000e0000 */
[----:B------:R-:W-:Y:S01]  /*388b0*/  ULDC UR61, c[0x0][0x22c] ;  /* 0x00008b00003d7ab9 */ /* 0x000fe20000000800 */
[----:B------:R-:W-:Y:S01]  /*388c0*/  @P2 LOP3.LUT R21, R21, 0x100000, RZ, 0xfc, !PT ;  /* 0x0010000015152812 */ /* 0x000fe200078efcff */
[----:B------:R-:W3:Y:S01]  /*388d0*/  LDL.LU R99, [R1+0x1878] ;  /* 0x0018780001637983 */ /* 0x000ee20000300800 */
[----:B------:R-:W-:Y:S01]  /*388e0*/  ISETP.LT.AND P2, PT, R91, UR59, !P0 ;  /* 0x0000003b5b007c0c */ /* 0x000fe2000c741270 */
[----:B------:R-:W-:Y:S01]  /*388f0*/  ULDC UR60, c[0x0][0x22c] ;  /* 0x00008b00003c7ab9 */ /* 0x000fe20000000800 */
[----:B------:R-:W-:Y:S01]  /*38900*/  LOP3.LUT R21, R21, 0xfff7ffff, RZ, 0xc0, !PT ;  /* 0xfff7ffff15157812 */ /* 0x000fe200078ec0ff */
[----:B------:R-:W2:Y:S01]  /*38910*/  LDL.LU R98, [R1+0x1874] ;  /* 0x0018740001627983 */ /* 0x000ea20000300800 */
[----:B------:R-:W-:Y:S01]  /*38920*/  LOP3.LUT R3, R3, 0x7fffffff, RZ, 0xc0, !PT ;  /* 0x7fffffff03037812 */ /* 0x000fe200078ec0ff */
[----:B------:R-:W-:Y:S01]  /*38930*/  ULDC UR59, c[0x0][0x22c] ;  /* 0x00008b00003b7ab9 */ /* 0x000fe20000000800 */
[----:B------:R-:W-:Y:S01]  /*38940*/  @P1 LOP3.LUT R21, R21, 0x80000, RZ, 0xfc, !PT ;  /* 0x0008000015151812 */ /* 0x000fe200078efcff */
[----:B------:R-:W4:Y:S01]  /*38950*/  LDL.LU R97, [R1+0x1870] ;  /* 0x0018700001617983 */ /* 0x000f220000300800 */
[----:B------:R-:W-:Y:S01]  /*38960*/  ISETP.LT.AND P1, PT, R89, UR58, !P0 ;  /* 0x0000003a59007c0c */ /* 0x000fe2000c721270 */
[----:B------:R-:W-:Y:S01]  /*38970*/  ULDC UR58, c[0x0][0x22c] ;  /* 0x00008b00003a7ab9 */ /* 0x000fe20000000800 */
[----:B------:R-:W-:Y:S01]  /*38980*/  LOP3.LUT R21, R21, 0xfffbffff, RZ, 0xc0, !PT ;  /* 0xfffbffff15157812 */ /* 0x000fe200078ec0ff */
[----:B------:R-:W2:Y:S03]  /*38990*/  LDL.LU R96, [R1+0x186c] ;  /* 0x00186c0001607983 */ /* 0x000ea60000300800 */
[----:B------:R-:W-:Y:S01]  /*389a0*/  @P2 LOP3.LUT R21, R21, 0x40000, RZ, 0xfc, !PT ;  /* 0x0004000015152812 */ /* 0x000fe200078efcff */
[----:B------:R-:W3:Y:S01]  /*389b0*/  LDL.LU R95, [R1+0x1868] ;  /* 0x00186800015f7983 */ /* 0x000ee20000300800 */
[----:B------:R-:W-:Y:S01]  /*389c0*/  ISETP.LT.AND P2, PT, R2, UR57, !P0 ;  /* 0x0000003902007c0c */ /* 0x000fe2000c741270 */
[----:B------:R-:W-:Y:S01]  /*389d0*/  ULDC UR57, c[0x0][0x22c] ;  /* 0x00008b0000397ab9 */ /* 0x000fe20000000800 */
[----:B------:R-:W-:Y:S01]  /*389e0*/  LOP3.LUT R21, R21, 0xfffdffff, RZ, 0xc0, !PT ;  /* 0xfffdffff15157812 */ /* 0x000fe200078ec0ff */
[----:B------:R-:W2:Y:S03]  /*389f0*/  LDL.LU R94, [R1+0x1864] ;  /* 0x00186400015e7983 */ /* 0x000ea60000300800 */
[----:B------:R-:W-:Y:S01]  /*38a00*/  @P1 LOP3.LUT R21, R21, 0x20000, RZ, 0xfc, !PT ;  /* 0x0002000015151812 */ /* 0x000fe200078efcff */
[----:B------:R-:W4:Y:S01]  /*38a10*/  LDL.LU R93, [R1+0x1860] ;  /* 0x00186000015d7983 */ /* 0x000f220000300800 */
[----:B------:R-:W-:-:S02]  /*38a20*/  ISETP.LT.AND P1, PT, R26, UR56, !P0 ;  /* 0x000000381a007c0c */ /* 0x000fc4000c721270 */
[----:B------:R-:W-:Y:S01]  /*38a30*/  LOP3.LUT R21, R21, 0xfffeffff, RZ, 0xc0, !PT ;  /* 0xfffeffff15157812 */ /* 0x000fe200078ec0ff */
[----:B------:R-:W2:Y:S01]  /*38a40*/  LDL.LU R92, [R1+0x185c] ;  /* 0x00185c00015c7983 */ /* 0x000ea20000300800 */
[C---:B------:R-:W-:Y:S01]  /*38a50*/  VIADD R26, R4.reuse, 0x151 ;  /* 0x00000151041a7836 */ /* 0x040fe20000000000 */
[----:B------:R-:W-:Y:S01]  /*38a60*/  ULDC UR56, c[0x0][0x22c] ;  /* 0x00008b0000387ab9 */ /* 0x000fe20000000800 */
[----:B------:R-:W-:Y:S01]  /*38a70*/  @P2 LOP3.LUT R21, R21, 0x10000, RZ, 0xfc, !PT ;  /* 0x0001000015152812 */ /* 0x000fe200078efcff */
[----:B------:R-:W3:Y:S01]  /*38a80*/  LDL.LU R91, [R1+0x1858] ;  /* 0x00185800015b7983 */ /* 0x000ee20000300800 */
[----:B------:R-:W-:Y:S02]  /*38a90*/  ISETP.LT.AND P2, PT, R27, UR55, !P0 ;  /* 0x000000371b007c0c */ /* 0x000fe4000c741270 */
[----:B------:R-:W-:Y:S01]  /*38aa0*/  LOP3.LUT R21, R21, 0xffff7fff, RZ, 0xc0, !PT ;  /* 0xffff7fff15157812 */ /* 0x000fe200078ec0ff */
[----:B------:R-:W4:Y:S01]  /*38ab0*/  LDL.LU R89, [R1+0x1854] ;  /* 0x0018540001597983 */ /* 0x000f220000300800 */
[----:B------:R-:W-:Y:S01]  /*38ac0*/  VIADD R27, R4, 0x150 ;  /* 0x00000150041b7836 */ /* 0x000fe20000000000 */
[----:B------:R-:W-:Y:S01]  /*38ad0*/  ULDC UR55, c[0x0][0x22c] ;  /* 0x00008b0000377ab9 */ /* 0x000fe20000000800 */
[----:B------:R-:W-:-:S02]  /*38ae0*/  @P1 LOP3.LUT R21, R21, 0x8000, RZ, 0xfc, !PT ;  /* 0x0000800015151812 */ /* 0x000fc400078efcff */
[----:B------:R-:W-:Y:S01]  /*38af0*/  ISETP.LT.AND P1, PT, R44, UR54, !P0 ;  /* 0x000000362c007c0c */ /* 0x000fe2000c721270 */
[----:B------:R-:W-:Y:S01]  /*38b00*/  ULDC UR54, c[0x0][0x22c] ;  /* 0x00008b0000367ab9 */ /* 0x000fe20000000800 */
[----:B------:R-:W-:-:S04]  /*38b10*/  LOP3.LUT R21, R21, 0xffffbfff, RZ, 0xc0, !PT ;  /* 0xffffbfff15157812 */ /* 0x000fc800078ec0ff */
[----:B------:R-:W-:Y:S02]  /*38b20*/  @P2 LOP3.LUT R21, R21, 0x4000, RZ, 0xfc, !PT ;  /* 0x0000400015152812 */ /* 0x000fe400078efcff */
        /* <DEDUP_REMOVED lines=57> */
[----:B------:R-:W-:-:S04]  /*38ec0*/  ULDC UR39, c[0x0][0x22c] ;  /* 0x00008b0000277ab9 */ /* 0x000fc80000000800 */
        /* <DEDUP_REMOVED lines=136> */
[----:B------:R-:W-:Y:S02]  /*39750*/  ISETP.LT.AND P3, PT, R156, UR5, !P0 ;  /* 0x000000059c007c0c */ /* 0x000fe4000c761270 */
        /* <DEDUP_REMOVED lines=54> */
[----:B------:R-:W-:Y:S01]  /*39ac0*/  LOP3.LUT R23, R23, 0xfffffbff, RZ, 0xc0, !PT ;  /* 0xfffffbff17177812 */ /* 0x000fe200078ec0ff */
[----:B------:R-:W-:-:S03]  /*39ad0*/  VIADD R27, R4, 0x152 ;  /* 0x00000152041b7836 */ /* 0x000fc60000000000 */
        /* <DEDUP_REMOVED lines=29> */
[----:B------:R-:W-:Y:S01]  /*39cb0*/  ISETP.LT.AND P2, PT, R26, UR33, !P0 ;  /* 0x000000211a007c0c */ /* 0x000fe2000c741270 */
[C---:B------:R-:W-:Y:S01]  /*39cc0*/  VIADD R26, R4.reuse, 0x15b ;  /* 0x0000015b041a7836 */ /* 0x040fe20000000000 */
[----:B------:R-:W-:Y:S01]  /*39cd0*/  LOP3.LUT R23, R23, 0xfffffffb, RZ, 0xc0, !PT ;  /* 0xfffffffb17177812 */ /* 0x000fe200078ec0ff */
[----:B------:R-:W-:-:S03]  /*39ce0*/  VIADD R27, R4, 0x15a ;  /* 0x0000015a041b7836 */ /* 0x000fc60000000000 */
[----:B------:R-:W-:Y:S02]  /*39cf0*/  @P1 LOP3.LUT R23, R23, 0x4, RZ, 0xfc, !PT ;  /* 0x0000000417171812 */ /* 0x000fe400078efcff */
[----:B------:R-:W-:Y:S02]  /*39d00*/  ISETP.LT.AND P1, PT, R26, UR35, !P0 ;  /* 0x000000231a007c0c */ /* 0x000fe4000c721270 */
[----:B------:R-:W-:Y:S01]  /*39d10*/  ISETP.LT.AND P3, PT, R27, UR34, !P0 ;  /* 0x000000221b007c0c */ /* 0x000fe2000c761270 */
[----:B------:R-:W-:Y:S01]  /*39d20*/  VIADD R27, R4, 0x15c ;  /* 0x0000015c041b7836 */ /* 0x000fe20000000000 */
[----:B------:R-:W-:-:S04]  /*39d30*/  LOP3.LUT R23, R23, 0xfffffffd, RZ, 0xc0, !PT ;  /* 0xfffffffd17177812 */ /* 0x000fc800078ec0ff */
[----:B------:R-:W-:Y:S02]  /*39d40*/  @P2 LOP3.LUT R23, R23, 0x2, RZ, 0xfc, !PT ;  /* 0x0000000217172812 */ /* 0x000fe400078efcff */
[----:B------:R-:W-:Y:S01]  /*39d50*/  ISETP.LT.AND P2, PT, R27, UR36, !P0 ;  /* 0x000000241b007c0c */ /* 0x000fe2000c741270 */
[----:B------:R-:W-:Y:S01]  /*39d60*/  VIADD R26, R4, 0x15d ;  /* 0x0000015d041a7836 */ /* 0x000fe20000000000 */
[----:B------:R-:W-:Y:S02]  /*39d70*/  LOP3.LUT R23, R23, 0xfffffffe, RZ, 0xc0, !PT ;  /* 0xfffffffe17177812 */ /* 0x000fe400078ec0ff */
[----:B------:R-:W-:Y:S02]  /*39d80*/  @P1 LOP3.LUT R3, R3, 0x80000000, RZ, 0xfc, !PT ;  /* 0x8000000003031812 */ /* 0x000fe400078efcff */
[----:B------:R-:W-:Y:S02]  /*39d90*/  @P3 LOP3.LUT R23, R23, 0x1, RZ, 0xfc, !PT ;  /* 0x0000000117173812 */ /* 0x000fe400078efcff */
[----:B------:R-:W-:-:S02]  /*39da0*/  ISETP.LT.AND P3, PT, R26, UR37, !P0 ;  /* 0x000000251a007c0c */ /* 0x000fc4000c761270 */
        /* <DEDUP_REMOVED lines=76> */
[----:B------:R-:W-:-:S04]  /*3a270*/  LOP3.LUT R3, R3, 0xfffff7ff, RZ, 0xc0, !PT ;  /* 0xfffff7ff03037812 */ /* 0x000fc800078ec0ff */
[----:B------:R-:W-:-:S04]  /*3a280*/  @P3 LOP3.LUT R3, R3, 0x800, RZ, 0xfc, !PT ;  /* 0x0000080003033812 */ /* 0x000fc800078efcff */
[----:B------:R-:W-:-:S04]  /*3a290*/  LOP3.LUT R3, R3, 0xfffffbff, RZ, 0xc0, !PT ;  /* 0xfffffbff03037812 */ /* 0x000fc800078ec0ff */
[----:B------:R-:W-:Y:S02]  /*3a2a0*/  @P1 LOP3.LUT R3, R3, 0x400, RZ, 0xfc, !PT ;  /* 0x0000040003031812 */ /* 0x000fe400078efcff */
[C---:B------:R-:W-:Y:S01]  /*3a2b0*/  ISETP.LT.AND P1, PT, R4.reuse, UR4, !P0 ;  /* 0x0000000404007c0c */ /* 0x040fe2000c721270 */
[C---:B------:R-:W-:Y:S02]  /*3a2c0*/  VIADD R27, R4.reuse, 0x171 ;  /* 0x00000171041b7836 */ /* 0x040fe40000000000 */
[C---:B------:R-:W-:Y:S01]  /*3a2d0*/  VIADD R26, R4.reuse, 0x172 ;  /* 0x00000172041a7836 */ /* 0x040fe20000000000 */
[----:B------:R-:W-:Y:S01]  /*3a2e0*/  LOP3.LUT R3, R3, 0xfffffdff, RZ, 0xc0, !PT ;  /* 0xfffffdff03037812 */ /* 0x000fe200078ec0ff */
[C---:B------:R-:W-:Y:S01]  /*3a2f0*/  VIADD R44, R4.reuse, 0x173 ;  /* 0x00000173042c7836 */ /* 0x040fe20000000000 */
[----:B------:R-:W-:Y:S01]  /*3a300*/  ISETP.LT.AND P2, PT, R27, UR57, !P0 ;  /* 0x000000391b007c0c */ /* 0x000fe2000c741270 */
[----:B------:R-:W-:Y:S01]  /*3a310*/  VIADD R27, R4, 0x174 ;  /* 0x00000174041b7836 */ /* 0x000fe20000000000 */
[----:B------:R-:W-:Y:S01]  /*3a320*/  ISETP.LT.AND P3, PT, R26, UR58, !P0 ;  /* 0x0000003a1a007c0c */ /* 0x000fe2000c761270 */
[----:B------:R-:W-:Y:S01]  /*3a330*/  VIADD R26, R4, 0x175 ;  /* 0x00000175041a7836 */ /* 0x000fe20000000000 */
[----:B------:R-:W-:-:S02]  /*3a340*/  ISETP.LT.AND P4, PT, R44, UR59, !P0 ;  /* 0x0000003b2c007c0c */ /* 0x000fc4000c781270 */
[----:B------:R-:W-:Y:S02]  /*3a350*/  ISETP.LT.AND P5, PT, R27, UR60, !P0 ;  /* 0x0000003c1b007c0c */ /* 0x000fe4000c7a1270 */
[----:B------:R-:W-:Y:S02]  /*3a360*/  @P1 LOP3.LUT R3, R3, 0x200, RZ, 0xfc, !PT ;  /* 0x0000020003031812 */ /* 0x000fe400078efcff */
[----:B------:R-:W-:Y:S02]  /*3a370*/  ISETP.LT.AND P6, PT, R26, UR61, !P0 ;  /* 0x0000003d1a007c0c */ /* 0x000fe4000c7c1270 */
[----:B------:R-:W-:Y:S01]  /*3a380*/  LOP3.LUT P1, RZ, R6, 0x8000, RZ, 0xc0, !PT ;  /* 0x0000800006ff7812 */ /* 0x000fe2000782c0ff */
[----:B------:R-:W2:Y:S04]  /*3a390*/  LDL.LU R26, [R1+0x7d0] ;  /* 0x0007d000011a7983 */ /* 0x000ea80000300800 */
[----:B------:R-:W1:Y:S01]  /*3a3a0*/  LDS.128 R48, [R0] ;  /* 0x0000000000307984 */ /* 0x000e620000000c00 */
[----:B----4-:R-:W-:-:S02]  /*3a3b0*/  IMAD.MOV.U32 R46, RZ, RZ, R89 ;  /* 0x000000ffff2e7224 */ /* 0x010fc400078e0059 */
[----:B---3--:R-:W-:Y:S01]  /*3a3c0*/  IMAD.MOV.U32 R47, RZ, RZ, R91 ;  /* 0x000000ffff2f7224 */ /* 0x008fe200078e005b */
[----:B------:R3:W-:Y:S01]  /*3a3d0*/  STL.64 [R1+0x1938], R202 ;  /* 0x001938ca01007387 */ /* 0x0007e20000100a00 */
[----:B------:R-:W-:Y:S02]  /*3a3e0*/  IMAD.MOV.U32 R54, RZ, RZ, R93 ;  /* 0x000000ffff367224 */ /* 0x000fe400078e005d */
[----:B------:R-:W-:Y:S01]  /*3a3f0*/  IMAD.MOV.U32 R55, RZ, RZ, R95 ;  /* 0x000000ffff377224 */ /* 0x000fe200078e005f */
[----:B------:R-:W-:Y:S01]  /*3a400*/  BAR.SYNC.DEFER_BLOCKING 0x0 ;  /* 0x0000000000007b1d */ /* 0x000fe20000010000 */
[----:B------:R-:W-:Y:S02]  /*3a410*/  IMAD.MOV.U32 R62, RZ, RZ, R97 ;  /* 0x000000ffff3e7224 */ /* 0x000fe400078e0061 */
[----:B------:R-:W-:Y:S02]  /*3a420*/  IMAD.MOV.U32 R63, RZ, RZ, R99 ;  /* 0x000000ffff3f7224 */ /* 0x000fe400078e0063 */
[----:B------:R-:W-:-:S02]  /*3a430*/  IMAD.MOV.U32 R70, RZ, RZ, R101 ;  /* 0x000000ffff467224 */ /* 0x000fc400078e0065 */
[----:B------:R-:W-:Y:S01]  /*3a440*/  IMAD.MOV.U32 R71, RZ, RZ, R103 ;  /* 0x000000ffff477224 */ /* 0x000fe200078e0067 */
[----:B---3--:R-:W3:Y:S01]  /*3a450*/  LDL.LU.64 R202, [R1+0x17e0] ;  /* 0x0017e00001ca7983 */ /* 0x008ee20000300a00 */
[----:B------:R-:W-:Y:S01]  /*3a460*/  IMAD.MOV.U32 R78, RZ, RZ, R105 ;  /* 0x000000ffff4e7224 */ /* 0x000fe200078e0069 */
[----:B------:R-:W-:Y:S01]  /*3a470*/  LOP3.LUT R6, R6, 0xffffffdf, RZ, 0xc0, !PT ;  /* 0xffffffdf06067812 */ /* 0x000fe200078ec0ff */
[----:B------:R-:W-:Y:S01]  /*3a480*/  IMAD.MOV.U32 R79, RZ, RZ, R107 ;  /* 0x000000ffff4f7224 */ /* 0x000fe200078e006b */
[----:B------:R-:W-:Y:S01]  /*3a490*/  STL.64 [R1+0x1930], R198 ;  /* 0x001930c601007387 */ /* 0x000fe20000100a00 */
[----:B------:R-:W-:Y:S01]  /*3a4a0*/  IMAD.MOV.U32 R86, RZ, RZ, R109 ;  /* 0x000000ffff567224 */ /* 0x000fe200078e006d */
[----:B------:R-:W-:Y:S01]  /*3a4b0*/  @P0 LOP3.LUT R6, R6, 0x20, RZ, 0xfc, !PT ;  /* 0x0000002006060812 */ /* 0x000fe200078efcff */
[----:B------:R-:W-:Y:S01]  /*3a4c0*/  IMAD.MOV.U32 R87, RZ, RZ, R111 ;  /* 0x000000ffff577224 */ /* 0x000fe200078e006f */
[----:B------:R-:W-:Y:S01]  /*3a4d0*/  STL.64 [R1+0x1928], R192 ;  /* 0x001928c001007387 */ /* 0x000fe20000100a00 */
[----:B------:R-:W-:Y:S01]  /*3a4e0*/  IMAD.MOV.U32 R95, RZ, RZ, R115 ;  /* 0x000000ffff5f7224 */ /* 0x000fe200078e0073 */
[----:B------:R-:W-:Y:S01]  /*3a4f0*/  LOP3.LUT P0, RZ, R3, 0x200, RZ, 0xc0, !PT ;  /* 0x0000020003ff7812 */ /* 0x000fe2000780c0ff */
[----:B------:R-:W-:Y:S01]  /*3a500*/  IMAD.MOV.U32 R154, RZ, RZ, R133 ;  /* 0x000000ffff9a7224 */ /* 0x000fe200078e0085 */
[----:B------:R-:W-:Y:S01]  /*3a510*/  STL.64 [R1+0x1920], R188 ;  /* 0x001920bc01007387 */ /* 0x000fe20000100a00 */
[----:B------:R-:W-:Y:S01]  /*3a520*/  IMAD.MOV.U32 R155, RZ, RZ, R135 ;  /* 0x000000ffff9b7224 */ /* 0x000fe200078e0087 */
[----:B------:R-:W-:Y:S01]  /*3a530*/  LOP3.LUT R20, R20, 0xfff7ffff, RZ, 0xc0, !PT ;  /* 0xfff7ffff14147812 */ /* 0x000fe200078ec0ff */
[----:B------:R-:W-:Y:S01]  /*3a540*/  IMAD.MOV.U32 R158, RZ, RZ, R137 ;  /* 0x000000ffff9e7224 */ /* 0x000fe200078e0089 */
[----:B------:R-:W-:Y:S01]  /*3a550*/  STL.64 [R1+0x1918], R194 ;  /* 0x001918c201007387 */ /* 0x000fe20000100a00 */
[----:B--2---:R-:W-:Y:S01]  /*3a560*/  IMAD.MOV.U32 R103, RZ, RZ, R119 ;  /* 0x000000ffff677224 */ /* 0x004fe200078e0077 */
[----:B------:R-:W-:Y:S01]  /*3a570*/  @P2 LOP3.LUT R20, R20, 0x80000, RZ, 0xfc, !PT ;  /* 0x0008000014142812 */ /* 0x000fe200078efcff */
[----:B------:R-:W-:Y:S01]  /*3a580*/  IMAD.MOV.U32 R159, RZ, RZ, R139 ;  /* 0x000000ffff9f7224 */ /* 0x000fe200078e008b */
[----:B------:R-:W-:Y:S01]  /*3a590*/  STL [R1+0x1910], R191 ;  /* 0x001910bf01007387 */ /* 0x000fe20000100800 */
[----:B------:R-:W-:Y:S01]  /*3a5a0*/  IMAD.MOV.U32 R111, RZ, RZ, R123 ;  /* 0x000000ffff6f7224 */ /* 0x000fe200078e007b */
[----:B------:R-:W-:Y:S01]  /*3a5b0*/  LOP3.LUT R20, R20, 0xfffbffff, RZ, 0xc0, !PT ;  /* 0xfffbffff14147812 */ /* 0x000fe200078ec0ff */
[----:B------:R-:W-:Y:S01]  /*3a5c0*/  IMAD.MOV.U32 R162, RZ, RZ, R141 ;  /* 0x000000ffffa27224 */ /* 0x000fe200078e008d */
[----:B------:R-:W-:Y:S01]  /*3a5d0*/  STL.64 [R1+0x1908], R184 ;  /* 0x001908b801007387 */ /* 0x000fe20000100a00 */
[----:B------:R-:W-:Y:S01]  /*3a5e0*/  IMAD.MOV.U32 R119, RZ, RZ, R127 ;  /* 0x000000ffff777224 */ /* 0x000fe200078e007f */
[----:B------:R-:W-:Y:S01]  /*3a5f0*/  @P3 LOP3.LUT R20, R20, 0x40000, RZ, 0xfc, !PT ;  /* 0x0004000014143812 */ /* 0x000fe200078efcff */
[----:B------:R-:W-:Y:S01]  /*3a600*/  IMAD.MOV.U32 R163, RZ, RZ, R143 ;  /* 0x000000ffffa37224 */ /* 0x000fe200078e008f */
[----:B------:R-:W-:Y:S01]  /*3a610*/  STL [R1+0x1900], R186 ;  /* 0x001900ba01007387 */ /* 0x000fe20000100800 */
[----:B------:R-:W-:-:S02]  /*3a620*/  IMAD.MOV.U32 R127, RZ, RZ, R131 ;  /* 0x000000ffff7f7224 */ /* 0x000fc400078e0083 */
[----:B------:R-:W-:Y:S01]  /*3a630*/  IMAD.MOV.U32 R166, RZ, RZ, R145 ;  /* 0x000000ffffa67224 */ /* 0x000fe200078e0091 */
[----:B------:R-:W-:Y:S01]  /*3a640*/  STL.64 [R1+0x18f8], R180 ;  /* 0x0018f8b401007387 */ /* 0x000fe20000100a00 */
[----:B------:R-:W-:Y:S02]  /*3a650*/  IMAD.MOV.U32 R167, RZ, RZ, R147 ;  /* 0x000000ffffa77224 */ /* 0x000fe400078e0093 */
[----:B------:R-:W-:Y:S01]  /*3a660*/  IMAD.MOV.U32 R170, RZ, RZ, R149 ;  /* 0x000000ffffaa7224 */ /* 0x000fe200078e0095 */
[----:B------:R-:W-:Y:S01]  /*3a670*/  STL [R1+0x18f0], R187 ;  /* 0x0018f0bb01007387 */ /* 0x000fe20000100800 */
[----:B------:R-:W-:Y:S01]  /*3a680*/  IMAD.MOV.U32 R171, RZ, RZ, R151 ;  /* 0x000000ffffab7224 */ /* 0x000fe200078e0097 */
[----:B------:R-:W-:Y:S01]  /*3a690*/  LOP3.LUT R6, R6, 0xffffffbf, RZ, 0xc0, !PT ;  /* 0xffffffbf06067812 */ /* 0x000fe200078ec0ff */
[----:B------:R-:W-:Y:S01]  /*3a6a0*/  ULDC UR4, c[0x0][0x22c] ;  /* 0x00008b0000047ab9 */ /* 0x000fe20000000800 */
[----:B------:R-:W-:Y:S01]  /*3a6b0*/  STL.64 [R1+0x18e8], R182 ;  /* 0x0018e8b601007387 */ /* 0x000fe20000100a00 */
[----:B------:R-:W-:Y:S01]  /*3a6c0*/  LOP3.LUT R20, R20, 0xfffdffff, RZ, 0xc0, !PT ;  /* 0xfffdffff14147812 */ /* 0x000fe200078ec0ff */
[----:B------:R-:W-:-:S02]  /*3a6d0*/  ULDC UR5, c[0x0][0x22c] ;  /* 0x00008b0000057ab9 */ /* 0x000fc40000000800 */
[----:B------:R-:W-:Y:S01]  /*3a6e0*/  STL [R1+0x18e0], R172 ;  /* 0x0018e0ac01007387 */ /* 0x000fe20000100800 */
[----:B------:R-:W-:-:S03]  /*3a6f0*/  @P4 LOP3.LUT R20, R20, 0x20000, RZ, 0xfc, !PT ;  /* 0x0002000014144812 */ /* 0x000fc600078efcff */
[----:B------:R-:W-:Y:S01]  /*3a700*/  STL.64 [R1+0x18d8], R176 ;  /* 0x0018d8b001007387 */ /* 0x000fe20000100a00 */
[----:B------:R-:W-:-:S03]  /*3a710*/  LOP3.LUT R20, R20, 0xfffeffff, RZ, 0xc0, !PT ;  /* 0xfffeffff14147812 */ /* 0x000fc600078ec0ff */
[----:B------:R-:W-:Y:S01]  /*3a720*/  STL [R1+0x18d0], R173 ;  /* 0x0018d0ad01007387 */ /* 0x000fe20000100800 */
[----:B------:R-:W-:-:S03]  /*3a730*/  @P5 LOP3.LUT R20, R20, 0x10000, RZ, 0xfc, !PT ;  /* 0x0001000014145812 */ /* 0x000fc600078efcff */
[----:B------:R-:W-:Y:S01]  /*3a740*/  STL.64 [R1+0x18c8], R178 ;  /* 0x0018c8b201007387 */ /* 0x000fe20000100a00 */
[----:B------:R-:W-:-:S03]  /*3a750*/  LOP3.LUT R20, R20, 0xffff7fff, RZ, 0xc0, !PT ;  /* 0xffff7fff14147812 */ /* 0x000fc600078ec0ff */
[----:B------:R-:W-:Y:S01]  /*3a760*/  STL [R1+0x18c0], R12 ;  /* 0x0018c00c01007387 */ /* 0x000fe20000100800 */
[----:B------:R-:W-:-:S03]  /*3a770*/  @P6 LOP3.LUT R20, R20, 0x8000, RZ, 0xfc, !PT ;  /* 0x0000800014146812 */ /* 0x000fc600078efcff */
[----:B------:R-:W-:Y:S04]  /*3a780*/  STL.64 [R1+0x18b8], R174 ;  /* 0x0018b8ae01007387 */ /* 0x000fe80000100a00 */
[----:B------:R-:W-:Y:S04]  /*3a790*/  STL [R1+0x18b0], R13 ;  /* 0x0018b00d01007387 */ /* 0x000fe80000100800 */
        /* <DEDUP_REMOVED lines=8> */
[----:B-1----:R-:W-:Y:S04]  /*3a820*/  STL.64 [R1+0x1868], R36 ;  /* 0x0018682401007387 */ /* 0x002fe80000100a00 */
[----:B------:R-:W-:Y:S04]  /*3a830*/  STL.64 [R1+0x1860], R42 ;  /* 0x0018602a01007387 */ /* 0x000fe80000100a00 */
[----:B------:R-:W-:Y:S04]  /*3a840*/  STL.64 [R1+0x1858], R38 ;  /* 0x0018582601007387 */ /* 0x000fe80000100a00 */
[----:B------:R-:W2:Y:S04]  /*3a850*/  LDL.LU R44, [R1+0x304] ;  /* 0x00030400012c7983 */ /* 0x000ea80000300800 */
[----:B------:R-:W2:Y:S04]  /*3a860*/  LDL.LU R45, [R1+0x30c] ;  /* 0x00030c00012d7983 */ /* 0x000ea80000300800 */
[----:B--2---:R1:W-:Y:S01]  /*3a870*/  STSM.16.M88.4 [R5], R44 ;  /* 0x0000002c05007844 */ /* 0x0043e20000000200 */
[----:B------:R-:W-:Y:S06]  /*3a880*/  BAR.SYNC.DEFER_BLOCKING 0x0 ;  /* 0x0000000000007b1d */ /* 0x000fec0000010000 */
[----:B-1----:R-:W2:Y:S04]  /*3a890*/  LDL.LU R44, [R1+0x310] ;  /* 0x00031000012c7983 */ /* 0x002ea80000300800 */
[----:B------:R-:W2:Y:S01]  /*3a8a0*/  LDL.LU R45, [R1+0x318] ;  /* 0x00031800012d7983 */ /* 0x000ea20000300800 */
[----:B------:R-:W-:-:S02]  /*3a8b0*/  IMAD.MOV.U32 R46, RZ, RZ, R92 ;  /* 0x000000ffff2e7224 */ /* 0x000fc400078e005c */
[----:B------:R-:W-:Y:S01]  /*3a8c0*/  IMAD.MOV.U32 R47, RZ, RZ, R94 ;  /* 0x000000ffff2f7224 */ /* 0x000fe200078e005e */
[----:B------:R-:W4:Y:S04]  /*3a8d0*/  LDL.LU R52, [R1+0x314] ;  /* 0x0003140001347983 */ /* 0x000f280000300800 */
[----:B------:R-:W4:Y:S04]  /*3a8e0*/  LDL.LU R53, [R1+0x31c] ;  /* 0x00031c0001357983 */ /* 0x000f280000300800 */
[----:B------:R-:W1:Y:S01]  /*3a8f0*/  LDS.128 R56, [R0] ;  /* 0x0000000000387984 */ /* 0x000e620000000c00 */
[----:B------:R-:W-:Y:S06]  /*3a900*/  BAR.SYNC.DEFER_BLOCKING 0x0 ;  /* 0x0000000000007b1d */ /* 0x000fec0000010000 */
[----:B--2---:R-:W-:Y:S02]  /*3a910*/  STSM.16.M88.4 [R5], R44 ;  /* 0x0000002c05007844 */ /* 0x004fe40000000200 */
[----:B------:R-:W-:Y:S06]  /*3a920*/  BAR.SYNC.DEFER_BLOCKING 0x0 ;  /* 0x0000000000007b1d */ /* 0x000fec0000010000 */
[----:B------:R-:W2:Y:S02]  /*3a930*/  LDS.128 R44, [R0] ;  /* 0x00000000002c7984 */ /* 0x000ea40000000c00 */
[----:B------:R-:W-:Y:S06]  /*3a940*/  BAR.SYNC.DEFER_BLOCKING 0x0 ;  /* 0x0000000000007b1d */ /* 0x000fec0000010000 */
[----:B----4-:R4:W-:Y:S02]  /*3a950*/  STSM.16.M88.4 [R5], R52 ;  /* 0x0000003405007844 */ /* 0x0109e40000000200 */
[----:B------:R-:W-:Y:S06]  /*3a960*/  BAR.SYNC.DEFER_BLOCKING 0x0 ;  /* 0x0000000000007b1d */ /* 0x000fec0000010000 */
[----:B----4-:R-:W4:Y:S04]  /*3a970*/  LDL.LU R52, [R1+0x320] ;  /* 0x0003200001347983 */ /* 0x010f280000300800 */
[----:B------:R-:W4:Y:S01]  /*3a980*/  LDL.LU R53, [R1+0x328] ;  /* 0x0003280001357983 */ /* 0x000f220000300800 */
[----:B------:R-:W-:-:S02]  /*3a990*/  IMAD.MOV.U32 R54, RZ, RZ, R96 ;  /* 0x000000ffff367224 */ /* 0x000fc400078e0060 */
[----:B------:R-:W-:Y:S01]  /*3a9a0*/  IMAD.MOV.U32 R55, RZ, RZ, R98 ;  /* 0x000000ffff377224 */ /* 0x000fe200078e0062 */
[----:B------:R-:W3:Y:S04]  /*3a9b0*/  LDL.LU R60, [R1+0x324] ;  /* 0x00032400013c7983 */ /* 0x000ee80000300800 */
[----:B------:R-:W3:Y:S04]  /*3a9c0*/  LDL.LU R61, [R1+0x32c] ;  /* 0x00032c00013d7983 */ /* 0x000ee80000300800 */
[----:B------:R-:W2:Y:S01]  /*3a9d0*/  LDS.128 R64, [R0] ;  /* 0x0000000000407984 */ /* 0x000ea20000000c00 */
[----:B------:R-:W-:Y:S06]  /*3a9e0*/  BAR.SYNC.DEFER_BLOCKING 0x0 ;  /* 0x0000000000007b1d */ /* 0x000fec0000010000 */
[----:B----4-:R-:W-:Y:S02]  /*3a9f0*/  STSM.16.M88.4 [R5], R52 ;  /* 0x0000003405007844 */ /* 0x010fe40000000200 */
[----:B------:R-:W-:Y:S06]  /*3aa00*/  BAR.SYNC.DEFER_BLOCKING 0x0 ;  /* 0x0000000000007b1d */ /* 0x000fec0000010000 */
[----:B------:R-:W4:Y:S02]  /*3aa10*/  LDS.128 R52, [R0] ;  /* 0x0000000000347984 */ /* 0x000f240000000c00 */
[----:B------:R-:W-:Y:S06]  /*3aa20*/  BAR.SYNC.DEFER_BLOCKING 0x0 ;  /* 0x0000000000007b1d */ /* 0x000fec0000010000 */
[----:B---3--:R3:W-:Y:S02]  /*3aa30*/  STSM.16.M88.4 [R5], R60 ;  /* 0x0000003c05007844 */ /* 0x0087e40000000200 */
[----:B------:R-:W-:Y:S06]  /*3aa40*/  BAR.SYNC.DEFER_BLOCKING 0x0 ;  /* 0x0000000000007b1d */ /* 0x000fec0000010000 */
[----:B---3--:R-:W3:Y:S04]  /*3aa50*/  LDL.LU R60, [R1+0x330] ;  /* 0x00033000013c7983 */ /* 0x008ee80000300800 */
[----:B------:R-:W3:Y:S01]  /*3aa60*/  LDL.LU R61, [R1+0x338] ;  /* 0x00033800013d7983 */ /* 0x000ee20000300800 */
[----:B------:R-:W-:-:S02]  /*3aa70*/  IMAD.MOV.U32 R62, RZ, RZ, R100 ;  /* 0x000000ffff3e7224 */ /* 0x000fc400078e0064 */
[----:B------:R-:W-:Y:S01]  /*3aa80*/  IMAD.MOV.U32 R63, RZ, RZ, R102 ;  /* 0x000000ffff3f7224 */ /* 0x000fe200078e0066 */
[----:B------:R-:W2:Y:S04]  /*3aa90*/  LDL.LU R68, [R1+0x334] ;  /* 0x0003340001447983 */ /* 0x000ea80000300800 */
[----:B------:R-:W2:Y:S04]  /*3aaa0*/  LDL.LU R69, [R1+0x33c] ;  /* 0x00033c0001457983 */ /* 0x000ea80000300800 */
[----:B------:R-:W4:Y:S01]  /*3aab0*/  LDS.128 R72, [R0] ;  /* 0x0000000000487984 */ /* 0x000f220000000c00 */
[----:B------:R-:W-:Y:S06]  /*3aac0*/  BAR.SYNC.DEFER_BLOCKING 0x0 ;  /* 0x0000000000007b1d */ /* 0x000fec0000010000 */
[----:B---3--:R-:W-:Y:S02]  /*3aad0*/  STSM.16.M88.4 [R5], R60 ;  /* 0x0000003c05007844 */ /* 0x008fe40000000200 */
[----:B------:R-:W-:Y:S06]  /*3aae0*/  BAR.SYNC.DEFER_BLOCKING 0x0 ;  /* 0x0000000000007b1d */ /* 0x000fec0000010000 */
[----:B------:R-:W3:Y:S02]  /*3aaf0*/  LDS.128 R60, [R0] ;  /* 0x00000000003c7984 */ /* 0x000ee40000000c00 */
[----:B------:R-:W-:Y:S06]  /*3ab00*/  BAR.SYNC.DEFER_BLOCKING 0x0 ;  /* 0x0000000000007b1d */ /* 0x000fec0000010000 */
[----:B--2---:R2:W-:Y:S02]  /*3ab10*/  STSM.16.M88.4 [R5], R68 ;  /* 0x0000004405007844 */ /* 0x0045e40000000200 */
[----:B------:R-:W-:Y:S06]  /*3ab20*/  BAR.SYNC.DEFER_BLOCKING 0x0 ;  /* 0x0000000000007b1d */ /* 0x000fec0000010000 */
[----:B--2---:R-:W2:Y:S04]  /*3ab30*/  LDL.LU R68, [R1+0x340] ;  /* 0x0003400001447983 */ /* 0x004ea80000300800 */
[----:B------:R-:W2:Y:S01]  /*3ab40*/  LDL.LU R69, [R1+0x348] ;  /* 0x0003480001457983 */ /* 0x000ea20000300800 */
[----:B------:R-:W-:-:S02]  /*3ab50*/  IMAD.MOV.U32 R70, RZ, RZ, R104 ;  /* 0x000000ffff467224 */ /* 0x000fc400078e0068 */
[----:B------:R-:W-:Y:S01]  /*3ab60*/  IMAD.MOV.U32 R71, RZ, RZ, R106 ;  /* 0x000000ffff477224 */ /* 0x000fe200078e006a */
[----:B------:R-:W4:Y:S04]  /*3ab70*/  LDL.LU R76, [R1+0x344] ;  /* 0x00034400014c7983 */ /* 0x000f280000300800 */
[----:B------:R-:W4:Y:S04]  /*3ab80*/  LDL.LU R77, [R1+0x34c] ;  /* 0x00034c00014d7983 */ /* 0x000f280000300800 */
[----:B------:R-:W3:Y:S01]  /*3ab90*/  LDS.128 R80, [R0] ;  /* 0x0000000000507984 */ /* 0x000ee20000000c00 */
        /* <DEDUP_REMOVED lines=26> */
[----:B------:R-:W2:Y:S01]  /*3ad40*/  LDL.LU R93, [R1+0x36c] ;  /* 0x00036c00015d7983 */ /* 0x000ea20000300800 */
[----:B------:R-:W-:-:S03]  /*3ad50*/  IMAD.MOV.U32 R94, RZ, RZ, R113 ;  /* 0x000000ffff5e7224 */ /* 0x000fc600078e0071 */
        /* <DEDUP_REMOVED lines=13> */
[----:B------:R-:W4:Y:S01]  /*3ae30*/  LDL.LU R101, [R1+0x37c] ;  /* 0x00037c0001657983 */ /* 0x000f220000300800 */
[----:B------:R-:W-:-:S03]  /*3ae40*/  IMAD.MOV.U32 R102, RZ, RZ, R117 ;  /* 0x000000ffff667224 */ /* 0x000fc600078e0075 */
        /* <DEDUP_REMOVED lines=13> */
[----:B------:R-:W3:Y:S01]  /*3af20*/  LDL.LU R109, [R1+0x38c] ;  /* 0x00038c00016d7983 */ /* 0x000ee20000300800 */
[----:B------:R-:W-:-:S03]  /*3af30*/  IMAD.MOV.U32 R110, RZ, RZ, R121 ;  /* 0x000000ffff6e7224 */ /* 0x000fc600078e0079 */
        /* <DEDUP_REMOVED lines=21> */
[----:B--2---:R2:W-:Y:S04]  /*3b090*/  STSM.16.M88.4 [R5], R116 ;  /* 0x0000007405007844 */ /* 0x0045e80000000200 */
[----:B--2---:R-:W2:Y:S04]  /*3b0a0*/  LDL.LU R116, [R1+0x3a0] ;  /* 0x0003a00001747983 */ /* 0x004ea80000300800 */
[----:B------:R-:W2:Y:S01]  /*3b0b0*/  LDL.LU R117, [R1+0x3a8] ;  /* 0x0003a80001757983 */ /* 0x000ea20000300800 */
[----:B------:R-:W-:-:S02]  /*3b0c0*/  IMAD.MOV.U32 R118, RZ, RZ, R128 ;  /* 0x000000ffff767224 */ /* 0x000fc400078e0080 */
[----:B------:R-:W-:Y:S01]  /*3b0d0*/  IMAD.MOV.U32 R119, RZ, RZ, R130 ;  /* 0x000000ffff777224 */ /* 0x000fe200078e0082 */
[----:B------:R-:W4:Y:S04]  /*3b0e0*/  LDL.LU R124, [R1+0x3a4] ;  /* 0x0003a400017c7983 */ /* 0x000f280000300800 */
[----:B------:R-:W4:Y:S01]  /*3b0f0*/  LDL.LU R125, [R1+0x3ac] ;  /* 0x0003ac00017d7983 */ /* 0x000f220000300800 */
[----:B------:R-:W-:Y:S01]  /*3b100*/  IMAD.MOV.U32 R126, RZ, RZ, R129 ;  /* 0x000000ffff7e7224 */ /* 0x000fe200078e0081 */
[----:B------:R-:W-:Y:S06]  /*3b110*/  BAR.SYNC.DEFER_BLOCKING 0x0 ;  /* 0x0000000000007b1d */ /* 0x000fec0000010000 */
[----:B------:R-:W3:Y:S02]  /*3b120*/  LDS.128 R128, [R0] ;  /* 0x0000000000807984 */ /* 0x000ee40000000c00 */
[----:B------:R-:W-:Y:S06]  /*3b130*/  BAR.SYNC.DEFER_BLOCKING 0x0 ;  /* 0x0000000000007b1d */ /* 0x000fec0000010000 */
[----:B--2---:R-:W-:Y:S02]  /*3b140*/  STSM.16.M88.4 [R5], R116 ;  /* 0x0000007405007844 */ /* 0x004fe40000000200 */
[----:B------:R-:W-:Y:S06]  /*3b150*/  BAR.SYNC.DEFER_BLOCKING 0x0 ;  /* 0x0000000000007b1d */ /* 0x000fec0000010000 */
[----:B------:R-:W2:Y:S02]  /*3b160*/  LDS.128 R116, [R0] ;  /* 0x0000000000747984 */ /* 0x000ea40000000c00 */
[----:B------:R-:W-:Y:S06]  /*3b170*/  BAR.SYNC.DEFER_BLOCKING 0x0 ;  /* 0x0000000000007b1d */ /* 0x000fec0000010000 */
[----:B----4-:R4:W-:Y:S04]  /*3b180*/  STSM.16.M88.4 [R5], R124 ;  /* 0x0000007c05007844 */ /* 0x0109e80000000200 */
[----:B----4-:R-:W4:Y:S04]  /*3b190*/  LDL.LU R124, [R1+0x3b0] ;  /* 0x0003b000017c7983 */ /* 0x010f280000300800 */
[----:B------:R-:W4:Y:S01]  /*3b1a0*/  LDL.LU R125, [R1+0x3b8] ;  /* 0x0003b800017d7983 */ /* 0x000f220000300800 */
[----:B------:R-:W-:-:S02]  /*3b1b0*/  IMAD.MOV.U32 R126, RZ, RZ, R132 ;  /* 0x000000ffff7e7224 */ /* 0x000fc400078e0084 */
[----:B------:R-:W-:Y:S01]  /*3b1c0*/  IMAD.MOV.U32 R127, RZ, RZ, R134 ;  /* 0x000000ffff7f7224 */ /* 0x000fe200078e0086 */
[----:B------:R-:W3:Y:S04]  /*3b1d0*/  LDL.LU R152, [R1+0x3b4] ;  /* 0x0003b40001987983 */ /* 0x000ee80000300800 */
[----:B------:R-:W3:Y:S01]  /*3b1e0*/  LDL.LU R153, [R1+0x3bc] ;  /* 0x0003bc0001997983 */ /* 0x000ee20000300800 */
[----:B------:R-:W-:Y:S06]  /*3b1f0*/  BAR.SYNC.DEFER_BLOCKING 0x0 ;  /* 0x0000000000007b1d */ /* 0x000fec0000010000 */
[----:B------:R-:W2:Y:S02]  /*3b200*/  LDS.128 R132, [R0] ;  /* 0x0000000000847984 */ /* 0x000ea40000000c00 */
[----:B------:R-:W-:Y:S06]  /*3b210*/  BAR.SYNC.DEFER_BLOCKING 0x0 ;  /* 0x0000000000007b1d */ /* 0x000fec0000010000 */
[----:B----4-:R-:W-:Y:S02]  /*3b220*/  STSM.16.M88.4 [R5], R124 ;  /* 0x0000007c05007844 */ /* 0x010fe40000000200 */
[----:B------:R-:W-:Y:S06]  /*3b230*/  BAR.SYNC.DEFER_BLOCKING 0x0 ;  /* 0x0000000000007b1d */ /* 0x000fec0000010000 */
[----:B------:R-:W4:Y:S02]  /*3b240*/  LDS.128 R124, [R0] ;  /* 0x00000000007c7984 */ /* 0x000f240000000c00 */
[----:B------:R-:W-:Y:S06]  /*3b250*/  BAR.SYNC.DEFER_BLOCKING 0x0 ;  /* 0x0000000000007b1d */ /* 0x000fec0000010000 */
[----:B---3--:R3:W-:Y:S04]  /*3b260*/  STSM.16.M88.4 [R5], R152 ;  /* 0x0000009805007844 */ /* 0x0087e80000000200 */
[----:B---3--:R-:W3:Y:S04]  /*3b270*/  LDL.LU R152, [R1+0x3c0] ;  /* 0x0003c00001987983 */ /* 0x008ee80000300800 */
[----:B------:R-:W3:Y:S01]  /*3b280*/  LDL.LU R153, [R1+0x3c8] ;  /* 0x0003c80001997983 */ /* 0x000ee20000300800 */
[----:B------:R-:W-:-:S02]  /*3b290*/  IMAD.MOV.U32 R154, RZ, RZ, R136 ;  /* 0x000000ffff9a7224 */ /* 0x000fc400078e0088 */
[----:B------:R-:W-:Y:S01]  /*3b2a0*/  IMAD.MOV.U32 R155, RZ, RZ, R138 ;  /* 0x000000ffff9b7224 */ /* 0x000fe200078e008a */
[----:B------:R-:W2:Y:S04]  /*3b2b0*/  LDL.LU R156, [R1+0x3c4] ;  /* 0x0003c400019c7983 */ /* 0x000ea80000300800 */
[----:B------:R-:W2:Y:S01]  /*3b2c0*/  LDL.LU R157, [R1+0x3cc] ;  /* 0x0003cc00019d7983 */ /* 0x000ea20000300800 */
[----:B------:R-:W-:Y:S06]  /*3b2d0*/  BAR.SYNC.DEFER_BLOCKING 0x0 ;  /* 0x0000000000007b1d */ /* 0x000fec0000010000 */
[----:B------:R-:W4:Y:S02]  /*3b2e0*/  LDS.128 R136, [R0] ;  /* 0x0000000000887984 */ /* 0x000f240000000c00 */
        /* <DEDUP_REMOVED lines=39> */
[----:B------:R-:W2:Y:S04]  /*3b560*/  LDL.LU R169, [R1+0x3fc] ;  /* 0x0003fc0001a97983 */ /* 0x000ea80000300800 */
[----:B------:R-:W4:Y:S04]  /*3b570*/  LDL.LU.64 R174, [R1+0x17e8] ;  /* 0x0017e80001ae7983 */ /* 0x000f280000300a00 */
[----:B------:R-:W4:Y:S04]  /*3b580*/  LDL.LU R173, [R1+0x7c0] ;  /* 0x0007c00001ad7983 */ /* 0x000f280000300800 */
[----:B------:R-:W4:Y:S04]  /*3b590*/  LDL.LU.64 R178, [R1+0x17d8] ;  /* 0x0017d80001b27983 */ /* 0x000f280000300a00 */
[----:B------:R-:W4:Y:S01]  /*3b5a0*/  LDL.LU R172, [R1+0x7d4] ;  /* 0x0007d40001ac7983 */ /* 0x000f220000300800 */
[----:B------:R-:W-:Y:S06]  /*3b5b0*/  BAR.SYNC.DEFER_BLOCKING 0x0 ;  /* 0x0000000000007b1d */ /* 0x000fec0000010000 */
[----:B------:R-:W4:Y:S04]  /*3b5c0*/  LDL.LU.64 R176, [R1+0x17d0] ;  /* 0x0017d00001b07983 */ /* 0x000f280000300a00 */
[----:B------:R-:W4:Y:S04]  /*3b5d0*/  LDL.LU R187, [R1+0x7c4] ;  /* 0x0007c40001bb7983 */ /* 0x000f280000300800 */
[----:B------:R-:W4:Y:S04]  /*3b5e0*/  LDL.LU.64 R182, [R1+0x17c8] ;  /* 0x0017c80001b67983 */ /* 0x000f280000300a00 */
[----:B------:R-:W4:Y:S04]  /*3b5f0*/  LDL.LU R186, [R1+0x7d8] ;  /* 0x0007d80001ba7983 */ /* 0x000f280000300800 */
[----:B------:R-:W1:Y:S01]  /*3b600*/  LDS.128 R148, [R0] ;  /* 0x0000000000947984 */ /* 0x000e620000000c00 */
[----:B------:R-:W-:Y:S06]  /*3b610*/  BAR.SYNC.DEFER_BLOCKING 0x0 ;  /* 0x0000000000007b1d */ /* 0x000fec0000010000 */
[----:B------:R-:W4:Y:S04]  /*3b620*/  LDL.LU.64 R180, [R1+0x17c0] ;  /* 0x0017c00001b47983 */ /* 0x000f280000300a00 */
[----:B------:R-:W4:Y:S04]  /*3b630*/  LDL.LU R191, [R1+0x7c8] ;  /* 0x0007c80001bf7983 */ /* 0x000f280000300800 */
[----:B------:R-:W4:Y:S04]  /*3b640*/  LDL.LU.64 R184, [R1+0x17b8] ;  /* 0x0017b80001b87983 */ /* 0x000f280000300a00 */
[----:B------:R-:W4:Y:S04]  /*3b650*/  LDL.LU R188, [R1+0x7dc] ;  /* 0x0007dc0001bc7983 */ /* 0x000f280000300800 */
[----:B------:R-:W4:Y:S04]  /*3b660*/  LDL.LU.64 R194, [R1+0x17b0] ;  /* 0x0017b00001c27983 */ /* 0x000f280000300a00 */
[----:B------:R-:W4:Y:S01]  /*3b670*/  LDL.LU R189, [R1+0x7cc] ;  /* 0x0007cc0001bd7983 */ /* 0x000f220000300800 */
[----:B------:R-:W-:-:S02]  /*3b680*/  LOP3.LUT P6, RZ, R20, 0x8, RZ, 0xc0, !PT ;  /* 0x0000000814ff7812 */ /* 0x000fc400078cc0ff */
[----:B------:R-:W-:Y:S01]  /*3b690*/  LOP3.LUT R2, R2, 0xefffffff, RZ, 0xc0, !PT ;  /* 0xefffffff02027812 */ /* 0x000fe200078ec0ff */
[----:B------:R-:W4:Y:S04]  /*3b6a0*/  LDL.LU.64 R192, [R1+0x17a8] ;  /* 0x0017a80001c07983 */ /* 0x000f280000300a00 */
[----:B------:R-:W4:Y:S04]  /*3b6b0*/  LDL.LU R252, [R1+0x7b0] ;  /* 0x0007b00001fc7983 */ /* 0x000f280000300800 */
[----:B------:R-:W4:Y:S02]  /*3b6c0*/  LDL.LU.64 R198, [R1+0x17a0] ;  /* 0x0017a00001c67983 */ /* 0x000f240000300a00 */
[----:B------:R-:W-:-:S02]  /*3b6d0*/  @P6 LOP3.LUT R2, R2, 0x10000000, RZ, 0xfc, !PT ;  /* 0x1000000002026812 */ /* 0x000fc400078efcff */
[----:B------:R-:W-:Y:S01]  /*3b6e0*/  LOP3.LUT P6, RZ, R20, 0x40, RZ, 0xc0, !PT ;  /* 0x0000004014ff7812 */ /* 0x000fe200078cc0ff */
[----:B------:R-:W4:Y:S01]  /*3b6f0*/  LDL.LU R27, [R1+0x7a0] ;  /* 0x0007a000011b7983 */ /* 0x000f220000300800 */
[----:B------:R-:W-:-:S11]  /*3b700*/  LOP3.LUT R2, R2, 0xdfffffff, RZ, 0xc0, !PT ;  /* 0xdfffffff02027812 */ /* 0x000fd600078ec0ff */
[----:B------:R-:W-:Y:S02]  /*3b710*/  @P6 LOP3.LUT R2, R2, 0x20000000, RZ, 0xfc, !PT ;  /* 0x2000000002026812 */ /* 0x000fe400078efcff */
[----:B------:R-:W-:Y:S02]  /*3b720*/  LOP3.LUT P6, RZ, R20, 0x80, RZ, 0xc0, !PT ;  /* 0x0000008014ff7812 */ /* 0x000fe400078cc0ff */
[----:B------:R-:W-:-:S11]  /*3b730*/  LOP3.LUT R2, R2, 0xbfffffff, RZ, 0xc0, !PT ;  /* 0xbfffffff02027812 */ /* 0x000fd600078ec0ff */
[----:B------:R-:W-:Y:S02]  /*3b740*/  @P6 LOP3.LUT R2, R2, 0x40000000, RZ, 0xfc, !PT ;  /* 0x4000000002026812 */ /* 0x000fe400078efcff */
[----:B------:R-:W-:Y:S02]  /*3b750*/  LOP3.LUT P6, RZ, R20, 0x100, RZ, 0xc0, !PT ;  /* 0x0000010014ff7812 */ /* 0x000fe400078cc0ff */
[----:B------:R-:W-:Y:S01]  /*3b760*/  LOP3.LUT R2, R2, 0x7fffffff, RZ, 0xc0, !PT ;  /* 0x7fffffff02027812 */ /* 0x000fe200078ec0ff */
[----:B---3--:R-:W-:Y:S01]  /*3b770*/  STSM.16.M88.4 [R5], R164 ;  /* 0x000000a405007844 */ /* 0x008fe20000000200 */
[----:B------:R-:W-:Y:S06]  /*3b780*/  BAR.SYNC.DEFER_BLOCKING 0x0 ;  /* 0x0000000000007b1d */ /* 0x000fec0000010000 */
[----:B------:R-:W3:Y:S02]  /*3b790*/  LDS.128 R164, [R0] ;  /* 0x0000000000a47984 */ /* 0x000ee40000000c00 */
[----:B------:R-:W-:Y:S06]  /*3b7a0*/  BAR.SYNC.DEFER_BLOCKING 0x0 ;  /* 0x0000000000007b1d */ /* 0x000fec0000010000 */
[----:B--2---:R-:W-:Y:S02]  /*3b7b0*/  STSM.16.M88.4 [R5], R168 ;  /* 0x000000a805007844 */ /* 0x004fe40000000200 */
[----:B------:R-:W-:Y:S06]  /*3b7c0*/  BAR.SYNC.DEFER_BLOCKING 0x0 ;  /* 0x0000000000007b1d */ /* 0x000fec0000010000 */
[----:B------:R2:W-:Y:S01]  /*3b7d0*/  @P0 STG.E desc[UR10][R202.64], R26 ;  /* 0x0000001aca000986 */ /* 0x0005e2000c10190a */
[----:B------:R-:W-:-:S03]  /*3b7e0*/  LOP3.LUT P0, RZ, R3, 0x80, RZ, 0xc0, !PT ;  /* 0x0000008003ff7812 */ /* 0x000fc6000780c0ff */
[----:B--2---:R-:W2:Y:S10]  /*3b7f0*/  LDL.LU.64 R202, [R1+0x1798] ;  /* 0x0017980001ca7983 */ /* 0x004eb40000300a00 */
[----:B------:R-:W-:-:S02]  /*3b800*/  @P0 LOP3.LUT R6, R6, 0x40, RZ, 0xfc, !PT ;  /* 0x0000004006060812 */ /* 0x000fc400078efcff */
[----:B------:R-:W-:Y:S01]  /*3b810*/  LOP3.LUT P0, RZ, R3, 0x40, RZ, 0xc0, !PT ;  /* 0x0000004003ff7812 */ /* 0x000fe2000780c0ff */
[----:B------:R-:W2:Y:S01]  /*3b820*/  LDL.LU R26, [R1+0x7b4] ;  /* 0x0007b400011a7983 */ /* 0x000ea20000300800 */
[----:B------:R-:W-:-:S03]  /*3b830*/  LOP3.LUT R6, R6, 0xffffff7f, RZ, 0xc0, !PT ;  /* 0xffffff7f06067812 */ /* 0x000fc600078ec0ff */
[----:B------:R-:W3:Y:S04]  /*3b840*/  LDL.LU R38, [R1+0x95c] ;  /* 0x00095c0001267983 */ /* 0x000ee80000300800 */
[----:B------:R-:W3:Y:S04]  /*3b850*/  LDL.LU.64 R42, [R1+0x1790] ;  /* 0x00179000012a7983 */ /* 0x000ee80000300a00 */
[----:B------:R-:W-:Y:S01]  /*3b860*/  @P0 LOP3.LUT R6, R6, 0x80, RZ, 0xfc, !PT ;  /* 0x0000008006060812 */ /* 0x000fe200078efcff */
[----:B------:R-:W3:Y:S01]  /*3b870*/  LDL.LU R40, [R1+0x7a4] ;  /* 0x0007a40001287983 */ /* 0x000ee20000300800 */
[----:B------:R-:W-:-:S02]  /*3b880*/  LOP3.LUT P0, RZ, R3, 0x20, RZ, 0xc0, !PT ;  /* 0x0000002003ff7812 */ /* 0x000fc4000780c0ff */
[----:B------:R-:W-:Y:S01]  /*3b890*/  LOP3.LUT R6, R6, 0xfffffeff, RZ, 0xc0, !PT ;  /* 0xfffffeff06067812 */ /* 0x000fe200078ec0ff */
[----:B------:R-:W3:Y:S04]  /*3b8a0*/  LDL.LU.64 R36, [R1+0x1788] ;  /* 0x0017880001247983 */ /* 0x000ee80000300a00 */
[----:B------:R-:W3:Y:S01]  /*3b8b0*/  LDL.LU R41, [R1+0x7b8] ;  /* 0x0007b80001297983 */ /* 0x000ee20000300800 */
[----:B------:R-:W-:-:S05]  /*3b8c0*/  @P6 LOP3.LUT R2, R2, 0x80000000, RZ, 0xfc, !PT ;  /* 0x8000000002026812 */ /* 0x000fca00078efcff */
[----:B------:R-:W-:Y:S01]  /*3b8d0*/  @P0 LOP3.LUT R6, R6, 0x100, RZ, 0xfc, !PT ;  /* 0x0000010006060812 */ /* 0x000fe200078efcff */
[----:B------:R-:W3:Y:S01]  /*3b8e0*/  LDL.LU.64 R30, [R1+0x1780] ;  /* 0x00178000011e7983 */ /* 0x000ee20000300a00 */
[----:B------:R-:W-:Y:S02]  /*3b8f0*/  LOP3.LUT P0, RZ, R3, 0x10, RZ, 0xc0, !PT ;  /* 0x0000001003ff7812 */ /* 0x000fe4000780c0ff */
[----:B------:R-:W-:Y:S01]  /*3b900*/  LOP3.LUT R6, R6, 0xfffffdff, RZ, 0xc0, !PT ;  /* 0xfffffdff06067812 */ /* 0x000fe200078ec0ff */
[----:B------:R-:W3:Y:S01]  /*3b910*/  LDL.LU R28, [R1+0x7a8] ;  /* 0x0007a800011c7983 */ /* 0x000ee20000300800 */
[----:B------:R-:W-:-:S03]  /*3b920*/  LOP3.LUT P6, RZ, R20, 0x200, RZ, 0xc0, !PT ;  /* 0x0000020014ff7812 */ /* 0x000fc600078cc0ff */
[----:B------:R-:W3:Y:S04]  /*3b930*/  LDL.LU.64 R34, [R1+0x1778] ;  /* 0x0017780001227983 */ /* 0x000ee80000300a00 */
[----:B------:R-:W3:Y:S02]  /*3b940*/  LDL.LU R29, [R1+0x7bc] ;  /* 0x0007bc00011d7983 */ /* 0x000ee40000300800 */
[----:B------:R-:W-:Y:S02]  /*3b950*/  @P0 LOP3.LUT R6, R6, 0x200, RZ, 0xfc, !PT ;  /* 0x0000020006060812 */ /* 0x000fe400078efcff */
[----:B------:R-:W-:Y:S01]  /*3b960*/  LOP3.LUT P0, RZ, R3, 0x8, RZ, 0xc0, !PT ;  /* 0x0000000803ff7812 */ /* 0x000fe2000780c0ff */
[----:B------:R-:W3:Y:S01]  /*3b970*/  LDL.LU.64 R32, [R1+0x1770] ;  /* 0x0017700001207983 */ /* 0x000ee20000300a00 */
        /* <DEDUP_REMOVED lines=8> */
[----:B------:R-:W3:Y:S06]  /*3ba00*/  LDL.LU R13, [R1+0x780] ;  /* 0x00078000010d7983 */ /* 0x000eec0000300800 */
[----:B------:R-:W-:-:S02]  /*3ba10*/  @P0 LOP3.LUT R6, R6, 0x800, RZ, 0xfc, !PT ;  /* 0x0000080006060812 */ /* 0x000fc400078efcff */
[----:B------:R-:W-:Y:S02]  /*3ba20*/  LOP3.LUT P0, RZ, R3, 0x2, RZ, 0xc0, !PT ;  /* 0x0000000203ff7812 */ /* 0x000fe4000780c0ff */
[----:B------:R-:W-:-:S11]  /*3ba30*/  LOP3.LUT R6, R6, 0xffffefff, RZ, 0xc0, !PT ;  /* 0xffffefff06067812 */ /* 0x000fd600078ec0ff */
[----:B------:R-:W-:-:S04]  /*3ba40*/  @P0 LOP3.LUT R6, R6, 0x1000, RZ, 0xfc, !PT ;  /* 0x0000100006060812 */ /* 0x000fc800078efcff */
[----:B------:R-:W-:-:S04]  /*3ba50*/  LOP3.LUT R6, R6, 0xfffffffe, RZ, 0xc0, !PT ;  /* 0xfffffffe06067812 */ /* 0x000fc800078ec0ff */
[----:B------:R-:W-:Y:S02]  /*3ba60*/  @P6 LOP3.LUT R6, R6, 0x1, RZ, 0xfc, !PT ;  /* 0x0000000106066812 */ /* 0x000fe400078efcff */
[----:B------:R-:W-:Y:S02]  /*3ba70*/  LOP3.LUT P6, RZ, R20, 0x400, RZ, 0xc0, !PT ;  /* 0x0000040014ff7812 */ /* 0x000fe400078cc0ff */
[----:B------:R-:W-:-:S11]  /*3ba80*/  LOP3.LUT R6, R6, 0xfffffffd, RZ, 0xc0, !PT ;  /* 0xfffffffd06067812 */ /* 0x000fd600078ec0ff */
[----:B------:R-:W-:Y:S02]  /*3ba90*/  @P6 LOP3.LUT R6, R6, 0x2, RZ, 0xfc, !PT ;  /* 0x0000000206066812 */ /* 0x000fe400078efcff */
[----:B------:R-:W-:Y:S02]  /*3baa0*/  LOP3.LUT P6, RZ, R20, 0x800, RZ, 0xc0, !PT ;  /* 0x0000080014ff7812 */ /* 0x000fe400078cc0ff */
[----:B------:R-:W-:-:S11]  /*3bab0*/  LOP3.LUT R6, R6, 0xfffffffb, RZ, 0xc0, !PT ;  /* 0xfffffffb06067812 */ /* 0x000fd600078ec0ff */
[----:B------:R-:W-:Y:S02]  /*3bac0*/  @P6 LOP3.LUT R6, R6, 0x4, RZ, 0xfc, !PT ;  /* 0x0000000406066812 */ /* 0x000fe400078efcff */
[----:B------:R-:W-:Y:S02]  /*3bad0*/  LOP3.LUT P6, RZ, R20, 0x1000, RZ, 0xc0, !PT ;  /* 0x0000100014ff7812 */ /* 0x000fe400078cc0ff */
[----:B------:R-:W-:Y:S02]  /*3bae0*/  LOP3.LUT R6, R6, 0xfffffff7, RZ, 0xc0, !PT ;  /* 0xfffffff706067812 */ /* 0x000fe400078ec0ff */
[----:B------:R-:W-:-:S09]  /*3baf0*/  LOP3.LUT P0, RZ, R3, 0x1, RZ, 0xc0, !PT ;  /* 0x0000000103ff7812 */ /* 0x000fd2000780c0ff */
[----:B------:R-:W-:Y:S02]  /*3bb00*/  @P6 LOP3.LUT R6, R6, 0x8, RZ, 0xfc, !PT ;  /* 0x0000000806066812 */ /* 0x000fe400078efcff */
[----:B------:R-:W-:Y:S02]  /*3bb10*/  LOP3.LUT P6, RZ, R20, 0x2000, RZ, 0xc0, !PT ;  /* 0x0000200014ff7812 */ /* 0x000fe400078cc0ff */
[----:B------:R-:W-:Y:S01]  /*3bb20*/  LOP3.LUT R6, R6, 0xffffffef, RZ, 0xc0, !PT ;  /* 0xffffffef06067812 */ /* 0x000fe200078ec0ff */
[----:B----4-:R4:W-:Y:S04]  /*3bb30*/  @P1 STG.E desc[UR10][R174.64], R173 ;  /* 0x000000adae001986 */ /* 0x0109e8000c10190a */
[----:B------:R1:W-:Y:S06]  /*3bb40*/  @P0 STG.E desc[UR10][R178.64], R172 ;  /* 0x000000acb2000986 */ /* 0x0003ec000c10190a */
[----:B------:R-:W-:Y:S01]  /*3bb50*/  @P6 LOP3.LUT R6, R6, 0x10, RZ, 0xfc, !PT ;  /* 0x0000001006066812 */ /* 0x000fe200078efcff */
[----:B----4-:R-:W4:Y:S03]  /*3bb60*/  LDL.LU.64 R174, [R1+0x1758] ;  /* 0x0017580001ae7983 */ /* 0x010f260000300a00 */
[C---:B------:R-:W-:Y:S01]  /*3bb70*/  LOP3.LUT P0, RZ, R6.reuse, 0x1000, RZ, 0xc0, !PT ;  /* 0x0000100006ff7812 */ /* 0x040fe2000780c0ff */
[----:B------:R-:W4:Y:S04]  /*3bb80*/  LDL.LU R12, [R1+0x794] ;  /* 0x00079400010c7983 */ /* 0x000f280000300800 */
[----:B-1----:R-:W4:Y:S04]  /*3bb90*/  LDL.LU.64 R178, [R1+0x1750] ;  /* 0x0017500001b27983 */ /* 0x002f280000300a00 */
[----:B------:R-:W4:Y:S04]  /*3bba0*/  LDL.LU R173, [R1+0x784] ;  /* 0x0007840001ad7983 */ /* 0x000f280000300800 */
[----:B------:R1:W-:Y:S01]  /*3bbb0*/  @P0 STG.E desc[UR10][R176.64], R187 ;  /* 0x000000bbb0000986 */ /* 0x0003e2000c10190a */
[----:B------:R-:W-:-:S03]  /*3bbc0*/  LOP3.LUT P0, RZ, R6, 0x800, RZ, 0xc0, !PT ;  /* 0x0000080006ff7812 */ /* 0x000fc6000780c0ff */
[----:B-1----:R-:W4:Y:S10]  /*3bbd0*/  LDL.LU.64 R176, [R1+0x1748] ;  /* 0x0017480001b07983 */ /* 0x002f340000300a00 */
[----:B------:R1:W-:Y:S04]  /*3bbe0*/  @P0 STG.E desc[UR10][R182.64], R186 ;  /* 0x000000bab6000986 */ /* 0x0003e8000c10190a */
[----:B------:R-:W4:Y:S04]  /*3bbf0*/  LDL.LU R172, [R1+0x798] ;  /* 0x0007980001ac7983 */ /* 0x000f280000300800 */
[----:B-1----:R-:W4:Y:S04]  /*3bc00*/  LDL.LU.64 R182, [R1+0x1740] ;  /* 0x0017400001b67983 */ /* 0x002f280000300a00 */
[----:B------:R-:W4:Y:S01]  /*3bc10*/  LDL.LU R187, [R1+0x788] ;  /* 0x0007880001bb7983 */ /* 0x000f220000300800 */
[----:B------:R-:W-:-:S13]  /*3bc20*/  LOP3.LUT P0, RZ, R6, 0x400, RZ, 0xc0, !PT ;  /* 0x0000040006ff7812 */ /* 0x000fda000780c0ff */
[----:B------:R1:W-:Y:S01]  /*3bc30*/  @P0 STG.E desc[UR10][R180.64], R191 ;  /* 0x000000bfb4000986 */ /* 0x0003e2000c10190a */
[----:B------:R-:W-:Y:S02]  /*3bc40*/  LOP3.LUT P0, RZ, R6, 0x200, RZ, 0xc0, !PT ;  /* 0x0000020006ff7812 */ /* 0x000fe4000780c0ff */
[----:B------:R-:W-:Y:S02]  /*3bc50*/  LOP3.LUT P1, RZ, R3, 0x100, RZ, 0xc0, !PT ;  /* 0x0000010003ff7812 */ /* 0x000fe4000782c0ff */
[----:B------:R-:W-:Y:S01]  /*3bc60*/  LOP3.LUT P6, RZ, R20, 0x4000, RZ, 0xc0, !PT ;  /* 0x0000400014ff7812 */ /* 0x000fe200078cc0ff */
[----:B-1----:R-:W4:Y:S08]  /*3bc70*/  LDL.LU.64 R180, [R1+0x1738] ;  /* 0x0017380001b47983 */ /* 0x002f300000300a00 */
[----:B------:R1:W-:Y:S01]  /*3bc80*/  @P0 STG.E desc[UR10][R184.64], R188 ;  /* 0x000000bcb8000986 */ /* 0x0003e2000c10190a */
[----:B------:R-:W-:-:S03]  /*3bc90*/  LOP3.LUT P0, RZ, R6, 0x100, RZ, 0xc0, !PT ;  /* 0x0000010006ff7812 */ /* 0x000fc6000780c0ff */
[----:B------:R-:W4:Y:S04]  /*3bca0*/  LDL.LU R186, [R1+0x79c] ;  /* 0x00079c0001ba7983 */ /* 0x000f280000300800 */
[----:B-1----:R-:W4:Y:S06]  /*3bcb0*/  LDL.LU.64 R184, [R1+0x1730] ;  /* 0x0017300001b87983 */ /* 0x002f2c0000300a00 */
[----:B------:R1:W-:Y:S01]  /*3bcc0*/  @P0 STG.E desc[UR10][R194.64], R189 ;  /* 0x000000bdc2000986 */ /* 0x0003e2000c10190a */
[----:B------:R-:W-:-:S03]  /*3bcd0*/  LOP3.LUT P0, RZ, R6, 0x80, RZ, 0xc0, !PT ;  /* 0x0000008006ff7812 */ /* 0x000fc6000780c0ff */
[----:B------:R-:W4:Y:S04]  /*3bce0*/  LDL.LU R191, [R1+0x78c] ;  /* 0x00078c0001bf7983 */ /* 0x000f280000300800 */
[----:B-1----:R-:W4:Y:S06]  /*3bcf0*/  LDL.LU.64 R194, [R1+0x1728] ;  /* 0x0017280001c27983 */ /* 0x002f2c0000300a00 */
[----:B------:R1:W-:Y:S01]  /*3bd00*/  @P0 STG.E desc[UR10][R192.64], R252 ;  /* 0x000000fcc0000986 */ /* 0x0003e2000c10190a */
[----:B------:R-:W-:-:S03]  /*3bd10*/  LOP3.LUT P0, RZ, R6, 0x40, RZ, 0xc0, !PT ;  /* 0x0000004006ff7812 */ /* 0x000fc6000780c0ff */
[----:B-1----:R-:W4:Y:S10]  /*3bd20*/  LDL.LU R192, [R1+0x770] ;  /* 0x0007700001c07983 */ /* 0x002f340000300800 */
[----:B------:R1:W-:Y:S01]  /*3bd30*/  @P0 STG.E desc[UR10][R198.64], R27 ;  /* 0x0000001bc6000986 */ /* 0x0003e2000c10190a */
[----:B------:R-:W-:-:S03]  /*3bd40*/  LOP3.LUT P0, RZ, R6, 0x20, RZ, 0xc0, !PT ;  /* 0x0000002006ff7812 */ /* 0x000fc6000780c0ff */
[----:B------:R-:W4:Y:S04]  /*3bd50*/  LDL.LU.64 R188, [R1+0x1720] ;  /* 0x0017200001bc7983 */ /* 0x000f280000300a00 */
[----:B------:R-:W4:Y:S04]  /*3bd60*/  LDL.LU R193, [R1+0x760] ;  /* 0x0007600001c17983 */ /* 0x000f280000300800 */
[----:B-1----:R-:W4:Y:S04]  /*3bd70*/  LDL.LU.64 R198, [R1+0x1718] ;  /* 0x0017180001c67983 */ /* 0x002f280000300a00 */
[----:B------:R-:W4:Y:S04]  /*3bd80*/  LDL.LU R252, [R1+0x774] ;  /* 0x0007740001fc7983 */ /* 0x000f280000300800 */
[----:B--2---:R1:W-:Y:S02]  /*3bd90*/  @P1 STG.E desc[UR10][R202.64], R26 ;  /* 0x0000001aca001986 */ /* 0x0043e4000c10190a */
[----:B-1----:R-:W-:-:S02]  /*3bda0*/  VIADD R26, R4, 0xb ;  /* 0x0000000b041a7836 */ /* 0x002fc40000000000 */
[----:B------:R-:W2:Y:S03]  /*3bdb0*/  LDL.LU.64 R202, [R1+0x1710] ;  /* 0x0017100001ca7983 */ /* 0x000ea60000300a00 */
[----:B---3--:R-:W-:Y:S01]  /*3bdc0*/  ISETP.LT.AND P1, PT, R26, R38, !P0 ;  /* 0x000000261a00720c */ /* 0x008fe20004721270 */
[----:B------:R-:W2:-:S12]  /*3bdd0*/  LDL.LU R27, [R1+0x764] ;  /* 0x00076400011b7983 */ /* 0x000e980000300800 */
[----:B------:R-:W-:Y:S04]  /*3bde0*/  @P1 STG.E desc[UR10][R42.64], R40 ;  /* 0x000000282a001986 */ /* 0x000fe8000c10190a */
[----:B------:R-:W-:Y:S01]  /*3bdf0*/  @P6 STG.E desc[UR10][R36.64], R41 ;  /* 0x0000002924006986 */ /* 0x000fe2000c10190a */
[----:B------:R-:W-:-:S13]  /*3be00*/  LOP3.LUT P6, RZ, R6, 0x10, RZ, 0xc0, !PT ;  /* 0x0000001006ff7812 */ /* 0x000fda00078cc0ff */
[----:B------:R-:W-:Y:S01]  /*3be10*/  @P6 STG.E desc[UR10][R30.64], R28 ;  /* 0x0000001c1e006986 */ /* 0x000fe2000c10190a */
[----:B------:R-:W-:-:S13]  /*3be20*/  LOP3.LUT P6, RZ, R6, 0x8, RZ, 0xc0, !PT ;  /* 0x0000000806ff7812 */ /* 0x000fda00078cc0ff */
[----:B------:R-:W-:Y:S01]  /*3be30*/  @P6 STG.E desc[UR10][R34.64], R29 ;  /* 0x0000001d22006986 */ /* 0x000fe2000c10190a */
[----:B------:R-:W-:-:S13]  /*3be40*/  LOP3.LUT P6, RZ, R6, 0x4, RZ, 0xc0, !PT ;  /* 0x0000000406ff7812 */ /* 0x000fda00078cc0ff */
[----:B------:R-:W-:Y:S01]  /*3be50*/  @P6 STG.E desc[UR10][R32.64], R14 ;  /* 0x0000000e20006986 */ /* 0x000fe2000c10190a */
[----:B------:R-:W-:-:S13]  /*3be60*/  LOP3.LUT P6, RZ, R6, 0x2, RZ, 0xc0, !PT ;  /* 0x0000000206ff7812 */ /* 0x000fda00078cc0ff */
[----:B------:R1:W-:Y:S01]  /*3be70*/  @P6 STG.E desc[UR10][R10.64], R15 ;  /* 0x0000000f0a006986 */ /* 0x0003e2000c10190a */
[----:B------:R-:W-:Y:S02]  /*3be80*/  LOP3.LUT P6, RZ, R6, 0x1, RZ, 0xc0, !PT ;  /* 0x0000000106ff7812 */ /* 0x000fe400078cc0ff */
[C---:B------:R-:W-:Y:S02]  /*3be90*/  LOP3.LUT P5, RZ, R20.reuse, 0x4, RZ, 0xc0, !PT ;  /* 0x0000000414ff7812 */ /* 0x040fe400078ac0ff */
[C---:B------:R-:W-:Y:S02]  /*3bea0*/  LOP3.LUT P4, RZ, R20.reuse, 0x2, RZ, 0xc0, !PT ;  /* 0x0000000214ff7812 */ /* 0x040fe4000788c0ff */
[----:B------:R-:W-:Y:S01]  /*3beb0*/  LOP3.LUT P3, RZ, R20, 0x1, RZ, 0xc0, !PT ;  /* 0x0000000114ff7812 */ /* 0x000fe2000786c0ff */
[----:B-1----:R-:W3:Y:S06]  /*3bec0*/  LDL.LU.64 R10, [R1+0x1708] ;  /* 0x00170800010a7983 */ /* 0x002eec0000300a00 */
[----:B------:R1:W-:Y:S01]  /*3bed0*/  @P6 STG.E desc[UR10][R8.64], R13 ;  /* 0x0000000d08006986 */ /* 0x0003e2000c10190a */
[----:B------:R-:W-:-:S02]  /*3bee0*/  LOP3.LUT P6, RZ, R2, 0x80000000, RZ, 0xc0, !PT ;  /* 0x8000000002ff7812 */ /* 0x000fc400078cc0ff */
[----:B------:R-:W-:Y:S01]  /*3bef0*/  LOP3.LUT R20, R20, 0xffefffff, RZ, 0xc0, !PT ;  /* 0xffefffff14147812 */ /* 0x000fe200078ec0ff */
[----:B------:R-:W3:Y:S03]  /*3bf00*/  LDL.LU R15, [R1+0x778] ;  /* 0x00077800010f7983 */ /* 0x000ee60000300800 */
[----:B------:R-:W-:-:S04]  /*3bf10*/  @P0 LOP3.LUT R20, R20, 0x100000, RZ, 0xfc, !PT ;  /* 0x0010000014140812 */ /* 0x000fc800078efcff */
[----:B------:R-:W-:Y:S01]  /*3bf20*/  LOP3.LUT P1, RZ, R20, 0x20, RZ, 0xc0, !PT ;  /* 0x0000002014ff7812 */ /* 0x000fe2000782c0ff */
[----:B-1----:R-:W3:Y:S04]  /*3bf30*/  LDL.LU.64 R8, [R1+0x1700] ;  /* 0x0017000001087983 */ /* 0x002ee80000300a00 */
[----:B------:R-:W3:Y:S04]  /*3bf40*/  LDL.LU R13, [R1+0x768] ;  /* 0x00076800010d7983 */ /* 0x000ee80000300800 */
[----:B----4-:R1:W-:Y:S01]  /*3bf50*/  @P6 STG.E desc[UR10][R174.64], R12 ;  /* 0x0000000cae006986 */ /* 0x0103e2000c10190a */
[----:B------:R-:W-:-:S03]  /*3bf60*/  LOP3.LUT P6, RZ, R2, 0x40000000, RZ, 0xc0, !PT ;  /* 0x4000000002ff7812 */ /* 0x000fc600078cc0ff */
[----:B-1----:R-:W4:Y:S10]  /*3bf70*/  LDL.LU.64 R174, [R1+0x16f8] ;  /* 0x0016f80001ae7983 */ /* 0x002f340000300a00 */
[----:B------:R1:W-:Y:S01]  /*3bf80*/  @P6 STG.E desc[UR10][R178.64], R173 ;  /* 0x000000adb2006986 */ /* 0x0003e2000c10190a */
[----:B------:R-:W-:-:S03]  /*3bf90*/  LOP3.LUT P6, RZ, R2, 0x20000000, RZ, 0xc0, !PT ;  /* 0x2000000002ff7812 */ /* 0x000fc600078cc0ff */
[----:B------:R-:W4:Y:S04]  /*3bfa0*/  LDL.LU R12, [R1+0x77c] ;  /* 0x00077c00010c7983 */ /* 0x000f280000300800 */
[----:B-1----:R-:W4:Y:S06]  /*3bfb0*/  LDL.LU.64 R178, [R1+0x16f0] ;  /* 0x0016f00001b27983 */ /* 0x002f2c0000300a00 */
[----:B------:R1:W-:Y:S01]  /*3bfc0*/  @P6 STG.E desc[UR10][R176.64], R172 ;  /* 0x000000acb0006986 */ /* 0x0003e2000c10190a */
[----:B------:R-:W-:-:S03]  /*3bfd0*/  LOP3.LUT P6, RZ, R2, 0x10000000, RZ, 0xc0, !PT ;  /* 0x1000000002ff7812 */ /* 0x000fc600078cc0ff */
[----:B------:R-:W4:Y:S04]  /*3bfe0*/  LDL.LU R173, [R1+0x76c] ;  /* 0x00076c0001ad7983 */ /* 0x000f280000300800 */
[----:B------:R1:W-:Y:S01]  /*3bff0*/  @P1 STG.E desc[UR10][R182.64], R187 ;  /* 0x000000bbb6001986 */ /* 0x0003e2000c10190a */
[----:B------:R-:W-:Y:S02]  /*3c000*/  LOP3.LUT P1, RZ, R18, 0x40, RZ, 0xc0, !PT ;  /* 0x0000004012ff7812 */ /* 0x000fe4000782c0ff */
[----:B------:R-:W-:Y:S01]  /*3c010*/  LOP3.LUT R2, R2, 0xffffffef, RZ, 0xc0, !PT ;  /* 0xffffffef02027812 */ /* 0x000fe200078ec0ff */
[----:B-1----:R-:W4:Y:S04]  /*3c020*/  LDL.LU.64 R176, [R1+0x16e8] ;  /* 0x0016e80001b07983 */ /* 0x002f280000300a00 */
        /* <DEDUP_REMOVED lines=37> */
[----:B------:R1:W-:Y:S10]  /*3c280*/  @P0 STG.E desc[UR10][R180.64], R186 ;  /* 0x000000bab4000986 */ /* 0x0003f4000c10190a */
[----:B------:R-:W-:Y:S01]  /*3c290*/  @P1 LOP3.LUT R2, R2, 0x8000, RZ, 0xfc, !PT ;  /* 0x0000800002021812 */ /* 0x000fe200078efcff */
[----:B-1----:R-:W4:Y:S01]  /*3c2a0*/  LDL.LU.64 R180, [R1+0x16d8] ;  /* 0x0016d80001b47983 */ /* 0x002f220000300a00 */
[----:B------:R-:W-:-:S03]  /*3c2b0*/  LOP3.LUT P1, RZ, R18, 0x40000, RZ, 0xc0, !PT ;  /* 0x0004000012ff7812 */ /* 0x000fc6000782c0ff */
[----:B------:R-:W4:Y:S01]  /*3c2c0*/  LDL.LU R186, [R1+0x754] ;  /* 0x0007540001ba7983 */ /* 0x000f220000300800 */
[----:B------:R-:W-:-:S03]  /*3c2d0*/  LOP3.LUT R2, R2, 0xfffeffff, RZ, 0xc0, !PT ;  /* 0xfffeffff02027812 */ /* 0x000fc600078ec0ff */
[----:B------:R1:W-:Y:S06]  /*3c2e0*/  @P6 STG.E desc[UR10][R184.64], R191 ;  /* 0x000000bfb8006986 */ /* 0x0003ec000c10190a */
[----:B------:R-:W-:Y:S02]  /*3c2f0*/  @P1 LOP3.LUT R2, R2, 0x10000, RZ, 0xfc, !PT ;  /* 0x0001000002021812 */ /* 0x000fe400078efcff */
[----:B------:R-:W-:Y:S01]  /*3c300*/  LOP3.LUT P1, RZ, R18, 0x80000, RZ, 0xc0, !PT ;  /* 0x0008000012ff7812 */ /* 0x000fe2000782c0ff */
[----:B-1----:R-:W4:Y:S04]  /*3c310*/  LDL.LU.64 R184, [R1+0x16d0] ;  /* 0x0016d00001b87983 */ /* 0x002f280000300a00 */
[----:B------:R-:W4:Y:S01]  /*3c320*/  LDL.LU R191, [R1+0x744] ;  /* 0x0007440001bf7983 */ /* 0x000f220000300800 */
[----:B------:R-:W-:-:S03]  /*3c330*/  LOP3.LUT R2, R2, 0xfffdffff, RZ, 0xc0, !PT ;  /* 0xfffdffff02027812 */ /* 0x000fc600078ec0ff */
[----:B------:R1:W-:Y:S04]  /*3c340*/  @P5 STG.E desc[UR10][R194.64], R192 ;  /* 0x000000c0c2005986 */ /* 0x0003e8000c10190a */
        /* <DEDUP_REMOVED lines=10> */
[----:B------:R-:W-:-:S02]  /*3c3f0*/  LOP3.LUT R2, R2, 0xfff7ffff, RZ, 0xc0, !PT ;  /* 0xfff7ffff02027812 */ /* 0x000fc400078ec0ff */
[----:B------:R-:W-:Y:S01]  /*3c400*/  LOP3.LUT P2, RZ, R18, 0x80000000, RZ, 0xc0, !PT ;  /* 0x8000000012ff7812 */ /* 0x000fe2000784c0ff */
[----:B------:R1:W-:Y:S04]  /*3c410*/  @P3 STG.E desc[UR10][R198.64], R252 ;  /* 0x000000fcc6003986 */ /* 0x0003e8000c10190a */
[----:B------:R-:W-:Y:S02]  /*3c420*/  @P1 LOP3.LUT R2, R2, 0x80000, RZ, 0xfc, !PT ;  /* 0x0008000002021812 */ /* 0x000fe400078efcff */
[----:B------:R-:W-:Y:S01]  /*3c430*/  LOP3.LUT P1, RZ, R18, 0x400000, RZ, 0xc0, !PT ;  /* 0x0040000012ff7812 */ /* 0x000fe2000782c0ff */
[----:B-1----:R-:W4:Y:S04]  /*3c440*/  LDL.LU.64 R198, [R1+0x16b8] ;  /* 0x0016b80001c67983 */ /* 0x002f280000300a00 */
[----:B------:R-:W4:Y:S01]  /*3c450*/  LDL.LU R252, [R1+0x75c] ;  /* 0x00075c0001fc7983 */ /* 0x000f220000300800 */
[----:B------:R-:W-:-:S03]  /*3c460*/  LOP3.LUT R2, R2, 0xffefffff, RZ, 0xc0, !PT ;  /* 0xffefffff02027812 */ /* 0x000fc600078ec0ff */
[----:B--2---:R1:W-:Y:S04]  /*3c470*/  @P2 STG.E desc[UR10][R202.64], R27 ;  /* 0x0000001bca002986 */ /* 0x0043e8000c10190a */
[----:B------:R-:W-:Y:S02]  /*3c480*/  @P1 LOP3.LUT R2, R2, 0x100000, RZ, 0xfc, !PT ;  /* 0x0010000002021812 */ /* 0x000fe400078efcff */
[----:B------:R-:W-:Y:S01]  /*3c490*/  LOP3.LUT P1, RZ, R18, 0x800000, RZ, 0xc0, !PT ;  /* 0x0080000012ff7812 */ /* 0x000fe2000782c0ff */
[----:B-1----:R-:W2:Y:S04]  /*3c4a0*/  LDL.LU.64 R202, [R1+0x16b0] ;  /* 0x0016b00001ca7983 */ /* 0x002ea80000300a00 */
[----:B------:R-:W2:Y:S01]  /*3c4b0*/  LDL.LU R27, [R1+0x74c] ;  /* 0x00074c00011b7983 */ /* 0x000ea20000300800 */
[----:B------:R-:W-:-:S03]  /*3c4c0*/  LOP3.LUT R2, R2, 0xffdfffff, RZ, 0xc0, !PT ;  /* 0xffdfffff02027812 */ /* 0x000fc600078ec0ff */
[----:B------:R-:W2:Y:S04]  /*3c4d0*/  LDL.LU.64 R168, [R1+0x16a8] ;  /* 0x0016a80001a87983 */ /* 0x000ea80000300a00 */
[----:B------:R-:W-:Y:S02]  /*3c4e0*/  @P1 LOP3.LUT R2, R2, 0x200000, RZ, 0xfc, !PT ;  /* 0x0020000002021812 */ /* 0x000fe400078efcff */
[----:B------:R-:W-:Y:S01]  /*3c4f0*/  LOP3.LUT P1, RZ, R18, 0x1000000, RZ, 0xc0, !PT ;  /* 0x0100000012ff7812 */ /* 0x000fe2000782c0ff */
[----:B------:R-:W2:Y:S01]  /*3c500*/  LDL.LU R38, [R1+0x730] ;  /* 0x0007300001267983 */ /* 0x000ea20000300800 */
[----:B------:R-:W-:-:S03]  /*3c510*/  LOP3.LUT R2, R2, 0xffbfffff, RZ, 0xc0, !PT ;  /* 0xffbfffff02027812 */ /* 0x000fc600078ec0ff */
[----:B------:R-:W2:Y:S04]  /*3c520*/  LDL.LU.64 R170, [R1+0x16a0] ;  /* 0x0016a00001aa7983 */ /* 0x000ea80000300a00 */
[----:B------:R-:W2:Y:S04]  /*3c530*/  LDL.LU R39, [R1+0x720] ;  /* 0x0007200001277983 */ /* 0x000ea80000300800 */
[----:B------:R-:W-:Y:S01]  /*3c540*/  @P1 LOP3.LUT R2, R2, 0x400000, RZ, 0xfc, !PT ;  /* 0x0040000002021812 */ /* 0x000fe200078efcff */
[----:B------:R-:W2:Y:S01]  /*3c550*/  LDL.LU.64 R42, [R1+0x1698] ;  /* 0x00169800012a7983 */ /* 0x000ea20000300a00 */
[----:B------:R-:W-:-:S02]  /*3c560*/  LOP3.LUT P1, RZ, R18, 0x2000000, RZ, 0xc0, !PT ;  /* 0x0200000012ff7812 */ /* 0x000fc4000782c0ff */
[----:B------:R-:W-:Y:S01]  /*3c570*/  LOP3.LUT R2, R2, 0xff7fffff, RZ, 0xc0, !PT ;  /* 0xff7fffff02027812 */ /* 0x000fe200078ec0ff */
[----:B------:R-:W2:Y:S04]  /*3c580*/  LDL.LU R40, [R1+0x734] ;  /* 0x0007340001287983 */ /* 0x000ea80000300800 */
[----:B------:R-:W2:Y:S04]  /*3c590*/  LDL.LU.64 R36, [R1+0x1690] ;  /* 0x0016900001247983 */ /* 0x000ea80000300a00 */
[----:B------:R-:W2:Y:S02]  /*3c5a0*/  LDL.LU R41, [R1+0x724] ;  /* 0x0007240001297983 */ /* 0x000ea40000300800 */
[----:B------:R-:W-:-:S02]  /*3c5b0*/  @P1 LOP3.LUT R2, R2, 0x800000, RZ, 0xfc, !PT ;  /* 0x0080000002021812 */ /* 0x000fc400078efcff */
[----:B------:R-:W-:Y:S01]  /*3c5c0*/  LOP3.LUT P1, RZ, R18, 0x4000000, RZ, 0xc0, !PT ;  /* 0x0400000012ff7812 */ /* 0x000fe2000782c0ff */
[----:B------:R-:W2:Y:S01]  /*3c5d0*/  LDL.LU.64 R30, [R1+0x1688] ;  /* 0x00168800011e7983 */ /* 0x000ea20000300a00 */
[----:B------:R-:W-:-:S03]  /*3c5e0*/  LOP3.LUT R2, R2, 0xfeffffff, RZ, 0xc0, !PT ;  /* 0xfeffffff02027812 */ /* 0x000fc600078ec0ff */
[----:B------:R-:W2:Y:S04]  /*3c5f0*/  LDL.LU R28, [R1+0x738] ;  /* 0x00073800011c7983 */ /* 0x000ea80000300800 */
[----:B------:R-:W2:Y:S04]  /*3c600*/  LDL.LU.64 R34, [R1+0x1680] ;  /* 0x0016800001227983 */ /* 0x000ea80000300a00 */
[----:B------:R-:W-:Y:S01]  /*3c610*/  @P1 LOP3.LUT R2, R2, 0x1000000, RZ, 0xfc, !PT ;  /* 0x0100000002021812 */ /* 0x000fe200078efcff */
[----:B------:R-:W2:Y:S01]  /*3c620*/  LDL.LU R29, [R1+0x728] ;  /* 0x00072800011d7983 */ /* 0x000ea20000300800 */
[----:B------:R-:W-:-:S02]  /*3c630*/  LOP3.LUT P1, RZ, R18, 0x8000000, RZ, 0xc0, !PT ;  /* 0x0800000012ff7812 */ /* 0x000fc4000782c0ff */
[----:B------:R-:W-:Y:S01]  /*3c640*/  LOP3.LUT R2, R2, 0xfdffffff, RZ, 0xc0, !PT ;  /* 0xfdffffff02027812 */ /* 0x000fe200078ec0ff */
[----:B------:R-:W2:Y:S04]  /*3c650*/  LDL.LU.64 R32, [R1+0x1678] ;  /* 0x0016780001207983 */ /* 0x000ea80000300a00 */
[----:B------:R-:W2:Y:S06]  /*3c660*/  LDL.LU R14, [R1+0x73c] ;  /* 0x00073c00010e7983 */ /* 0x000eac0000300800 */
[----:B------:R-:W-:-:S02]  /*3c670*/  @P1 LOP3.LUT R2, R2, 0x2000000, RZ, 0xfc, !PT ;  /* 0x0200000002021812 */ /* 0x000fc400078efcff */
[----:B------:R-:W-:Y:S02]  /*3c680*/  LOP3.LUT P1, RZ, R18, 0x10000000, RZ, 0xc0, !PT ;  /* 0x1000000012ff7812 */ /* 0x000fe4000782c0ff */
[----:B------:R-:W-:-:S11]  /*3c690*/  LOP3.LUT R2, R2, 0xfbffffff, RZ, 0xc0, !PT ;  /* 0xfbffffff02027812 */ /* 0x000fd600078ec0ff */
[----:B------:R-:W-:Y:S02]  /*3c6a0*/  @P1 LOP3.LUT R2, R2, 0x4000000, RZ, 0xfc, !PT ;  /* 0x0400000002021812 */ /* 0x000fe400078efcff */
[----:B------:R-:W-:Y:S02]  /*3c6b0*/  LOP3.LUT P1, RZ, R18, 0x20000000, RZ, 0xc0, !PT ;  /* 0x2000000012ff7812 */ /* 0x000fe4000782c0ff */
[----:B------:R-:W-:-:S11]  /*3c6c0*/  LOP3.LUT R2, R2, 0xf7ffffff, RZ, 0xc0, !PT ;  /* 0xf7ffffff02027812 */ /* 0x000fd600078ec0ff */
[----:B------:R-:W-:Y:S02]  /*3c6d0*/  @P1 LOP3.LUT R2, R2, 0x8000000, RZ, 0xfc, !PT ;  /* 0x0800000002021812 */ /* 0x000fe400078efcff */
[----:B------:R-:W-:-:S13]  /*3c6e0*/  LOP3.LUT P1, RZ, R18, 0x40000000, RZ, 0xc0, !PT ;  /* 0x4000000012ff7812 */ /* 0x000fda000782c0ff */
[----:B---3--:R1:W-:Y:S01]  /*3c6f0*/  @P1 STG.E desc[UR10][R10.64], R15 ;  /* 0x0000000f0a001986 */ /* 0x0083e2000c10190a */
[----:B------:R-:W-:-:S03]  /*3c700*/  LOP3.LUT P1, RZ, R2, 0x8000000, RZ, 0xc0, !PT ;  /* 0x0800000002ff7812 */ /* 0x000fc6000782c0ff */
[----:B-1----:R-:W3:Y:S04]  /*3c710*/  LDL.LU.64 R10, [R1+0x1670] ;  /* 0x00167000010a7983 */ /* 0x002ee80000300a00 */
[----:B------:R-:W3:Y:S06]  /*3c720*/  LDL.LU R15, [R1+0x72c] ;  /* 0x00072c00010f7983 */ /* 0x000eec0000300800 */
[----:B------:R1:W-:Y:S01]  /*3c730*/  @P1 STG.E desc[UR10][R8.64], R13 ;  /* 0x0000000d08001986 */ /* 0x0003e2000c10190a */
[----:B------:R-:W-:-:S03]  /*3c740*/  LOP3.LUT P1, RZ, R2, 0x4000000, RZ, 0xc0, !PT ;  /* 0x0400000002ff7812 */ /* 0x000fc6000782c0ff */
[----:B-1----:R-:W3:Y:S04]  /*3c750*/  LDL.LU.64 R8, [R1+0x1668] ;  /* 0x0016680001087983 */ /* 0x002ee80000300a00 */
[----:B------:R-:W3:Y:S06]  /*3c760*/  LDL.LU R13, [R1+0x710] ;  /* 0x00071000010d7983 */ /* 0x000eec0000300800 */
[----:B----4-:R1:W-:Y:S01]  /*3c770*/  @P1 STG.E desc[UR10][R174.64], R12 ;  /* 0x0000000cae001986 */ /* 0x0103e2000c10190a */
[----:B------:R-:W-:-:S03]  /*3c780*/  LOP3.LUT P1, RZ, R2, 0x2000000, RZ, 0xc0, !PT ;  /* 0x0200000002ff7812 */ /* 0x000fc6000782c0ff */
[----:B-1----:R-:W4:Y:S04]  /*3c790*/  LDL.LU.64 R174, [R1+0x1660] ;  /* 0x0016600001ae7983 */ /* 0x002f280000300a00 */
[----:B------:R-:W4:Y:S06]  /*3c7a0*/  LDL.LU R12, [R1+0x700] ;  /* 0x00070000010c7983 */ /* 0x000f2c0000300800 */
[----:B------:R1:W-:Y:S01]  /*3c7b0*/  @P1 STG.E desc[UR10][R178.64], R173 ;  /* 0x000000adb2001986 */ /* 0x0003e2000c10190a */
[----:B------:R-:W-:-:S03]  /*3c7c0*/  LOP3.LUT P1, RZ, R2, 0x1000000, RZ, 0xc0, !PT ;  /* 0x0100000002ff7812 */ /* 0x000fc6000782c0ff */
[----:B-1----:R-:W4:Y:S04]  /*3c7d0*/  LDL.LU.64 R178, [R1+0x1658] ;  /* 0x0016580001b27983 */ /* 0x002f280000300a00 */
[----:B------:R-:W4:Y:S06]  /*3c7e0*/  LDL.LU R173, [R1+0x714] ;  /* 0x0007140001ad7983 */ /* 0x000f2c0000300800 */
[----:B------:R1:W-:Y:S01]  /*3c7f0*/  @P1 STG.E desc[UR10][R176.64], R172 ;  /* 0x000000acb0001986 */ /* 0x0003e2000c10190a */
[----:B------:R-:W-:-:S03]  /*3c800*/  LOP3.LUT P1, RZ, R2, 0x800000, RZ, 0xc0, !PT ;  /* 0x0080000002ff7812 */ /* 0x000fc6000782c0ff */
[----:B-1----:R-:W4:Y:S04]  /*3c810*/  LDL.LU.64 R176, [R1+0x1650] ;  /* 0x0016500001b07983 */ /* 0x002f280000300a00 */
[----:B------:R-:W4:Y:S06]  /*3c820*/  LDL.LU R172, [R1+0x704] ;  /* 0x0007040001ac7983 */ /* 0x000f2c0000300800 */
[----:B------:R1:W-:Y:S04]  /*3c830*/  @P1 STG.E desc[UR10][R182.64], R187 ;  /* 0x000000bbb6001986 */ /* 0x0003e8000c10190a */
[----:B-1----:R-:W4:Y:S04]  /*3c840*/  LDL.LU.64 R182, [R1+0x1648] ;  /* 0x0016480001b67983 */ /* 0x002f280000300a00 */
[----:B------:R-:W4:Y:S01]  /*3c850*/  LDL.LU R187, [R1+0x718] ;  /* 0x0007180001bb7983 */ /* 0x000f220000300800 */
[----:B------:R-:W-:-:S13]  /*3c860*/  LOP3.LUT P1, RZ, R2, 0x400000, RZ, 0xc0, !PT ;  /* 0x0040000002ff7812 */ /* 0x000fda000782c0ff */
[----:B------:R1:W-:Y:S01]  /*3c870*/  @P1 STG.E desc[UR10][R180.64], R186 ;  /* 0x000000bab4001986 */ /* 0x0003e2000c10190a */
        /* <DEDUP_REMOVED lines=18> */
[----:B--2---:R1:W-:Y:S01]  /*3c9a0*/  @P1 STG.E desc[UR10][R202.64], R27 ;  /* 0x0000001bca001986 */ /* 0x0043e2000c10190a */
[----:B------:R-:W-:-:S03]  /*3c9b0*/  LOP3.LUT P1, RZ, R2, 0x10000, RZ, 0xc0, !PT ;  /* 0x0001000002ff7812 */ /* 0x000fc6000782c0ff */
[----:B------:R-:W2:Y:S04]  /*3c9c0*/  LDL.LU R252, [R1+0x6e0] ;  /* 0x0006e00001fc7983 */ /* 0x000ea80000300800 */
[----:B-1----:R-:W2:Y:S06]  /*3c9d0*/  LDL.LU.64 R202, [R1+0x1618] ;  /* 0x0016180001ca7983 */ /* 0x002eac0000300a00 */
[----:B------:R-:W-:Y:S01]  /*3c9e0*/  @P1 STG.E desc[UR10][R168.64], R38 ;  /* 0x00000026a8001986 */ /* 0x000fe2000c10190a */
[----:B------:R-:W-:-:S03]  /*3c9f0*/  LOP3.LUT P1, RZ, R2, 0x8000, RZ, 0xc0, !PT ;  /* 0x0000800002ff7812 */ /* 0x000fc6000782c0ff */
[----:B------:R-:W2:Y:S10]  /*3ca00*/  LDL.LU R27, [R1+0x6f4] ;  /* 0x0006f400011b7983 */ /* 0x000eb40000300800 */
        /* <DEDUP_REMOVED lines=12> */
[----:B---3--:R1:W-:Y:S01]  /*3cad0*/  @P1 STG.E desc[UR10][R10.64], R15 ;  /* 0x0000000f0a001986 */ /* 0x0083e2000c10190a */
[C---:B------:R-:W-:Y:S02]  /*3cae0*/  LOP3.LUT P1, RZ, R2.reuse, 0x100, RZ, 0xc0, !PT ;  /* 0x0000010002ff7812 */ /* 0x040fe4000782c0ff */
[----:B------:R-:W-:Y:S01]  /*3caf0*/  LOP3.LUT R5, R5, 0xffffefff, RZ, 0xc0, !PT ;  /* 0xffffefff05057812 */ /* 0x000fe200078ec0ff */
[----:B-1----:R-:W3:Y:S10]  /*3cb00*/  LDL.LU.64 R10, [R1+0x1610] ;  /* 0x00161000010a7983 */ /* 0x002ef40000300a00 */
[----:B------:R1:W-:Y:S01]  /*3cb10*/  @P1 STG.E desc[UR10][R8.64], R13 ;  /* 0x0000000d08001986 */ /* 0x0003e2000c10190a */
[----:B------:R-:W-:-:S03]  /*3cb20*/  LOP3.LUT P1, RZ, R2, 0x80, RZ, 0xc0, !PT ;  /* 0x0000008002ff7812 */ /* 0x000fc6000782c0ff */
[----:B------:R-:W3:Y:S04]  /*3cb30*/  LDL.LU R15, [R1+0x6e4] ;  /* 0x0006e400010f7983 */ /* 0x000ee80000300800 */
[----:B-1----:R-:W3:Y:S06]  /*3cb40*/  LDL.LU.64 R8, [R1+0x1608] ;  /* 0x0016080001087983 */ /* 0x002eec0000300a00 */
[----:B----4-:R1:W-:Y:S01]  /*3cb50*/  @P1 STG.E desc[UR10][R174.64], R12 ;  /* 0x0000000cae001986 */ /* 0x0103e2000c10190a */
[----:B------:R-:W-:-:S03]  /*3cb60*/  LOP3.LUT P1, RZ, R2, 0x40, RZ, 0xc0, !PT ;  /* 0x0000004002ff7812 */ /* 0x000fc6000782c0ff */
[----:B------:R-:W4:Y:S04]  /*3cb70*/  LDL.LU R13, [R1+0x6f8] ;  /* 0x0006f800010d7983 */ /* 0x000f280000300800 */
[----:B-1----:R-:W4:Y:S04]  /*3cb80*/  LDL.LU.64 R174, [R1+0x1600] ;  /* 0x0016000001ae7983 */ /* 0x002f280000300a00 */
[----:B------:R-:W4:Y:S04]  /*3cb90*/  LDL.LU R12, [R1+0x6e8] ;  /* 0x0006e800010c7983 */ /* 0x000f280000300800 */
        /* <DEDUP_REMOVED lines=10> */
[----:B-1----:R-:W4:Y:S10]  /*3cc40*/  LDL.LU.64 R182, [R1+0x15e8] ;  /* 0x0015e80001b67983 */ /* 0x002f340000300a00 */
        /* <DEDUP_REMOVED lines=35> */
[----:B------:R1:W-:Y:S01]  /*3ce80*/  @P0 STG.E desc[UR10][R180.64], R186 ;  /* 0x000000bab4000986 */ /* 0x0003e2000c10190a */
[----:B------:R-:W-:-:S09]  /*3ce90*/  LOP3.LUT P6, RZ, R18, 0x10, RZ, 0xc0, !PT ;  /* 0x0000001012ff7812 */ /* 0x000fd200078cc0ff */
[----:B------:R-:W-:Y:S01]  /*3cea0*/  @P1 LOP3.LUT R5, R5, 0x800000, RZ, 0xfc, !PT ;  /* 0x0080000005051812 */ /* 0x000fe200078efcff */
[----:B-1----:R-:W4:Y:S01]  /*3ceb0*/  LDL.LU.64 R180, [R1+0x15e0] ;  /* 0x0015e00001b47983 */ /* 0x002f220000300a00 */
[----:B------:R-:W-:-:S03]  /*3cec0*/  LOP3.LUT P1, RZ, R25, 0x80000, RZ, 0xc0, !PT ;  /* 0x0008000019ff7812 */ /* 0x000fc6000782c0ff */
[----:B------:R-:W4:Y:S01]  /*3ced0*/  LDL.LU R186, [R1+0x6c0] ;  /* 0x0006c00001ba7983 */ /* 0x000f220000300800 */
[----:B------:R-:W-:Y:S02]  /*3cee0*/  LOP3.LUT R5, R5, 0xfeffffff, RZ, 0xc0, !PT ;  /* 0xfeffffff05057812 */ /* 0x000fe400078ec0ff */
[----:B------:R-:W-:Y:S01]  /*3cef0*/  LOP3.LUT P5, RZ, R18, 0x8, RZ, 0xc0, !PT ;  /* 0x0000000812ff7812 */ /* 0x000fe200078ac0ff */
[----:B------:R1:W-:Y:S06]  /*3cf00*/  @P6 STG.E desc[UR10][R184.64], R191 ;  /* 0x000000bfb8006986 */ /* 0x0003ec000c10190a */
[----:B------:R-:W-:-:S02]  /*3cf10*/  @P1 LOP3.LUT R5, R5, 0x1000000, RZ, 0xfc, !PT ;  /* 0x0100000005051812 */ /* 0x000fc400078efcff */
[----:B------:R-:W-:Y:S01]  /*3cf20*/  LOP3.LUT P1, RZ, R25, 0x100000, RZ, 0xc0, !PT ;  /* 0x0010000019ff7812 */ /* 0x000fe2000782c0ff */
[----:B-1----:R-:W4:Y:S04]  /*3cf30*/  LDL.LU.64 R184, [R1+0x15d8] ;  /* 0x0015d80001b87983 */ /* 0x002f280000300a00 */
[----:B------:R-:W4:Y:S01]  /*3cf40*/  LDL.LU R191, [R1+0x6d4] ;  /* 0x0006d40001bf7983 */ /* 0x000f220000300800 */
[----:B------:R-:W-:Y:S02]  /*3cf50*/  LOP3.LUT R5, R5, 0xfdffffff, RZ, 0xc0, !PT ;  /* 0xfdffffff05057812 */ /* 0x000fe400078ec0ff */
[----:B------:R-:W-:Y:S01]  /*3cf60*/  LOP3.LUT P4, RZ, R18, 0x4, RZ, 0xc0, !PT ;  /* 0x0000000412ff7812 */ /* 0x000fe2000788c0ff */
[----:B------:R1:W-:Y:S04]  /*3cf70*/  @P5 STG.E desc[UR10][R194.64], R192 ;  /* 0x000000c0c2005986 */ /* 0x0003e8000c10190a */
        /* <DEDUP_REMOVED lines=13> */
[----:B--2---:R1:W-:Y:S04]  /*3d050*/  @P3 STG.E desc[UR10][R198.64], R252 ;  /* 0x000000fcc6003986 */ /* 0x0043e8000c10190a */
[----:B------:R-:W-:-:S02]  /*3d060*/  @P1 LOP3.LUT R5, R5, 0x8000000, RZ, 0xfc, !PT ;  /* 0x0800000005051812 */ /* 0x000fc400078efcff */
[----:B------:R-:W-:Y:S01]  /*3d070*/  LOP3.LUT P1, RZ, R25, 0x800000, RZ, 0xc0, !PT ;  /* 0x0080000019ff7812 */ /* 0x000fe2000782c0ff */
[----:B-1----:R-:W2:Y:S04]  /*3d080*/  LDL.LU.64 R198, [R1+0x15c0] ;  /* 0x0015c00001c67983 */ /* 0x002ea80000300a00 */
[----:B------:R-:W2:Y:S01]  /*3d090*/  LDL.LU R252, [R1+0x6c8] ;  /* 0x0006c80001fc7983 */ /* 0x000ea20000300800 */
[----:B------:R-:W-:-:S03]  /*3d0a0*/  LOP3.LUT R5, R5, 0xefffffff, RZ, 0xc0, !PT ;  /* 0xefffffff05057812 */ /* 0x000fc600078ec0ff */
[----:B------:R1:W-:Y:S04]  /*3d0b0*/  @P2 STG.E desc[UR10][R202.64], R27 ;  /* 0x0000001bca002986 */ /* 0x0003e8000c10190a */
        /* <DEDUP_REMOVED lines=16> */
[----:B------:R-:W2:Y:S01]  /*3d1c0*/  LDL.LU R40, [R1+0x6a0] ;  /* 0x0006a00001287983 */ /* 0x000ea20000300800 */
[----:B------:R-:W-:-:S03]  /*3d1d0*/  LOP3.LUT R2, R2, 0xfffffffe, RZ, 0xc0, !PT ;  /* 0xfffffffe02027812 */ /* 0x000fc600078ec0ff */
[----:B------:R-:W2:Y:S04]  /*3d1e0*/  LDL.LU.64 R36, [R1+0x1598] ;  /* 0x0015980001247983 */ /* 0x000ea80000300a00 */
[----:B------:R-:W2:Y:S02]  /*3d1f0*/  LDL.LU R41, [R1+0x6b4] ;  /* 0x0006b40001297983 */ /* 0x000ea40000300800 */
[----:B------:R-:W-:Y:S02]  /*3d200*/  @P1 LOP3.LUT R5, R5, 0x80000000, RZ, 0xfc, !PT ;  /* 0x8000000005051812 */ /* 0x000fe400078efcff */
[C---:B------:R-:W-:Y:S01]  /*3d210*/  LOP3.LUT P1, RZ, R25.reuse, 0x8000000, RZ, 0xc0, !PT ;  /* 0x0800000019ff7812 */ /* 0x040fe2000782c0ff */
[----:B------:R-:W2:Y:S04]  /*3d220*/  LDL.LU.64 R30, [R1+0x1590] ;  /* 0x00159000011e7983 */ /* 0x000ea80000300a00 */
        /* <DEDUP_REMOVED lines=59> */
[----:B------:R1:W-:Y:S01]  /*3d5e0*/  @P1 STG.E desc[UR10][R202.64], R27 ;  /* 0x0000001bca001986 */ /* 0x0003e2000c10190a */
        /* <DEDUP_REMOVED lines=22> */
[----:B----4-:R1:W-:Y:S01]  /*3d750*/  @P1 STG.E desc[UR10][R8.64], R13 ;  /* 0x0000000d08001986 */ /* 0x0103e2000c10190a */
[----:B------:R-:W-:-:S03]  /*3d760*/  LOP3.LUT P1, RZ, R5, 0x8000, RZ, 0xc0, !PT ;  /* 0x0000800005ff7812 */ /* 0x000fc6000782c0ff */
[----:B------:R-:W3:Y:S04]  /*3d770*/  LDL.LU R15, [R1+0x674] ;  /* 0x00067400010f7983 */ /* 0x000ee80000300800 */
[----:B-1----:R-:W4:Y:S06]  /*3d780*/  LDL.LU.64 R8, [R1+0x1510] ;  /* 0x0015100001087983 */ /* 0x002f2c0000300a00 */
[----:B------:R1:W-:Y:S01]  /*3d790*/  @P1 STG.E desc[UR10][R174.64], R12 ;  /* 0x0000000cae001986 */ /* 0x0003e2000c10190a */
        /* <DEDUP_REMOVED lines=77> */
[----:B------:R-:W-:Y:S02]  /*3dc70*/  LOP3.LUT R5, R5, 0xfffffff7, RZ, 0xc0, !PT ;  /* 0xfffffff705057812 */ /* 0x000fe400078ec0ff */
[----:B------:R-:W-:Y:S01]  /*3dc80*/  LOP3.LUT P2, RZ, R25, 0x2, RZ, 0xc0, !PT ;  /* 0x0000000219ff7812 */ /* 0x000fe2000784c0ff */
[----:B------:R1:W-:Y:S04]  /*3dc90*/  @P3 STG.E desc[UR10][R198.64], R252 ;  /* 0x000000fcc6003986 */ /* 0x0003e8000c10190a */
        /* <DEDUP_REMOVED lines=126> */
[----:B-1----:R-:W4:Y:S01]  /*3e480*/  LDL.LU.64 R176, [R1+0x1400] ;  /* 0x0014000001b07983 */ /* 0x002f220000300a00 */
[----:B------:R-:W-:-:S03]  /*3e490*/  LOP3.LUT R18, R18, 0xfffffffe, RZ, 0xc0, !PT ;  /* 0xfffffffe12127812 */ /* 0x000fc600078ec0ff */
        /* <DEDUP_REMOVED lines=15> */
[----:B------:R-:W-:-:S13]  /*3e590*/  LOP3.LUT P1, RZ, R7, 0x2000, RZ, 0xc0, !PT ;  /* 0x0000200007ff7812 */ /* 0x000fda000782c0ff */
        /* <DEDUP_REMOVED lines=160> */
[----:B------:R-:W-:-:S03]  /*3efa0*/  LOP3.LUT P1, RZ, R18, 0x1, RZ, 0xc0, !PT ;  /* 0x0000000112ff7812 */ /* 0x000fc6000782c0ff */
        /* <DEDUP_REMOVED lines=15> */
[----:B------:R-:W-:-:S02]  /*3f0a0*/  LOP3.LUT P1, RZ, R25, 0x10000000, RZ, 0xc0, !PT ;  /* 0x1000000019ff7812 */ /* 0x000fc4000782c0ff */
[----:B------:R-:W-:Y:S01]  /*3f0b0*/  LOP3.LUT R25, R25, 0xffffffef, RZ, 0xc0, !PT ;  /* 0xffffffef19197812 */ /* 0x000fe200078ec0ff */
[----:B-1----:R-:W4:Y:S04]  /*3f0c0*/  LDL.LU.64 R176, [R1+0x1308] ;  /* 0x0013080001b07983 */ /* 0x002f280000300a00 */
[----:B------:R-:W4:Y:S06]  /*3f0d0*/  LDL.LU R172, [R1+0x478] ;  /* 0x0004780001ac7983 */ /* 0x000f2c0000300800 */
[----:B------:R1:W-:Y:S01]  /*3f0e0*/  @P1 STG.E desc[UR10][R182.64], R187 ;  /* 0x000000bbb6001986 */ /* 0x0003e2000c10190a */
[----:B------:R-:W-:-:S02]  /*3f0f0*/  LOP3.LUT P1, RZ, R24, 0x400, RZ, 0xc0, !PT ;  /* 0x0000040018ff7812 */ /* 0x000fc4000782c0ff */
[----:B------:R-:W-:Y:S01]  /*3f100*/  LOP3.LUT P0, RZ, R7, 0x100, RZ, 0xc0, !PT ;  /* 0x0000010007ff7812 */ /* 0x000fe2000780c0ff */
        /* <DEDUP_REMOVED lines=25> */
[----:B------:R-:W-:Y:S01]  /*3f2a0*/  LOP3.LUT R25, R25, 0xffffefff, RZ, 0xc0, !PT ;  /* 0xffffefff19197812 */ /* 0x000fe200078ec0ff */
[----:B------:R1:W-:Y:S01]  /*3f2b0*/  @P0 STG.E desc[UR10][R180.64], R186 ;  /* 0x000000bab4000986 */ /* 0x0003e2000c10190a */
[----:B------:R-:W-:-:S09]  /*3f2c0*/  LOP3.LUT P6, RZ, R7, 0x80, RZ, 0xc0, !PT ;  /* 0x0000008007ff7812 */ /* 0x000fd200078cc0ff */
[----:B------:R-:W-:Y:S02]  /*3f2d0*/  @P1 LOP3.LUT R25, R25, 0x1000, RZ, 0xfc, !PT ;  /* 0x0000100019191812 */ /* 0x000fe400078efcff */
[----:B------:R-:W-:Y:S01]  /*3f2e0*/  LOP3.LUT P1, RZ, R24, 0x80000, RZ, 0xc0, !PT ;  /* 0x0008000018ff7812 */ /* 0x000fe2000782c0ff */
[----:B-1----:R-:W4:Y:S01]  /*3f2f0*/  LDL.LU.64 R180, [R1+0x12f8] ;  /* 0x0012f80001b47983 */ /* 0x002f220000300a00 */
[----:B------:R-:W-:-:S03]  /*3f300*/  LOP3.LUT R25, R25, 0xffffdfff, RZ, 0xc0, !PT ;  /* 0xffffdfff19197812 */ /* 0x000fc600078ec0ff */
[----:B------:R-:W4:Y:S01]  /*3f310*/  LDL.LU R186, [R1+0x47c] ;  /* 0x00047c0001ba7983 */ /* 0x000f220000300800 */
[----:B------:R-:W-:-:S07]  /*3f320*/  LOP3.LUT P5, RZ, R7, 0x40, RZ, 0xc0, !PT ;  /* 0x0000004007ff7812 */ /* 0x000fce00078ac0ff */
[----:B------:R-:W-:Y:S02]  /*3f330*/  @P1 LOP3.LUT R25, R25, 0x2000, RZ, 0xfc, !PT ;  /* 0x0000200019191812 */ /* 0x000fe400078efcff */
[----:B------:R-:W-:Y:S01]  /*3f340*/  LOP3.LUT P1, RZ, R24, 0x100000, RZ, 0xc0, !PT ;  /* 0x0010000018ff7812 */ /* 0x000fe2000782c0ff */
[----:B--2---:R1:W-:Y:S01]  /*3f350*/  @P6 STG.E desc[UR10][R184.64], R191 ;  /* 0x000000bfb8006986 */ /* 0x0043e2000c10190a */
[----:B------:R-:W-:-:S03]  /*3f360*/  LOP3.LUT R25, R25, 0xffffbfff, RZ, 0xc0, !PT ;  /* 0xffffbfff19197812 */ /* 0x000fc600078ec0ff */
[----:B-1----:R-:W2:Y:S04]  /*3f370*/  LDL.LU.64 R184, [R1+0x12f0] ;  /* 0x0012f00001b87983 */ /* 0x002ea80000300a00 */
[----:B------:R-:W2:Y:S04]  /*3f380*/  LDL.LU R191, [R1+0x46c] ;  /* 0x00046c0001bf7983 */ /* 0x000ea80000300800 */
[----:B------:R-:W-:Y:S02]  /*3f390*/  @P1 LOP3.LUT R25, R25, 0x4000, RZ, 0xfc, !PT ;  /* 0x0000400019191812 */ /* 0x000fe400078efcff */
[----:B------:R-:W-:Y:S01]  /*3f3a0*/  LOP3.LUT P1, RZ, R24, 0x200000, RZ, 0xc0, !PT ;  /* 0x0020000018ff7812 */ /* 0x000fe2000782c0ff */
[----:B------:R1:W-:Y:S01]  /*3f3b0*/  @P5 STG.E desc[UR10][R194.64], R192 ;  /* 0x000000c0c2005986 */ /* 0x0003e2000c10190a */
[----:B------:R-:W-:-:S02]  /*3f3c0*/  LOP3.LUT P4, RZ, R7, 0x20, RZ, 0xc0, !PT ;  /* 0x0000002007ff7812 */ /* 0x000fc4000788c0ff */
[----:B------:R-:W-:Y:S01]  /*3f3d0*/  LOP3.LUT R25, R25, 0xffff7fff, RZ, 0xc0, !PT ;  /* 0xffff7fff19197812 */ /* 0x000fe200078ec0ff */
        /* <DEDUP_REMOVED lines=19> */
[----:B------:R-:W-:-:S03]  /*3f510*/  LOP3.LUT R25, R25, 0xfffbffff, RZ, 0xc0, !PT ;  /* 0xfffbffff19197812 */ /* 0x000fc600078ec0ff */
[----:B-1----:R-:W2:Y:S04]  /*3f520*/  LDL.LU.64 R202, [R1+0x12d0] ;  /* 0x0012d00001ca7983 */ /* 0x002ea80000300a00 */
[----:B------:R-:W2:Y:S04]  /*3f530*/  LDL.LU R27, [R1+0x444] ;  /* 0x00044400011b7983 */ /* 0x000ea80000300800 */
[----:B------:R-:W-:Y:S02]  /*3f540*/  @P1 LOP3.LUT R25, R25, 0x40000, RZ, 0xfc, !PT ;  /* 0x0004000019191812 */ /* 0x000fe400078efcff */
[----:B------:R-:W-:-:S02]  /*3f550*/  LOP3.LUT P1, RZ, R24, 0x2000000, RZ, 0xc0, !PT ;  /* 0x0200000018ff7812 */ /* 0x000fc4000782c0ff */
        /* <DEDUP_REMOVED lines=27> */
[----:B---3--:R-:W-:Y:S01]  /*3f710*/  @P1 STG.E desc[UR10][R10.64], R15 ;  /* 0x0000000f0a001986 */ /* 0x008fe2000c10190a */
[----:B------:R-:W-:-:S13]  /*3f720*/  LOP3.LUT P1, RZ, R25, 0x8000000, RZ, 0xc0, !PT ;  /* 0x0800000019ff7812 */ /* 0x000fda000782c0ff */
[----:B----4-:R-:W-:Y:S01]  /*3f730*/  @P1 STG.E desc[UR10][R8.64], R13 ;  /* 0x0000000d08001986 */ /* 0x010fe2000c10190a */
        /* <DEDUP_REMOVED lines=11> */
[----:B--2---:R-:W-:Y:S01]  /*3f7f0*/  @P1 STG.E desc[UR10][R184.64], R191 ;  /* 0x000000bfb8001986 */ /* 0x004fe2000c10190a */
[----:B------:R-:W-:-:S13]  /*3f800*/  LOP3.LUT P1, RZ, R25, 0x100000, RZ, 0xc0, !PT ;  /* 0x0010000019ff7812 */ /* 0x000fda000782c0ff */
[----:B------:R-:W-:Y:S01]  /*3f810*/  @P1 STG.E desc[UR10][R194.64], R192 ;  /* 0x000000c0c2001986 */ /* 0x000fe2000c10190a */
[----:B------:R-:W-:-:S13]  /*3f820*/  LOP3.LUT P1, RZ, R25, 0x80000, RZ, 0xc0, !PT ;  /* 0x0008000019ff7812 */ /* 0x000fda000782c0ff */
[----:B------:R-:W-:Y:S01]  /*3f830*/  @P1 STG.E desc[UR10][R188.64], R193 ;  /* 0x000000c1bc001986 */ /* 0x000fe2000c10190a */
[----:B------:R-:W-:-:S13]  /*3f840*/  LOP3.LUT P1, RZ, R25, 0x40000, RZ, 0xc0, !PT ;  /* 0x0004000019ff7812 */ /* 0x000fda000782c0ff */
[----:B------:R-:W-:Y:S01]  /*3f850*/  @P1 STG.E desc[UR10][R198.64], R252 ;  /* 0x000000fcc6001986 */ /* 0x000fe2000c10190a */
[----:B------:R-:W-:-:S13]  /*3f860*/  LOP3.LUT P1, RZ, R25, 0x20000, RZ, 0xc0, !PT ;  /* 0x0002000019ff7812 */ /* 0x000fda000782c0ff */
[----:B------:R1:W-:Y:S04]  /*3f870*/  @P1 STG.E desc[UR10][R202.64], R27 ;  /* 0x0000001bca001986 */ /* 0x0003e8000c10190a */
[----:B-1----:R-:W2:Y:S04]  /*3f880*/  LDL.LU.64 R202, [R1+0x12c8] ;  /* 0x0012c80001ca7983 */ /* 0x002ea80000300a00 */
[----:B------:R-:W2:Y:S04]  /*3f890*/  LDL.LU R168, [R1+0x458] ;  /* 0x0004580001a87983 */ /* 0x000ea80000300800 */
[----:B------:R-:W3:Y:S04]  /*3f8a0*/  LDL.LU.64 R198, [R1+0x12c0] ;  /* 0x0012c00001c67983 */ /* 0x000ee80000300a00 */
[----:B------:R-:W3:Y:S04]  /*3f8b0*/  LDL.LU R169, [R1+0x448] ;  /* 0x0004480001a97983 */ /* 0x000ee80000300800 */
[----:B------:R-:W4:Y:S04]  /*3f8c0*/  LDL.LU.64 R170, [R1+0x12b8] ;  /* 0x0012b80001aa7983 */ /* 0x000f280000300a00 */
[----:B------:R-:W4:Y:S04]  /*3f8d0*/  LDL.LU R42, [R1+0x45c] ;  /* 0x00045c00012a7983 */ /* 0x000f280000300800 */
        /* <DEDUP_REMOVED lines=19> */
[----:B------:R-:W4:Y:S01]  /*3fa10*/  LDL.LU R182, [R1+0x410] ;  /* 0x0004100001b67983 */ /* 0x000f220000300800 */
[----:B------:R-:W-:-:S03]  /*3fa20*/  LOP3.LUT P1, RZ, R25, 0x10000, RZ, 0xc0, !PT ;  /* 0x0001000019ff7812 */ /* 0x000fc6000782c0ff */
        /* <DEDUP_REMOVED lines=12> */
[----:B--2---:R1:W-:Y:S01]  /*3faf0*/  @P1 STG.E desc[UR10][R202.64], R168 ;  /* 0x000000a8ca001986 */ /* 0x0043e2000c10190a */
[----:B------:R-:W-:-:S02]  /*3fb00*/  LOP3.LUT P1, RZ, R25, 0x8000, RZ, 0xc0, !PT ;  /* 0x0000800019ff7812 */ /* 0x000fc4000782c0ff */
[----:B------:R-:W-:Y:S01]  /*3fb10*/  LOP3.LUT R7, R7, 0xffffefff, RZ, 0xc0, !PT ;  /* 0xffffefff07077812 */ /* 0x000fe200078ec0ff */
[----:B-1----:R-:W2:Y:S10]  /*3fb20*/  LDL.LU.64 R202, [R1+0x1938] ;  /* 0x0019380001ca7983 */ /* 0x002eb40000300a00 */
[----:B---3--:R1:W-:Y:S01]  /*3fb30*/  @P1 STG.E desc[UR10][R198.64], R169 ;  /* 0x000000a9c6001986 */ /* 0x0083e2000c10190a */
[----:B------:R-:W-:-:S03]  /*3fb40*/  LOP3.LUT P1, RZ, R25, 0x4000, RZ, 0xc0, !PT ;  /* 0x0000400019ff7812 */ /* 0x000fc6000782c0ff */
[----:B-1----:R-:W3:Y:S10]  /*3fb50*/  LDL.LU.64 R198, [R1+0x1930] ;  /* 0x0019300001c67983 */ /* 0x002ef40000300a00 */
        /* <DEDUP_REMOVED lines=11> */
[----:B------:R-:W-:-:S03]  /*3fc10*/  LOP3.LUT P1, RZ, R25, 0x100, RZ, 0xc0, !PT ;  /* 0x0000010019ff7812 */ /* 0x000fc6000782c0ff */
[----:B-1----:R-:W4:Y:S10]  /*3fc20*/  LDL.LU.64 R28, [R1+0x1230] ;  /* 0x00123000011c7983 */ /* 0x002f340000300a00 */
[----:B------:R1:W-:Y:S01]  /*3fc30*/  @P1 STG.E desc[UR10][R10.64], R8 ;  /* 0x000000080a001986 */ /* 0x0003e2000c10190a */
[----:B------:R-:W-:-:S03]  /*3fc40*/  LOP3.LUT P1, RZ, R25, 0x80, RZ, 0xc0, !PT ;  /* 0x0000008019ff7812 */ /* 0x000fc6000782c0ff */
[----:B------:R-:W4:Y:S04]  /*3fc50*/  LDL.LU R33, [R1+0x40c] ;  /* 0x00040c0001217983 */ /* 0x000f280000300800 */
[----:B-1----:R-:W2:Y:S06]  /*3fc60*/  LDL.LU.64 R10, [R1+0x1228] ;  /* 0x00122800010a7983 */ /* 0x002eac0000300a00 */
[----:B------:R1:W-:Y:S01]  /*3fc70*/  @P1 STG.E desc[UR10][R14.64], R9 ;  /* 0x000000090e001986 */ /* 0x0003e2000c10190a */
[----:B------:R-:W-:-:S03]  /*3fc80*/  LOP3.LUT P1, RZ, R25, 0x40, RZ, 0xc0, !PT ;  /* 0x0000004019ff7812 */ /* 0x000fc6000782c0ff */
[----:B------:R-:W2:Y:S04]  /*3fc90*/  LDL.LU R8, [R1+0x170] ;  /* 0x0001700001087983 */ /* 0x000ea80000300800 */
[----:B-1----:R-:W3:Y:S06]  /*3fca0*/  LDL.LU.64 R14, [R1+0x1220] ;  /* 0x00122000010e7983 */ /* 0x002eec0000300a00 */
[----:B------:R1:W-:Y:S01]  /*3fcb0*/  @P1 STG.E desc[UR10][R12.64], R178 ;  /* 0x000000b20c001986 */ /* 0x0003e2000c10190a */
[----:B------:R-:W-:-:S03]  /*3fcc0*/  LOP3.LUT P1, RZ, R25, 0x20, RZ, 0xc0, !PT ;  /* 0x0000002019ff7812 */ /* 0x000fc6000782c0ff */
[----:B------:R-:W3:Y:S04]  /*3fcd0*/  LDL.LU R9, [R1+0x160] ;  /* 0x0001600001097983 */ /* 0x000ee80000300800 */
[----:B-1----:R-:W3:Y:S06]  /*3fce0*/  LDL.LU.64 R12, [R1+0x1218] ;  /* 0x00121800010c7983 */ /* 0x002eec0000300a00 */
[----:B------:R1:W-:Y:S01]  /*3fcf0*/  @P1 STG.E desc[UR10][R174.64], R179 ;  /* 0x000000b3ae001986 */ /* 0x0003e2000c10190a */
[----:B------:R-:W-:-:S03]  /*3fd00*/  LOP3.LUT P1, RZ, R25, 0x10, RZ, 0xc0, !PT ;  /* 0x0000001019ff7812 */ /* 0x000fc6000782c0ff */
[----:B------:R-:W3:Y:S04]  /*3fd10*/  LDL.LU R178, [R1+0x174] ;  /* 0x0001740001b27983 */ /* 0x000ee80000300800 */
[----:B-1----:R-:W3:Y:S06]  /*3fd20*/  LDL.LU.64 R174, [R1+0x1210] ;  /* 0x0012100001ae7983 */ /* 0x002eec0000300a00 */
[----:B------:R1:W-:Y:S01]  /*3fd30*/  @P1 STG.E desc[UR10][R172.64], R182 ;  /* 0x000000b6ac001986 */ /* 0x0003e2000c10190a */
[----:B------:R-:W-:-:S03]  /*3fd40*/  LOP3.LUT P1, RZ, R19, 0x800, RZ, 0xc0, !PT ;  /* 0x0000080013ff7812 */ /* 0x000fc6000782c0ff */
[----:B------:R-:W3:Y:S01]  /*3fd50*/  LDL.LU R179, [R1+0x164] ;  /* 0x0001640001b37983 */ /* 0x000ee20000300800 */
[----:B------:R-:W-:-:S03]  /*3fd60*/  LOP3.LUT P0, RZ, R24, 0x200, RZ, 0xc0, !PT ;  /* 0x0000020018ff7812 */ /* 0x000fc6000780c0ff */
[----:B-1----:R-:W3:Y:S06]  /*3fd70*/  LDL.LU.64 R172, [R1+0x1208] ;  /* 0x0012080001ac7983 */ /* 0x002eec0000300a00 */
[----:B------:R-:W-:Y:S02]  /*3fd80*/  @P1 LOP3.LUT R7, R7, 0x1000, RZ, 0xfc, !PT ;  /* 0x0000100007071812 */ /* 0x000fe400078efcff */
[----:B------:R-:W-:Y:S01]  /*3fd90*/  LOP3.LUT P1, RZ, R19, 0x1000, RZ, 0xc0, !PT ;  /* 0x0000100013ff7812 */ /* 0x000fe2000782c0ff */
[----:B------:R-:W3:Y:S01]  /*3fda0*/  LDL.LU R182, [R1+0x178] ;  /* 0x0001780001b67983 */ /* 0x000ee20000300800 */
        /* <DEDUP_REMOVED lines=26> */
[----:B-1----:R-:W3:Y:S01]  /*3ff50*/  LDL.LU.64 R176, [R1+0x1200] ;  /* 0x0012000001b07983 */ /* 0x002ee20000300a00 */
[----:B------:R-:W-:-:S03]  /*3ff60*/  LOP3.LUT R7, R7, 0xffdfffff, RZ, 0xc0, !PT ;  /* 0xffdfffff07077812 */ /* 0x000fc600078ec0ff */
[----:B------:R-:W3:Y:S01]  /*3ff70*/  LDL.LU R183, [R1+0x168] ;  /* 0x0001680001b77983 */ /* 0x000ee20000300800 */
[----:B------:R-:W-:-:S07]  /*3ff80*/  LOP3.LUT P5, RZ, R24, 0x80, RZ, 0xc0, !PT ;  /* 0x0000008018ff7812 */ /* 0x000fce00078ac0ff */
[----:B------:R-:W-:Y:S02]  /*3ff90*/  @P1 LOP3.LUT R7, R7, 0x200000, RZ, 0xfc, !PT ;  /* 0x0020000007071812 */ /* 0x000fe400078efcff */
[----:B------:R-:W-:Y:S01]  /*3ffa0*/  LOP3.LUT P1, RZ, R19, 0x200000, RZ, 0xc0, !PT ;  /* 0x0020000013ff7812 */ /* 0x000fe2000782c0ff */
[----:B------:R1:W-:Y:S01]  /*3ffb0*/  @P6 STG.E desc[UR10][R186.64], R191 ;  /* 0x000000bfba006986 */ /* 0x0003e2000c10190a */
[----:B------:R-:W-:-:S03]  /*3ffc0*/  LOP3.LUT R7, R7, 0xffbfffff, RZ, 0xc0, !PT ;  /* 0xffbfffff07077812 */ /* 0x000fc600078ec0ff */
[----:B-1----:R-:W3:Y:S04]  /*3ffd0*/  LDL.LU.64 R186, [R1+0x11f8] ;  /* 0x0011f80001ba7983 */ /* 0x002ee80000300a00 */
[----:B------:R-:W3:Y:S04]  /*3ffe0*/  LDL.LU R191, [R1+0x17c] ;  /* 0x00017c0001bf7983 */ /* 0x000ee80000300800 */
[----:B------:R-:W-:Y:S02]  /*3fff0*/  @P1 LOP3.LUT R7, R7, 0x400000, RZ, 0xfc, !PT ;  /* 0x0040000007071812 */ /* 0x000fe400078efcff */
[----:B------:R-:W-:Y:S01]  /*40000*/  LOP3.LUT P1, RZ, R19, 0x400000, RZ, 0xc0, !PT ;  /* 0x0040000013ff7812 */ /* 0x000fe2000782c0ff */
[----:B------:R1:W-:Y:S01]  /*40010*/  @P5 STG.E desc[UR10][R180.64], R194 ;  /* 0x000000c2b4005986 */ /* 0x0003e2000c10190a */
[----:B------:R-:W-:-:S02]  /*40020*/  LOP3.LUT P4, RZ, R24, 0x40, RZ, 0xc0, !PT ;  /* 0x0000004018ff7812 */ /* 0x000fc4000788c0ff */
[----:B------:R-:W-:Y:S01]  /*40030*/  LOP3.LUT R7, R7, 0xff7fffff, RZ, 0xc0, !PT ;  /* 0xff7fffff07077812 */ /* 0x000fe200078ec0ff */
        /* <DEDUP_REMOVED lines=19> */
[----:B------:R-:W-:-:S03]  /*40170*/  LOP3.LUT R7, R7, 0xfbffffff, RZ, 0xc0, !PT ;  /* 0xfbffffff07077812 */ /* 0x000fc600078ec0ff */
[----:B-1----:R-:W3:Y:S04]  /*40180*/  LDL.LU.64 R192, [R1+0x11d8] ;  /* 0x0011d80001c07983 */ /* 0x002ee80000300a00 */
[----:B------:R-:W3:Y:S04]  /*40190*/  LDL.LU R27, [R1+0x154] ;  /* 0x00015400011b7983 */ /* 0x000ee80000300800 */
        /* <DEDUP_REMOVED lines=29> */
[----:B----4-:R-:W-:Y:S01]  /*40370*/  @P1 STG.E desc[UR10][R28.64], R33 ;  /* 0x000000211c001986 */ /* 0x010fe2000c10190a */
[----:B------:R-:W-:-:S13]  /*40380*/  LOP3.LUT P1, RZ, R25, 0x8, RZ, 0xc0, !PT ;  /* 0x0000000819ff7812 */ /* 0x000fda000782c0ff */
[----:B--2---:R-:W-:Y:S01]  /*40390*/  @P1 STG.E desc[UR10][R10.64], R8 ;  /* 0x000000080a001986 */ /* 0x004fe2000c10190a */
[----:B------:R-:W-:-:S13]  /*403a0*/  LOP3.LUT P1, RZ, R25, 0x4, RZ, 0xc0, !PT ;  /* 0x0000000419ff7812 */ /* 0x000fda000782c0ff */
[----:B---3--:R-:W-:Y:S01]  /*403b0*/  @P1 STG.E desc[UR10][R14.64], R9 ;  /* 0x000000090e001986 */ /* 0x008fe2000c10190a */
        /* <DEDUP_REMOVED lines=75> */
[----:B-1----:R-:W3:Y:S10]  /*40870*/  LDL.LU.64 R34, [R1+0x1140] ;  /* 0x0011400001227983 */ /* 0x002ef40000300a00 */
[----:B------:R1:W-:Y:S01]  /*40880*/  @P1 STG.E desc[UR10][R32.64], R14 ;  /* 0x0000000e20001986 */ /* 0x0003e2000c10190a */
[----:B------:R-:W-:-:S03]  /*40890*/  LOP3.LUT P1, RZ, R7, 0x8000, RZ, 0xc0, !PT ;  /* 0x0000800007ff7812 */ /* 0x000fc6000782c0ff */
[----:B------:R-:W3:Y:S04]  /*408a0*/  LDL.LU R29, [R1+0x11c] ;  /* 0x00011c00011d7983 */ /* 0x000ee80000300800 */
[----:B-1----:R-:W4:Y:S06]  /*408b0*/  LDL.LU.64 R32, [R1+0x1130] ;  /* 0x0011300001207983 */ /* 0x002f2c0000300a00 */
[----:B------:R1:W-:Y:S01]  /*408c0*/  @P1 STG.E desc[UR10][R10.64], R15 ;  /* 0x0000000f0a001986 */ /* 0x0003e2000c10190a */
[----:B------:R-:W-:-:S03]  /*408d0*/  LOP3.LUT P1, RZ, R7, 0x4000, RZ, 0xc0, !PT ;  /* 0x0000400007ff7812 */ /* 0x000fc6000782c0ff */
[----:B------:R-:W4:Y:S04]  /*408e0*/  LDL.LU R14, [R1+0x10c] ;  /* 0x00010c00010e7983 */ /* 0x000f280000300800 */
        /* <DEDUP_REMOVED lines=11> */
[----:B------:R-:W2:Y:S01]  /*409a0*/  LDL.LU R12, [R1+0xf4] ;  /* 0x0000f400010c7983 */ /* 0x000ea20000300800 */
[----:B------:R-:W-:-:S03]  /*409b0*/  LOP3.LUT P0, RZ, R19, 0x400, RZ, 0xc0, !PT ;  /* 0x0000040013ff7812 */ /* 0x000fc6000780c0ff */
[----:B-1----:R-:W2:Y:S06]  /*409c0*/  LDL.LU.64 R178, [R1+0x1110] ;  /* 0x0011100001b27983 */ /* 0x002eac0000300a00 */
[----:B------:R-:W-:Y:S02]  /*409d0*/  @P1 LOP3.LUT R17, R17, 0x100000, RZ, 0xfc, !PT ;  /* 0x0010000011111812 */ /* 0x000fe400078efcff */
[----:B------:R-:W-:Y:S01]  /*409e0*/  LOP3.LUT P1, RZ, R16, 0x2000, RZ, 0xc0, !PT ;  /* 0x0000200010ff7812 */ /* 0x000fe2000782c0ff */
[----:B------:R-:W2:Y:S01]  /*409f0*/  LDL.LU R173, [R1+0xe4] ;  /* 0x0000e40001ad7983 */ /* 0x000ea20000300800 */
        /* <DEDUP_REMOVED lines=26> */
[----:B-1----:R-:W2:Y:S01]  /*40ba0*/  LDL.LU.64 R176, [R1+0x1108] ;  /* 0x0011080001b07983 */ /* 0x002ea20000300a00 */
[----:B------:R-:W-:-:S03]  /*40bb0*/  LOP3.LUT R17, R17, 0xdfffffff, RZ, 0xc0, !PT ;  /* 0xdfffffff11117812 */ /* 0x000fc600078ec0ff */
[----:B------:R-:W2:Y:S01]  /*40bc0*/  LDL.LU R172, [R1+0xf8] ;  /* 0x0000f80001ac7983 */ /* 0x000ea20000300800 */
[----:B------:R-:W-:-:S07]  /*40bd0*/  LOP3.LUT P5, RZ, R19, 0x100, RZ, 0xc0, !PT ;  /* 0x0000010013ff7812 */ /* 0x000fce00078ac0ff */
[----:B------:R-:W-:Y:S02]  /*40be0*/  @P1 LOP3.LUT R17, R17, 0x20000000, RZ, 0xfc, !PT ;  /* 0x2000000011111812 */ /* 0x000fe400078efcff */
[----:B------:R-:W-:Y:S01]  /*40bf0*/  LOP3.LUT P1, RZ, R16, 0x400000, RZ, 0xc0, !PT ;  /* 0x0040000010ff7812 */ /* 0x000fe2000782c0ff */
[----:B------:R1:W-:Y:S01]  /*40c00*/  @P6 STG.E desc[UR10][R182.64], R187 ;  /* 0x000000bbb6006986 */ /* 0x0003e2000c10190a */
        /* <DEDUP_REMOVED lines=120> */
[----:B------:R-:W3:Y:S04]  /*41390*/  LDL.LU.64 R6, [R1+0x10d0] ;  /* 0x0010d00001067983 */ /* 0x000ee80000300a00 */
        /* <DEDUP_REMOVED lines=34> */
[----:B------:R-:W-:-:S03]  /*415c0*/  LOP3.LUT R17, R17, 0xfffffffe, RZ, 0xc0, !PT ;  /* 0xfffffffe11117812 */ /* 0x000fc600078ec0ff */
        /* <DEDUP_REMOVED lines=156> */
[----:B------:R-:W4:Y:S04]  /*41f90*/  LDL.LU R35, [R1] ;  /* 0x0000000001237983 */ /* 0x000f280000300800 */
[----:B------:R-:W4:Y:S04]  /*41fa0*/  LDL.LU.64 R28, [R1+0xf58] ;  /* 0x000f5800011c7983 */ /* 0x000f280000300a00 */
[----:B------:R-:W4:Y:S04]  /*41fb0*/  LDL.LU R252, [R1+0x14] ;  /* 0x0000140001fc7983 */ /* 0x000f280000300800 */
[----:B------:R-:W4:Y:S04]  /*41fc0*/  LDL.LU.64 R32, [R1+0xf50] ;  /* 0x000f500001207983 */ /* 0x000f280000300a00 */
[----:B------:R-:W4:Y:S01]  /*41fd0*/  LDL.LU R27, [R1+0x4] ;  /* 0x00000400011b7983 */ /* 0x000f220000300800 */
[----:B------:R-:W-:-:S13]  /*41fe0*/  LOP3.LUT P1, RZ, R17, 0x100, RZ, 0xc0, !PT ;  /* 0x0000010011ff7812 */ /* 0x000fda000782c0ff */
[----:B--2---:R1:W-:Y:S01]  /*41ff0*/  @P1 STG.E desc[UR10][R194.64], R191 ;  /* 0x000000bfc2001986 */ /* 0x0043e2000c10190a */
[----:B------:R-:W-:Y:S02]  /*42000*/  LOP3.LUT P1, RZ, R17, 0x80, RZ, 0xc0, !PT ;  /* 0x0000008011ff7812 */ /* 0x000fe4000782c0ff */
[C---:B------:R-:W-:Y:S02]  /*42010*/  LOP3.LUT P0, RZ, R21.reuse, 0x1000, RZ, 0xc0, !PT ;  /* 0x0000100015ff7812 */ /* 0x040fe4000780c0ff */
[C---:B------:R-:W-:Y:S02]  /*42020*/  LOP3.LUT P6, RZ, R21.reuse, 0x800, RZ, 0xc0, !PT ;  /* 0x0000080015ff7812 */ /* 0x040fe400078cc0ff */
[C---:B------:R-:W-:Y:S02]  /*42030*/  LOP3.LUT P5, RZ, R21.reuse, 0x400, RZ, 0xc0, !PT ;  /* 0x0000040015ff7812 */ /* 0x040fe400078ac0ff */
[----:B------:R-:W-:Y:S01]  /*42040*/  LOP3.LUT P4, RZ, R21, 0x200, RZ, 0xc0, !PT ;  /* 0x0000020015ff7812 */ /* 0x000fe2000788c0ff */
[----:B-1----:R-:W2:Y:S04]  /*42050*/  LDL.LU.64 R194, [R1+0x1918] ;  /* 0x0019180001c27983 */ /* 0x002ea80000300a00 */
[----:B---3--:R1:W-:Y:S01]  /*42060*/  @P1 STG.E desc[UR10][R184.64], R186 ;  /* 0x000000bab8001986 */ /* 0x0083e2000c10190a */
[----:B------:R-:W-:-:S02]  /*42070*/  LOP3.LUT P1, RZ, R17, 0x40, RZ, 0xc0, !PT ;  /* 0x0000004011ff7812 */ /* 0x000fc4000782c0ff */
[C---:B------:R-:W-:Y:S01]  /*42080*/  LOP3.LUT P3, RZ, R21.reuse, 0x100, RZ, 0xc0, !PT ;  /* 0x0000010015ff7812 */ /* 0x040fe2000786c0ff */
[----:B------:R-:W3:Y:S01]  /*42090*/  LDL.LU R191, [R1+0x1910] ;  /* 0x0019100001bf7983 */ /* 0x000ee20000300800 */
[----:B------:R-:W-:-:S03]  /*420a0*/  LOP3.LUT P2, RZ, R21, 0x80, RZ, 0xc0, !PT ;  /* 0x0000008015ff7812 */ /* 0x000fc6000784c0ff */
[----:B-1----:R-:W3:Y:S06]  /*420b0*/  LDL.LU.64 R184, [R1+0x1908] ;  /* 0x0019080001b87983 */ /* 0x002eec0000300a00 */
[----:B----4-:R1:W-:Y:S01]  /*420c0*/  @P1 STG.E desc[UR10][R180.64], R187 ;  /* 0x000000bbb4001986 */ /* 0x0103e2000c10190a */
        /* <DEDUP_REMOVED lines=25> */
[----:B-1----:R-:W4:Y:S10]  /*42260*/  LDL.LU.64 R14, [R1+0x18a0] ;  /* 0x0018a000010e7983 */ /* 0x002f340000300a00 */
[----:B------:R1:W-:Y:S01]  /*42270*/  @P1 STG.E desc[UR10][R10.64], R2 ;  /* 0x000000020a001986 */ /* 0x0003e2000c10190a */
[----:B------:R-:W-:-:S03]  /*42280*/  LOP3.LUT P1, RZ, R19, 0x40000000, RZ, 0xc0, !PT ;  /* 0x4000000013ff7812 */ /* 0x000fc6000782c0ff */
[----:B-1----:R-:W4:Y:S10]  /*42290*/  LDL.LU.64 R10, [R1+0x1898] ;  /* 0x00189800010a7983 */ /* 0x002f340000300a00 */
[----:B------:R-:W-:Y:S01]  /*422a0*/  @P1 STG.E desc[UR10][R6.64], R26 ;  /* 0x0000001a06001986 */ /* 0x000fe2000c10190a */
[----:B------:R-:W-:-:S13]  /*422b0*/  LOP3.LUT P1, RZ, R19, 0x20000000, RZ, 0xc0, !PT ;  /* 0x2000000013ff7812 */ /* 0x000fda000782c0ff */
[----:B------:R-:W-:Y:S01]  /*422c0*/  @P1 STG.E desc[UR10][R24.64], R170 ;  /* 0x000000aa18001986 */ /* 0x000fe2000c10190a */
[C---:B------:R-:W-:Y:S02]  /*422d0*/  LOP3.LUT P1, RZ, R19.reuse, 0x10000000, RZ, 0xc0, !PT ;  /* 0x1000000013ff7812 */ /* 0x040fe4000782c0ff */
[----:B------:R-:W-:-:S11]  /*422e0*/  LOP3.LUT R19, R19, 0xffffffef, RZ, 0xc0, !PT ;  /* 0xffffffef13137812 */ /* 0x000fd600078ec0ff */
[----:B------:R-:W-:Y:S01]  /*422f0*/  @P1 STG.E desc[UR10][R168.64], R171 ;  /* 0x000000aba8001986 */ /* 0x000fe2000c10190a */
[----:B------:R-:W-:-:S13]  /*42300*/  LOP3.LUT P1, RZ, R22, 0x4000, RZ, 0xc0, !PT ;  /* 0x0000400016ff7812 */ /* 0x000fda000782c0ff */
[----:B------:R-:W-:Y:S02]  /*42310*/  @P1 LOP3.LUT R19, R19, 0x10, RZ, 0xfc, !PT ;  /* 0x0000001013131812 */ /* 0x000fe400078efcff */
[----:B------:R-:W-:Y:S02]  /*42320*/  LOP3.LUT P1, RZ, R22, 0x8000, RZ, 0xc0, !PT ;  /* 0x0000800016ff7812 */ /* 0x000fe4000782c0ff */
[----:B------:R-:W-:-:S11]  /*42330*/  LOP3.LUT R19, R19, 0xffffffdf, RZ, 0xc0, !PT ;  /* 0xffffffdf13137812 */ /* 0x000fd600078ec0ff */
[----:B------:R-:W-:Y:S02]  /*42340*/  @P1 LOP3.LUT R19, R19, 0x20, RZ, 0xfc, !PT ;  /* 0x0000002013131812 */ /* 0x000fe400078efcff */
[----:B------:R-:W-:Y:S02]  /*42350*/  LOP3.LUT P1, RZ, R22, 0x10000, RZ, 0xc0, !PT ;  /* 0x0001000016ff7812 */ /* 0x000fe4000782c0ff */
[----:B------:R-:W-:Y:S01]  /*42360*/  LOP3.LUT R19, R19, 0xffffffbf, RZ, 0xc0, !PT ;  /* 0xffffffbf13137812 */ /* 0x000fe200078ec0ff */
[----:B------:R-:W-:Y:S04]  /*42370*/  @P0 STG.E desc[UR10][R38.64], R36 ;  /* 0x0000002426000986 */ /* 0x000fe8000c10190a */
[----:B------:R-:W-:Y:S06]  /*42380*/  @P6 STG.E desc[UR10][R42.64], R37 ;  /* 0x000000252a006986 */ /* 0x000fec000c10190a */
[----:B------:R-:W-:-:S02]  /*42390*/  @P1 LOP3.LUT R19, R19, 0x40, RZ, 0xfc, !PT ;  /* 0x0000004013131812 */ /* 0x000fc400078efcff */
[----:B------:R-:W-:Y:S01]  /*423a0*/  LOP3.LUT P1, RZ, R22, 0x20000, RZ, 0xc0, !PT ;  /* 0x0002000016ff7812 */ /* 0x000fe2000782c0ff */
[----:B------:R-:W-:Y:S04]  /*423b0*/  @P5 STG.E desc[UR10][R40.64], R34 ;  /* 0x0000002228005986 */ /* 0x000fe8000c10190a */
[----:B------:R-:W-:Y:S04]  /*423c0*/  @P4 STG.E desc[UR10][R30.64], R35 ;  /* 0x000000231e004986 */ /* 0x000fe8000c10190a */
[----:B------:R-:W-:Y:S04]  /*423d0*/  @P3 STG.E desc[UR10][R28.64], R252 ;  /* 0x000000fc1c003986 */ /* 0x000fe8000c10190a */
[----:B------:R1:W-:Y:S01]  /*423e0*/  @P2 STG.E desc[UR10][R32.64], R27 ;  /* 0x0000001b20002986 */ /* 0x0003e2000c10190a */
[----:B------:R-:W-:-:S04]  /*423f0*/  LOP3.LUT R19, R19, 0xffffff7f, RZ, 0xc0, !PT ;  /* 0xffffff7f13137812 */ /* 0x000fc800078ec0ff */
[----:B------:R-:W-:Y:S01]  /*42400*/  @P1 LOP3.LUT R19, R19, 0x80, RZ, 0xfc, !PT ;  /* 0x0000008013131812 */ /* 0x000fe200078efcff */
[----:B-1----:R-:W2:Y:S04]  /*42410*/  LDL.LU.64 R32, [R1+0xf48] ;  /* 0x000f480001207983 */ /* 0x002ea80000300a00 */
[----:B------:R-:W2:Y:S01]  /*42420*/  LDL.LU R2, [R1+0x18] ;  /* 0x0000180001027983 */ /* 0x000ea20000300800 */
[----:B------:R-:W-:-:S03]  /*42430*/  LOP3.LUT P1, RZ, R22, 0x40000, RZ, 0xc0, !PT ;  /* 0x0004000016ff7812 */ /* 0x000fc6000782c0ff */
[----:B------:R-:W3:Y:S01]  /*42440*/  LDL.LU.64 R6, [R1+0xf40] ;  /* 0x000f400001067983 */ /* 0x000ee20000300a00 */
[----:B------:R-:W-:-:S03]  /*42450*/  LOP3.LUT R19, R19, 0xfffffeff, RZ, 0xc0, !PT ;  /* 0xfffffeff13137812 */ /* 0x000fc600078ec0ff */
[----:B------:R-:W3:Y:S04]  /*42460*/  LDL.LU R42, [R1+0x8] ;  /* 0x00000800012a7983 */ /* 0x000ee80000300800 */
[----:B------:R-:W4:Y:S02]  /*42470*/  LDL.LU.64 R24, [R1+0xf38] ;  /* 0x000f380001187983 */ /* 0x000f240000300a00 */
[----:B------:R-:W-:Y:S02]  /*42480*/  @P1 LOP3.LUT R19, R19, 0x100, RZ, 0xfc, !PT ;  /* 0x0000010013131812 */ /* 0x000fe400078efcff */
[----:B------:R-:W-:Y:S01]  /*42490*/  LOP3.LUT P1, RZ, R22, 0x80000, RZ, 0xc0, !PT ;  /* 0x0008000016ff7812 */ /* 0x000fe2000782c0ff */
[----:B------:R-:W4:Y:S01]  /*424a0*/  LDL.LU R43, [R1+0x1c] ;  /* 0x00001c00012b7983 */ /* 0x000f220000300800 */
[----:B------:R-:W-:-:S03]  /*424b0*/  LOP3.LUT R19, R19, 0xfffffdff, RZ, 0xc0, !PT ;  /* 0xfffffdff13137812 */ /* 0x000fc600078ec0ff */
[----:B------:R-:W4:Y:S04]  /*424c0*/  LDL.LU.64 R34, [R1+0xf30] ;  /* 0x000f300001227983 */ /* 0x000f280000300a00 */
[----:B------:R-:W4:Y:S04]  /*424d0*/  LDL.LU R252, [R1+0xc] ;  /* 0x00000c0001fc7983 */ /* 0x000f280000300800 */
[----:B------:R-:W-:Y:S01]  /*424e0*/  @P1 LOP3.LUT R19, R19, 0x200, RZ, 0xfc, !PT ;  /* 0x0000020013131812 */ /* 0x000fe200078efcff */
[----:B------:R-:W4:Y:S01]  /*424f0*/  LDL.LU.64 R28, [R1+0xf28] ;  /* 0x000f2800011c7983 */ /* 0x000f220000300a00 */
[----:B------:R-:W-:-:S02]  /*42500*/  LOP3.LUT P1, RZ, R22, 0x100000, RZ, 0xc0, !PT ;  /* 0x0010000016ff7812 */ /* 0x000fc4000782c0ff */
[----:B------:R-:W-:Y:S01]  /*42510*/  LOP3.LUT R19, R19, 0xfffffbff, RZ, 0xc0, !PT ;  /* 0xfffffbff13137812 */ /* 0x000fe200078ec0ff */
[----:B------:R-:W4:Y:S04]  /*42520*/  LDL.LU.64 R30, [R1+0xf20] ;  /* 0x000f2000011e7983 */ /* 0x000f280000300a00 */
[----:B------:R-:W4:Y:S04]  /*42530*/  LDL.LU.64 R40, [R1+0xf18] ;  /* 0x000f180001287983 */ /* 0x000f280000300a00 */
[----:B------:R-:W4:Y:S02]  /*42540*/  LDL.LU.64 R36, [R1+0xf10] ;  /* 0x000f100001247983 */ /* 0x000f240000300a00 */
[----:B------:R-:W-:-:S02]  /*42550*/  @P1 LOP3.LUT R19, R19, 0x400, RZ, 0xfc, !PT ;  /* 0x0000040013131812 */ /* 0x000fc400078efcff */
[----:B------:R-:W-:Y:S01]  /*42560*/  LOP3.LUT P1, RZ, R22, 0x200000, RZ, 0xc0, !PT ;  /* 0x0020000016ff7812 */ /* 0x000fe2000782c0ff */
[----:B------:R-:W4:Y:S01]  /*42570*/  LDL.LU.64 R38, [R1+0xf08] ;  /* 0x000f080001267983 */ /* 0x000f220000300a00 */
[----:B------:R-:W-:-:S03]  /*42580*/  LOP3.LUT R19, R19, 0xfffff7ff, RZ, 0xc0, !PT ;  /* 0xfffff7ff13137812 */ /* 0x000fc600078ec0ff */
[----:B------:R-:W4:Y:S04]  /*42590*/  LDL.LU.64 R26, [R1+0xf00] ;  /* 0x000f0000011a7983 */ /* 0x000f280000300a00 */
[----:B------:R-:W4:Y:S04]  /*425a0*/  LDL.LU.64 R168, [R1+0xef8] ;  /* 0x000ef80001a87983 */ /* 0x000f280000300a00 */
[----:B------:R-:W-:Y:S01]  /*425b0*/  @P1 LOP3.LUT R19, R19, 0x800, RZ, 0xfc, !PT ;  /* 0x0000080013131812 */ /* 0x000fe200078efcff */
[----:B------:R-:W4:Y:S01]  /*425c0*/  LDL.LU.64 R170, [R1+0xef0] ;  /* 0x000ef00001aa7983 */ /* 0x000f220000300a00 */
        /* <DEDUP_REMOVED lines=49> */
[----:B--2---:R1:W-:Y:S01]  /*428e0*/  @P1 STG.E desc[UR10][R32.64], R2 ;  /* 0x0000000220001986 */ /* 0x0043e2000c10190a */
[----:B------:R-:W-:-:S03]  /*428f0*/  LOP3.LUT P1, RZ, R19, 0x8000000, RZ, 0xc0, !PT ;  /* 0x0800000013ff7812 */ /* 0x000fc6000782c0ff */
[----:B-1----:R-:W2:Y:S10]  /*42900*/  LDL.LU.64 R32, [R1+0x1890] ;  /* 0x0018900001207983 */ /* 0x002eb40000300a00 */
[----:B---3--:R-:W-:Y:S01]  /*42910*/  @P1 STG.E desc[UR10][R6.64], R42 ;  /* 0x0000002a06001986 */ /* 0x008fe2000c10190a */
[----:B------:R-:W-:-:S13]  /*42920*/  LOP3.LUT P1, RZ, R19, 0x4000000, RZ, 0xc0, !PT ;  /* 0x0400000013ff7812 */ /* 0x000fda000782c0ff */
[----:B----4-:R-:W-:Y:S01]  /*42930*/  @P1 STG.E desc[UR10][R24.64], R43 ;  /* 0x0000002b18001986 */ /* 0x010fe2000c10190a */
[----:B------:R-:W-:-:S13]  /*42940*/  LOP3.LUT P1, RZ, R19, 0x2000000, RZ, 0xc0, !PT ;  /* 0x0200000013ff7812 */ /* 0x000fda000782c0ff */
[----:B------:R-:W-:Y:S01]  /*42950*/  @P1 STG.E desc[UR10][R34.64], R252 ;  /* 0x000000fc22001986 */ /* 0x000fe2000c10190a */
[----:B------:R-:W-:-:S13]  /*42960*/  LOP3.LUT P1, RZ, R19, 0x1000000, RZ, 0xc0, !PT ;  /* 0x0100000013ff7812 */ /* 0x000fda000782c0ff */
[----:B------:R1:W-:Y:S04]  /*42970*/  @P1 STG.E desc[UR10][R28.64], R248 ;  /* 0x000000f81c001986 */ /* 0x0003e8000c10190a */
[----:B-1----:R-:W3:Y:S01]  /*42980*/  LDL.LU.64 R28, [R1+0xee8] ;  /* 0x000ee800011c7983 */ /* 0x002ee20000300a00 */
[----:B------:R-:W-:-:S03]  /*42990*/  LOP3.LUT P1, RZ, R19, 0x800000, RZ, 0xc0, !PT ;  /* 0x0080000013ff7812 */ /* 0x000fc6000782c0ff */
[----:B------:R-:W4:Y:S10]  /*429a0*/  LDL.LU.64 R34, [R1+0xee0] ;  /* 0x000ee00001227983 */ /* 0x000f340000300a00 */
[----:B------:R1:W-:Y:S01]  /*429b0*/  @P1 STG.E desc[UR10][R30.64], R244 ;  /* 0x000000f41e001986 */ /* 0x0003e2000c10190a */
[----:B------:R-:W-:-:S03]  /*429c0*/  LOP3.LUT P1, RZ, R19, 0x400000, RZ, 0xc0, !PT ;  /* 0x0040000013ff7812 */ /* 0x000fc6000782c0ff */
[----:B-1----:R-:W2:Y:S10]  /*429d0*/  LDL.LU.64 R30, [R1+0xed8] ;  /* 0x000ed800011e7983 */ /* 0x002eb40000300a00 */
[----:B------:R1:W-:Y:S01]  /*429e0*/  @P1 STG.E desc[UR10][R40.64], R249 ;  /* 0x000000f928001986 */ /* 0x0003e2000c10190a */
[----:B------:R-:W-:-:S03]  /*429f0*/  LOP3.LUT P1, RZ, R19, 0x200000, RZ, 0xc0, !PT ;  /* 0x0020000013ff7812 */ /* 0x000fc6000782c0ff */
[----:B-1----:R-:W2:Y:S10]  /*42a00*/  LDL.LU.64 R40, [R1+0xed0] ;  /* 0x000ed00001287983 */ /* 0x002eb40000300a00 */
[----:B------:R1:W-:Y:S04]  /*42a10*/  @P1 STG.E desc[UR10][R36.64], R245 ;  /* 0x000000f524001986 */ /* 0x0003e8000c10190a */
[----:B-1----:R-:W2:Y:S01]  /*42a20*/  LDL.LU.64 R36, [R1+0xec8] ;  /* 0x000ec80001247983 */ /* 0x002ea20000300a00 */
[----:B------:R-:W-:-:S03]  /*42a30*/  LOP3.LUT P1, RZ, R19, 0x100000, RZ, 0xc0, !PT ;  /* 0x0010000013ff7812 */ /* 0x000fc6000782c0ff */
[----:B------:R-:W2:Y:S10]  /*42a40*/  LDL.LU.64 R42, [R1+0xec0] ;  /* 0x000ec000012a7983 */ /* 0x000eb40000300a00 */
[----:B------:R1:W-:Y:S04]  /*42a50*/  @P1 STG.E desc[UR10][R38.64], R250 ;  /* 0x000000fa26001986 */ /* 0x0003e8000c10190a */
[----:B-1----:R-:W2:Y:S01]  /*42a60*/  LDL.LU.64 R38, [R1+0xeb8] ;  /* 0x000eb80001267983 */ /* 0x002ea20000300a00 */
[----:B------:R-:W-:-:S13]  /*42a70*/  LOP3.LUT P1, RZ, R19, 0x80000, RZ, 0xc0, !PT ;  /* 0x0008000013ff7812 */ /* 0x000fda000782c0ff */
[----:B------:R-:W-:Y:S01]  /*42a80*/  @P1 STG.E desc[UR10][R26.64], R246 ;  /* 0x000000f61a001986 */ /* 0x000fe2000c10190a */
[----:B------:R-:W-:-:S13]  /*42a90*/  LOP3.LUT P1, RZ, R19, 0x40000, RZ, 0xc0, !PT ;  /* 0x0004000013ff7812 */ /* 0x000fda000782c0ff */
[----:B------:R-:W-:Y:S01]  /*42aa0*/  @P1 STG.E desc[UR10][R168.64], R251 ;  /* 0x000000fba8001986 */ /* 0x000fe2000c10190a */
[----:B------:R-:W-:-:S13]  /*42ab0*/  LOP3.LUT P1, RZ, R19, 0x20000, RZ, 0xc0, !PT ;  /* 0x0002000013ff7812 */ /* 0x000fda000782c0ff */
[----:B------:R1:W-:Y:S01]  /*42ac0*/  @P1 STG.E desc[UR10][R170.64], R247 ;  /* 0x000000f7aa001986 */ /* 0x0003e2000c10190a */
[----:B------:R-:W-:-:S03]  /*42ad0*/  LOP3.LUT P1, RZ, R19, 0x10000, RZ, 0xc0, !PT ;  /* 0x0001000013ff7812 */ /* 0x000fc6000782c0ff */
        /* <DEDUP_REMOVED lines=9> */
[----:B---3--:R1:W-:Y:S01]  /*42b70*/  @P1 STG.E desc[UR10][R28.64], R240 ;  /* 0x000000f01c001986 */ /* 0x0083e2000c10190a */
[----:B------:R-:W-:-:S03]  /*42b80*/  LOP3.LUT P1, RZ, R19, 0x8000, RZ, 0xc0, !PT ;  /* 0x0000800013ff7812 */ /* 0x000fc6000782c0ff */
[----:B-1----:R-:W3:Y:S10]  /*42b90*/  LDL.LU.64 R28, [R1+0x1888] ;  /* 0x00188800011c7983 */ /* 0x002ef40000300a00 */
[----:B----4-:R1:W-:Y:S01]  /*42ba0*/  @P1 STG.E desc[UR10][R34.64], R236 ;  /* 0x000000ec22001986 */ /* 0x0103e2000c10190a */
[----:B------:R-:W-:-:S03]  /*42bb0*/  LOP3.LUT P1, RZ, R19, 0x4000, RZ, 0xc0, !PT ;  /* 0x0000400013ff7812 */ /* 0x000fc6000782c0ff */
[----:B-1----:R-:W4:Y:S10]  /*42bc0*/  LDL.LU.64 R34, [R1+0x1880] ;  /* 0x0018800001227983 */ /* 0x002f340000300a00 */
[----:B--2---:R1:W-:Y:S01]  /*42bd0*/  @P1 STG.E desc[UR10][R30.64], R241 ;  /* 0x000000f11e001986 */ /* 0x0043e2000c10190a */
[----:B------:R-:W-:-:S03]  /*42be0*/  LOP3.LUT P1, RZ, R19, 0x2000, RZ, 0xc0, !PT ;  /* 0x0000200013ff7812 */ /* 0x000fc6000782c0ff */
[----:B-1----:R-:W2:Y:S10]  /*42bf0*/  LDL.LU.64 R30, [R1+0x1878] ;  /* 0x00187800011e7983 */ /* 0x002eb40000300a00 */
[----:B------:R1:W-:Y:S01]  /*42c00*/  @P1 STG.E desc[UR10][R40.64], R237 ;  /* 0x000000ed28001986 */ /* 0x0003e2000c10190a */
[----:B------:R-:W-:-:S03]  /*42c10*/  LOP3.LUT P1, RZ, R19, 0x1000, RZ, 0xc0, !PT ;  /* 0x0000100013ff7812 */ /* 0x000fc6000782c0ff */
[----:B------:R-:W3:Y:S04]  /*42c20*/  LDL.LU.64 R240, [R1+0xea0] ;  /* 0x000ea00001f07983 */ /* 0x000ee80000300a00 */
[----:B-1----:R-:W2:Y:S06]  /*42c30*/  LDL.LU.64 R40, [R1+0x1870] ;  /* 0x0018700001287983 */ /* 0x002eac0000300a00 */
[----:B------:R1:W-:Y:S01]  /*42c40*/  @P1 STG.E desc[UR10][R36.64], R242 ;  /* 0x000000f224001986 */ /* 0x0003e2000c10190a */
[----:B------:R-:W-:-:S03]  /*42c50*/  LOP3.LUT P1, RZ, R19, 0x800, RZ, 0xc0, !PT ;  /* 0x0000080013ff7812 */ /* 0x000fc6000782c0ff */
[----:B------:R-:W4:Y:S04]  /*42c60*/  LDL.LU.64 R236, [R1+0xea8] ;  /* 0x000ea80001ec7983 */ /* 0x000f280000300a00 */
[----:B-1----:R-:W2:Y:S06]  /*42c70*/  LDL.LU.64 R36, [R1+0x1868] ;  /* 0x0018680001247983 */ /* 0x002eac0000300a00 */
[----:B------:R1:W-:Y:S01]  /*42c80*/  @P1 STG.E desc[UR10][R42.64], R238 ;  /* 0x000000ee2a001986 */ /* 0x0003e2000c10190a */
[----:B------:R-:W-:-:S03]  /*42c90*/  LOP3.LUT P1, RZ, R19, 0x400, RZ, 0xc0, !PT ;  /* 0x0000040013ff7812 */ /* 0x000fc6000782c0ff */
[----:B-1----:R-:W2:Y:S10]  /*42ca0*/  LDL.LU.64 R42, [R1+0x1860] ;  /* 0x00186000012a7983 */ /* 0x002eb40000300a00 */
[----:B------:R1:W-:Y:S04]  /*42cb0*/  @P1 STG.E desc[UR10][R38.64], R243 ;  /* 0x000000f326001986 */ /* 0x0003e8000c10190a */
[----:B-1----:R-:W2:Y:S04]  /*42cc0*/  LDL.LU.64 R38, [R1+0x1858] ;  /* 0x0018580001267983 */ /* 0x002ea80000300a00 */
[----:B------:R-:W3:Y:S01]  /*42cd0*/  LDL.LU.64 R242, [R1+0xeb0] ;  /* 0x000eb00001f27983 */ /* 0x000ee20000300a00 */
[----:B------:R-:W-:-:S02]  /*42ce0*/  LOP3.LUT P1, RZ, R19, 0x200, RZ, 0xc0, !PT ;  /* 0x0000020013ff7812 */ /* 0x000fc4000782c0ff */
[----:B------:R-:W-:Y:S02]  /*42cf0*/  LOP3.LUT R16, R16, 0xffffefff, RZ, 0xc0, !PT ;  /* 0xffffefff10107812 */ /* 0x000fe400078ec0ff */
[C---:B------:R-:W-:Y:S02]  /*42d00*/  LOP3.LUT P0, RZ, R22.reuse, 0x2000, RZ, 0xc0, !PT ;  /* 0x0000200016ff7812 */ /* 0x040fe4000780c0ff */
[C---:B------:R-:W-:Y:S02]  /*42d10*/  LOP3.LUT P6, RZ, R22.reuse, 0x1000, RZ, 0xc0, !PT ;  /* 0x0000100016ff7812 */ /* 0x040fe400078cc0ff */
[C---:B------:R-:W-:Y:S02]  /*42d20*/  LOP3.LUT P5, RZ, R22.reuse, 0x800, RZ, 0xc0, !PT ;  /* 0x0000080016ff7812 */ /* 0x040fe400078ac0ff */
[C---:B------:R-:W-:Y:S02]  /*42d30*/  LOP3.LUT P4, RZ, R22.reuse, 0x400, RZ, 0xc0, !PT ;  /* 0x0000040016ff7812 */ /* 0x040fe4000788c0ff */
[----:B------:R-:W-:-:S02]  /*42d40*/  LOP3.LUT P3, RZ, R22, 0x200, RZ, 0xc0, !PT ;  /* 0x0000020016ff7812 */ /* 0x000fc4000786c0ff */
[----:B------:R-:W-:Y:S01]  /*42d50*/  LOP3.LUT P2, RZ, R22, 0x100, RZ, 0xc0, !PT ;  /* 0x0000010016ff7812 */ /* 0x000fe2000784c0ff */
[----:B---3--:R-:W-:Y:S01]  /*42d60*/  @P1 STG.E desc[UR10][R242.64], R239 ;  /* 0x000000eff2001986 */ /* 0x008fe2000c10190a */
[----:B------:R-:W-:-:S13]  /*42d70*/  LOP3.LUT P1, RZ, R19, 0x100, RZ, 0xc0, !PT ;  /* 0x0000010013ff7812 */ /* 0x000fda000782c0ff */
[----:B----4-:R1:W-:Y:S01]  /*42d80*/  @P1 STG.E desc[UR10][R236.64], R232 ;  /* 0x000000e8ec001986 */ /* 0x0103e2000c10190a */
[----:B------:R-:W-:-:S03]  /*42d90*/  LOP3.LUT P1, RZ, R19, 0x80, RZ, 0xc0, !PT ;  /* 0x0000008013ff7812 */ /* 0x000fc6000782c0ff */
[----:B-1----:R-:W3:Y:S10]  /*42da0*/  LDL.LU.64 R236, [R1+0xe50] ;  /* 0x000e500001ec7983 */ /* 0x002ef40000300a00 */
        /* <DEDUP_REMOVED lines=23> */
[----:B------:R-:W-:Y:S01]  /*42f20*/  @P3 STG.E desc[UR10][R168.64], R220 ;  /* 0x000000dca8003986 */ /* 0x000fe2000c10190a */
[----:B------:R-:W-:-:S03]  /*42f30*/  LOP3.LUT R16, R16, 0xfffeffff, RZ, 0xc0, !PT ;  /* 0xfffeffff10107812 */ /* 0x000fc600078ec0ff */
[----:B------:R1:W-:Y:S01]  /*42f40*/  @P2 STG.E desc[UR10][R170.64], R225 ;  /* 0x000000e1aa002986 */ /* 0x0003e2000c10190a */
[----:B------:R-:W-:Y:S02]  /*42f50*/  @P1 LOP3.LUT R16, R16, 0x10000, RZ, 0xfc, !PT ;  /* 0x0001000010101812 */ /* 0x000fe400078efcff */
[----:B------:R-:W-:Y:S01]  /*42f60*/  LOP3.LUT P1, RZ, R23, 0x100000, RZ, 0xc0, !PT ;  /* 0x0010000017ff7812 */ /* 0x000fe2000782c0ff */
[----:B-1----:R-:W4:Y:S01]  /*42f70*/  LDL.LU.64 R170, [R1+0xe48] ;  /* 0x000e480001aa7983 */ /* 0x002f220000300a00 */
[----:B------:R-:W-:-:S03]  /*42f80*/  LOP3.LUT R16, R16, 0xfffdffff, RZ, 0xc0, !PT ;  /* 0xfffdffff10107812 */ /* 0x000fc600078ec0ff */
[----:B------:R-:W2:Y:S08]  /*42f90*/  LDL.LU.64 R240, [R1+0xe40] ;  /* 0x000e400001f07983 */ /* 0x000eb00000300a00 */
[----:B------:R-:W-:Y:S02]  /*42fa0*/  @P1 LOP3.LUT R16, R16, 0x20000, RZ, 0xfc, !PT ;  /* 0x0002000010101812 */ /* 0x000fe400078efcff */
[----:B------:R-:W-:Y:S01]  /*42fb0*/  LOP3.LUT P1, RZ, R23, 0x200000, RZ, 0xc0, !PT ;  /* 0x0020000017ff7812 */ /* 0x000fe2000782c0ff */
[----:B------:R-:W2:Y:S01]  /*42fc0*/  LDL.LU.64 R246, [R1+0xe38] ;  /* 0x000e380001f67983 */ /* 0x000ea20000300a00 */
[----:B------:R-:W-:-:S03]  /*42fd0*/  LOP3.LUT R16, R16, 0xfffbffff, RZ, 0xc0, !PT ;  /* 0xfffbffff10107812 */ /* 0x000fc600078ec0ff */
[----:B------:R-:W2:Y:S04]  /*42fe0*/  LDL.LU.64 R250, [R1+0xe30] ;  /* 0x000e300001fa7983 */ /* 0x000ea80000300a00 */
[----:B------:R-:W2:Y:S04]  /*42ff0*/  LDL.LU.64 R244, [R1+0xe28] ;  /* 0x000e280001f47983 */ /* 0x000ea80000300a00 */
[----:B------:R-:W-:Y:S01]  /*43000*/  @P1 LOP3.LUT R16, R16, 0x40000, RZ, 0xfc, !PT ;  /* 0x0004000010101812 */ /* 0x000fe200078efcff */
[----:B------:R-:W2:Y:S01]  /*43010*/  LDL.LU.64 R248, [R1+0xe20] ;  /* 0x000e200001f87983 */ /* 0x000ea20000300a00 */
[----:B------:R-:W-:-:S02]  /*43020*/  LOP3.LUT P1, RZ, R23, 0x400000, RZ, 0xc0, !PT ;  /* 0x0040000017ff7812 */ /* 0x000fc4000782c0ff */
[----:B------:R-:W-:Y:S01]  /*43030*/  LOP3.LUT R16, R16, 0xfff7ffff, RZ, 0xc0, !PT ;  /* 0xfff7ffff10107812 */ /* 0x000fe200078ec0ff */
[----:B------:R-:W2:Y:S01]  /*43040*/  LDL.LU.64 R6, [R1+0xe18] ;  /* 0x000e180001067983 */ /* 0x000ea20000300a00 */
[----:B------:R-:W-:-:S03]  /*43050*/  LOP3.LUT R19, R19, 0xfffffffe, RZ, 0xc0, !PT ;  /* 0xfffffffe13137812 */ /* 0x000fc600078ec0ff */
[----:B------:R-:W2:Y:S04]  /*43060*/  LDL.LU.64 R24, [R1+0xe10] ;  /* 0x000e100001187983 */ /* 0x000ea80000300a00 */
[----:B------:R-:W2:Y:S02]  /*43070*/  LDL.LU.64 R26, [R1+0xe08] ;  /* 0x000e0800011a7983 */ /* 0x000ea40000300a00 */
[----:B------:R-:W-:Y:S02]  /*43080*/  @P1 LOP3.LUT R16, R16, 0x80000, RZ, 0xfc, !PT ;  /* 0x0008000010101812 */ /* 0x000fe400078efcff */
[----:B------:R-:W-:Y:S01]  /*43090*/  LOP3.LUT P1, RZ, R23, 0x800000, RZ, 0xc0, !PT ;  /* 0x0080000017ff7812 */ /* 0x000fe2000782c0ff */
[----:B------:R-:W2:Y:S01]  /*430a0*/  LDL.LU.64 R168, [R1+0xe00] ;  /* 0x000e000001a87983 */ /* 0x000ea20000300a00 */
        /* <DEDUP_REMOVED lines=49> */
[----:B----4-:R1:W-:Y:S04]  /*433c0*/  @P1 STG.E desc[UR10][R170.64], R226 ;  /* 0x000000e2aa001986 */ /* 0x0103e8000c10190a */
[----:B-1----:R-:W3:Y:S04]  /*433d0*/  LDL.LU.64 R170, [R1+0xdf8] ;  /* 0x000df80001aa7983 */ /* 0x002ee80000300a00 */
[----:B------:R-:W4:Y:S04]  /*433e0*/  LDL.LU.64 R220, [R1+0xdf0] ;  /* 0x000df00001dc7983 */ /* 0x000f280000300a00 */
[----:B------:R-:W4:Y:S04]  /*433f0*/  LDL.LU.64 R224, [R1+0xde8] ;  /* 0x000de80001e07983 */ /* 0x000f280000300a00 */
[----:B------:R-:W4:Y:S01]  /*43400*/  LDL.LU.64 R230, [R1+0xde0] ;  /* 0x000de00001e67983 */ /* 0x000f220000300a00 */
[----:B------:R-:W-:-:S03]  /*43410*/  LOP3.LUT P1, RZ, R19, 0x4, RZ, 0xc0, !PT ;  /* 0x0000000413ff7812 */ /* 0x000fc6000782c0ff */
[----:B------:R-:W4:Y:S04]  /*43420*/  LDL.LU.64 R234, [R1+0xdd8] ;  /* 0x000dd80001ea7983 */ /* 0x000f280000300a00 */
[----:B------:R-:W4:Y:S04]  /*43430*/  LDL.LU.64 R228, [R1+0xdd0] ;  /* 0x000dd00001e47983 */ /* 0x000f280000300a00 */
[----:B------:R-:W4:Y:S04]  /*43440*/  LDL.LU.64 R232, [R1+0xdc8] ;  /* 0x000dc80001e87983 */ /* 0x000f280000300a00 */
[----:B--2---:R1:W-:Y:S01]  /*43450*/  @P1 STG.E desc[UR10][R240.64], R222 ;  /* 0x000000def0001986 */ /* 0x0043e2000c10190a */
[----:B------:R-:W-:-:S03]  /*43460*/  LOP3.LUT P1, RZ, R19, 0x2, RZ, 0xc0, !PT ;  /* 0x0000000213ff7812 */ /* 0x000fc6000782c0ff */
[----:B------:R-:W2:Y:S04]  /*43470*/  LDL.LU.64 R238, [R1+0xdc0] ;  /* 0x000dc00001ee7983 */ /* 0x000ea80000300a00 */
[----:B------:R-:W2:Y:S04]  /*43480*/  LDL.LU.64 R242, [R1+0xdb8] ;  /* 0x000db80001f27983 */ /* 0x000ea80000300a00 */
[----:B------:R-:W2:Y:S04]  /*43490*/  LDL.LU.64 R236, [R1+0xdb0] ;  /* 0x000db00001ec7983 */ /* 0x000ea80000300a00 */
[----:B------:R1:W-:Y:S01]  /*434a0*/  @P1 STG.E desc[UR10][R246.64], R227 ;  /* 0x000000e3f6001986 */ /* 0x0003e2000c10190a */
[----:B------:R-:W-:-:S03]  /*434b0*/  LOP3.LUT P1, RZ, R19, 0x1, RZ, 0xc0, !PT ;  /* 0x0000000113ff7812 */ /* 0x000fc6000782c0ff */
[----:B-1----:R-:W2:Y:S04]  /*434c0*/  LDL.LU.64 R240, [R1+0xda8] ;  /* 0x000da80001f07983 */ /* 0x002ea80000300a00 */
[----:B------:R-:W2:Y:S06]  /*434d0*/  LDL.LU.64 R246, [R1+0xda0] ;  /* 0x000da00001f67983 */ /* 0x000eac0000300a00 */
[----:B------:R1:W-:Y:S01]  /*434e0*/  @P1 STG.E desc[UR10][R250.64], R223 ;  /* 0x000000dffa001986 */ /* 0x0003e2000c10190a */
[----:B------:R-:W-:-:S03]  /*434f0*/  LOP3.LUT P1, RZ, R16, 0x80000000, RZ, 0xc0, !PT ;  /* 0x8000000010ff7812 */ /* 0x000fc6000782c0ff */
[----:B-1----:R-:W2:Y:S10]  /*43500*/  LDL.LU.64 R250, [R1+0xd98] ;  /* 0x000d980001fa7983 */ /* 0x002eb40000300a00 */
        /* <DEDUP_REMOVED lines=18> */
[----:B---3--:R1:W-:Y:S04]  /*43630*/  @P1 STG.E desc[UR10][R170.64], R219 ;  /* 0x000000dbaa001986 */ /* 0x0083e8000c10190a */
[----:B-1----:R-:W3:Y:S01]  /*43640*/  LDL.LU.64 R170, [R1+0xd60] ;  /* 0x000d600001aa7983 */ /* 0x002ee20000300a00 */
        /* <DEDUP_REMOVED lines=22> */
[----:B------:R-:W-:Y:S02]  /*437b0*/  LOP3.LUT P1, RZ, R16, 0x2000, RZ, 0xc0, !PT ;  /* 0x0000200010ff7812 */ /* 0x000fe4000782c0ff */
[C---:B------:R-:W-:Y:S02]  /*437c0*/  LOP3.LUT P0, RZ, R23.reuse, 0x4000, RZ, 0xc0, !PT ;  /* 0x0000400017ff7812 */ /* 0x040fe4000780c0ff */
[C---:B------:R-:W-:Y:S02]  /*437d0*/  LOP3.LUT P6, RZ, R23.reuse, 0x2000, RZ, 0xc0, !PT ;  /* 0x0000200017ff7812 */ /* 0x040fe400078cc0ff */
[C---:B------:R-:W-:Y:S02]  /*437e0*/  LOP3.LUT P5, RZ, R23.reuse, 0x1000, RZ, 0xc0, !PT ;  /* 0x0000100017ff7812 */ /* 0x040fe400078ac0ff */
[----:B------:R-:W-:-:S05]  /*437f0*/  LOP3.LUT P4, RZ, R23, 0x800, RZ, 0xc0, !PT ;  /* 0x0000080017ff7812 */ /* 0x000fca000788c0ff */
[----:B------:R-:W-:Y:S01]  /*43800*/  @P1 STG.E desc[UR10][R250.64], R201 ;  /* 0x000000c9fa001986 */ /* 0x000fe2000c10190a */
[----:B------:R-:W-:Y:S02]  /*43810*/  LOP3.LUT P1, RZ, R16, 0x1000, RZ, 0xc0, !PT ;  /* 0x0000100010ff7812 */ /* 0x000fe4000782c0ff */
[C---:B------:R-:W-:Y:S02]  /*43820*/  LOP3.LUT P3, RZ, R23.reuse, 0x400, RZ, 0xc0, !PT ;  /* 0x0000040017ff7812 */ /* 0x040fe4000786c0ff */
[----:B------:R-:W-:-:S09]  /*43830*/  LOP3.LUT P2, RZ, R23, 0x200, RZ, 0xc0, !PT ;  /* 0x0000020017ff7812 */ /* 0x000fd2000784c0ff */
[----:B------:R-:W-:Y:S04]  /*43840*/  @P1 STG.E desc[UR10][R244.64], R197 ;  /* 0x000000c5f4001986 */ /* 0x000fe8000c10190a */
[----:B------:R-:W-:Y:S04]  /*43850*/  @P0 STG.E desc[UR10][R248.64], R202 ;  /* 0x000000caf8000986 */ /* 0x000fe8000c10190a */
[----:B------:R-:W-:Y:S04]  /*43860*/  @P6 STG.E desc[UR10][R6.64], R198 ;  /* 0x000000c606006986 */ /* 0x000fe8000c10190a */
[----:B------:R-:W-:Y:S04]  /*43870*/  @P5 STG.E desc[UR10][R24.64], R203 ;  /* 0x000000cb18005986 */ /* 0x000fe8000c10190a */
[----:B------:R-:W-:Y:S04]  /*43880*/  @P4 STG.E desc[UR10][R26.64], R199 ;  /* 0x000000c71a004986 */ /* 0x000fe8000c10190a */
[----:B------:R-:W-:Y:S04]  /*43890*/  @P3 STG.E desc[UR10][R168.64], R192 ;  /* 0x000000c0a8003986 */ /* 0x000fe8000c10190a */
[----:B---3--:R1:W-:Y:S04]  /*438a0*/  @P2 STG.E desc[UR10][R170.64], R188 ;  /* 0x000000bcaa002986 */ /* 0x0083e8000c10190a */
[----:B-1----:R-:W2:Y:S01]  /*438b0*/  LDL.LU.64 R170, [R1+0xd58] ;  /* 0x000d580001aa7983 */ /* 0x002ea20000300a00 */
[----:B------:R-:W-:-:S02]  /*438c0*/  LOP3.LUT P0, RZ, R3, 0x10000, RZ, 0xc0, !PT ;  /* 0x0001000003ff7812 */ /* 0x000fc4000780c0ff */
[----:B------:R-:W-:Y:S01]  /*438d0*/  LOP3.LUT R20, R20, 0xffdfffff, RZ, 0xc0, !PT ;  /* 0xffdfffff14147812 */ /* 0x000fe200078ec0ff */
[----:B------:R-:W3:Y:S04]  /*438e0*/  LDL.LU.64 R244, [R1+0xd50] ;  /* 0x000d500001f47983 */ /* 0x000ee80000300a00 */
        /* <DEDUP_REMOVED lines=11> */
[----:B------:R-:W-:Y:S01]  /*439a0*/  LOP3.LUT R20, R20, 0xff7fffff, RZ, 0xc0, !PT ;  /* 0xff7fffff14147812 */ /* 0x000fe200078ec0ff */
[----:B------:R-:W4:Y:S01]  /*439b0*/  LDL.LU.64 R26, [R1+0xd18] ;  /* 0x000d1800011a7983 */ /* 0x000f220000300a00 */
[----:B------:R-:W-:-:S03]  /*439c0*/  LOP3.LUT R16, R16, 0xfffffffe, RZ, 0xc0, !PT ;  /* 0xfffffffe10107812 */ /* 0x000fc600078ec0ff */
[----:B------:R-:W4:Y:S01]  /*439d0*/  LDL.LU.64 R168, [R1+0xd10] ;  /* 0x000d100001a87983 */ /* 0x000f220000300a00 */
[----:B------:R-:W-:-:S03]  /*439e0*/  LOP3.LUT P1, RZ, R23, 0x100, RZ, 0xc0, !PT ;  /* 0x0000010017ff7812 */ /* 0x000fc6000782c0ff */
[----:B------:R-:W4:Y:S02]  /*439f0*/  LDL.LU.64 R246, [R1+0xd08] ;  /* 0x000d080001f67983 */ /* 0x000f240000300a00 */
        /* <DEDUP_REMOVED lines=41> */
[----:B--2---:R1:W-:Y:S04]  /*43c90*/  @P1 STG.E desc[UR10][R170.64], R193 ;  /* 0x000000c1aa001986 */ /* 0x0043e8000c10190a */
[----:B-1----:R-:W2:Y:S06]  /*43ca0*/  LDL.LU.64 R170, [R1+0xd00] ;  /* 0x000d000001aa7983 */ /* 0x002eac0000300a00 */
[----:B------:R-:W-:-:S02]  /*43cb0*/  @P0 LOP3.LUT R16, R16, 0x20, RZ, 0xfc, !PT ;  /* 0x0000002010100812 */ /* 0x000fc400078efcff */
        /* <DEDUP_REMOVED lines=21> */
[----:B-1----:R-:W3:Y:S10]  /*43e10*/  LDL.LU.64 R244, [R1+0xcf8] ;  /* 0x000cf80001f47983 */ /* 0x002ef40000300a00 */
[----:B----4-:R-:W-:Y:S01]  /*43e20*/  @P0 STG.E desc[UR10][R236.64], R194 ;  /* 0x000000c2ec000986 */ /* 0x010fe2000c10190a */
[----:B------:R-:W-:-:S13]  /*43e30*/  LOP3.LUT P0, RZ, R16, 0x400, RZ, 0xc0, !PT ;  /* 0x0000040010ff7812 */ /* 0x000fda000780c0ff */
[----:B------:R1:W-:Y:S01]  /*43e40*/  @P0 STG.E desc[UR10][R250.64], R190 ;  /* 0x000000befa000986 */ /* 0x0003e2000c10190a */
[----:B------:R-:W-:-:S03]  /*43e50*/  LOP3.LUT P0, RZ, R16, 0x200, RZ, 0xc0, !PT ;  /* 0x0000020010ff7812 */ /* 0x000fc6000780c0ff */
[----:B-1----:R-:W4:Y:S10]  /*43e60*/  LDL.LU.64 R250, [R1+0xcf0] ;  /* 0x000cf00001fa7983 */ /* 0x002f340000300a00 */
        /* <DEDUP_REMOVED lines=9> */
[----:B------:R-:W-:Y:S01]  /*43f00*/  @P0 STG.E desc[UR10][R240.64], R180 ;  /* 0x000000b4f0000986 */ /* 0x000fe2000c10190a */
[----:B------:R-:W-:-:S03]  /*43f10*/  LOP3.LUT P0, RZ, R16, 0x20, RZ, 0xc0, !PT ;  /* 0x0000002010ff7812 */ /* 0x000fc6000780c0ff */
[----:B------:R-:W4:Y:S10]  /*43f20*/  LDL.LU.64 R238, [R1+0xcd0] ;  /* 0x000cd00001ee7983 */ /* 0x000f340000300a00 */
[----:B------:R1:W-:Y:S04]  /*43f30*/  @P0 STG.E desc[UR10][R26.64], R185 ;  /* 0x000000b91a000986 */ /* 0x0003e8000c10190a */
[----:B-1----:R-:W4:Y:S01]  /*43f40*/  LDL.LU.64 R26, [R1+0xcc8] ;  /* 0x000cc800011a7983 */ /* 0x002f220000300a00 */
[----:B------:R-:W-:-:S03]  /*43f50*/  LOP3.LUT P0, RZ, R16, 0x10, RZ, 0xc0, !PT ;  /* 0x0000001010ff7812 */ /* 0x000fc6000780c0ff */
[----:B------:R-:W4:Y:S10]  /*43f60*/  LDL.LU.64 R242, [R1+0xcc0] ;  /* 0x000cc00001f27983 */ /* 0x000f340000300a00 */
[----:B------:R1:W-:Y:S01]  /*43f70*/  @P0 STG.E desc[UR10][R168.64], R181 ;  /* 0x000000b5a8000986 */ /* 0x0003e2000c10190a */
[----:B------:R-:W-:-:S03]  /*43f80*/  LOP3.LUT P0, RZ, R16, 0x8, RZ, 0xc0, !PT ;  /* 0x0000000810ff7812 */ /* 0x000fc6000780c0ff */
[----:B-1----:R-:W4:Y:S10]  /*43f90*/  LDL.LU.64 R168, [R1+0xcb8] ;  /* 0x000cb80001a87983 */ /* 0x002f340000300a00 */
[----:B------:R-:W-:Y:S01]  /*43fa0*/  @P0 STG.E desc[UR10][R246.64], R186 ;  /* 0x000000baf6000986 */ /* 0x000fe2000c10190a */
[----:B------:R-:W-:-:S03]  /*43fb0*/  LOP3.LUT P0, RZ, R16, 0x4, RZ, 0xc0, !PT ;  /* 0x0000000410ff7812 */ /* 0x000fc6000780c0ff */
[----:B------:R-:W4:Y:S10]  /*43fc0*/  LDL.LU.64 R236, [R1+0xcb0] ;  /* 0x000cb00001ec7983 */ /* 0x000f340000300a00 */
[----:B--2---:R1:W-:Y:S04]  /*43fd0*/  @P0 STG.E desc[UR10][R170.64], R182 ;  /* 0x000000b6aa000986 */ /* 0x0043e8000c10190a */
[----:B-1----:R-:W2:Y:S01]  /*43fe0*/  LDL.LU.64 R170, [R1+0xca8] ;  /* 0x000ca80001aa7983 */ /* 0x002ea20000300a00 */
[----:B------:R-:W-:-:S03]  /*43ff0*/  LOP3.LUT P0, RZ, R16, 0x2, RZ, 0xc0, !PT ;  /* 0x0000000210ff7812 */ /* 0x000fc6000780c0ff */
[----:B------:R-:W2:Y:S10]  /*44000*/  LDL.LU.64 R240, [R1+0xca0] ;  /* 0x000ca00001f07983 */ /* 0x000eb40000300a00 */
[----:B---3--:R1:W-:Y:S01]  /*44010*/  @P0 STG.E desc[UR10][R244.64], R187 ;  /* 0x000000bbf4000986 */ /* 0x0083e2000c10190a */
[----:B------:R-:W-:-:S03]  /*44020*/  LOP3.LUT P0, RZ, R16, 0x1, RZ, 0xc0, !PT ;  /* 0x0000000110ff7812 */ /* 0x000fc6000780c0ff */
[----:B-1----:R-:W3:Y:S04]  /*44030*/  LDL.LU.64 R244, [R1+0xc98] ;  /* 0x000c980001f47983 */ /* 0x002ee80000300a00 */
[----:B------:R-:W3:Y:S06]  /*44040*/  LDL.LU.64 R246, [R1+0xc90] ;  /* 0x000c900001f67983 */ /* 0x000eec0000300a00 */
[----:B----4-:R-:W-:Y:S01]  /*44050*/  @P0 STG.E desc[UR10][R250.64], R183 ;  /* 0x000000b7fa000986 */ /* 0x010fe2000c10190a */
[----:B------:R-:W-:-:S13]  /*44060*/  LOP3.LUT P0, RZ, R20, 0x80000000, RZ, 0xc0, !PT ;  /* 0x8000000014ff7812 */ /* 0x000fda000780c0ff */
[----:B------:R1:W-:Y:S01]  /*44070*/  @P0 STG.E desc[UR10][R248.64], R176 ;  /* 0x000000b0f8000986 */ /* 0x0003e2000c10190a */
[----:B------:R-:W-:-:S03]  /*44080*/  LOP3.LUT P0, RZ, R20, 0x40000000, RZ, 0xc0, !PT ;  /* 0x4000000014ff7812 */ /* 0x000fc6000780c0ff */
[----:B-1----:R-:W4:Y:S10]  /*44090*/  LDL.LU.64 R248, [R1+0xc88] ;  /* 0x000c880001f87983 */ /* 0x002f340000300a00 */
[----:B------:R1:W-:Y:S01]  /*440a0*/  @P0 STG.E desc[UR10][R6.64], R172 ;  /* 0x000000ac06000986 */ /* 0x0003e2000c10190a */
[----:B------:R-:W-:-:S03]  /*440b0*/  LOP3.LUT P0, RZ, R20, 0x20000000, RZ, 0xc0, !PT ;  /* 0x2000000014ff7812 */ /* 0x000fc6000780c0ff */
[----:B------:R-:W4:Y:S04]  /*440c0*/  LDL.LU.64 R250, [R1+0xc80] ;  /* 0x000c800001fa7983 */ /* 0x000f280000300a00 */
[----:B-1----:R-:W4:Y:S06]  /*440d0*/  LDL.LU.64 R6, [R1+0xc78] ;  /* 0x000c780001067983 */ /* 0x002f2c0000300a00 */
[----:B------:R1:W-:Y:S01]  /*440e0*/  @P0 STG.E desc[UR10][R24.64], R177 ;  /* 0x000000b118000986 */ /* 0x0003e2000c10190a */
[----:B------:R-:W-:-:S03]  /*440f0*/  LOP3.LUT P0, RZ, R20, 0x10000000, RZ, 0xc0, !PT ;  /* 0x1000000014ff7812 */ /* 0x000fc6000780c0ff */
[----:B-1----:R-:W4:Y:S10]  /*44100*/  LDL.LU.64 R24, [R1+0xb80] ;  /* 0x000b800001187983 */ /* 0x002f340000300a00 */
[----:B------:R-:W-:Y:S01]  /*44110*/  @P0 STG.E desc[UR10][R238.64], R173 ;  /* 0x000000adee000986 */ /* 0x000fe2000c10190a */
[----:B------:R-:W-:-:S13]  /*44120*/  LOP3.LUT P0, RZ, R20, 0x8000000, RZ, 0xc0, !PT ;  /* 0x0800000014ff7812 */ /* 0x000fda000780c0ff */
        /* <DEDUP_REMOVED lines=10> */
[----:B--2---:R1:W-:Y:S04]  /*441d0*/  @P0 STG.E desc[UR10][R170.64], R12 ;  /* 0x0000000caa000986 */ /* 0x0043e8000c10190a */
[----:B-1----:R-:W2:Y:S01]  /*441e0*/  LDL.LU.64 R170, [R1+0xc68] ;  /* 0x000c680001aa7983 */ /* 0x002ea20000300a00 */
[----:B------:R-:W-:Y:S02]  /*441f0*/  LOP3.LUT P0, RZ, R20, 0x400000, RZ, 0xc0, !PT ;  /* 0x0040000014ff7812 */ /* 0x000fe4000780c0ff */
[C---:B------:R-:W-:Y:S02]  /*44200*/  LOP3.LUT P2, RZ, R3.reuse, 0x8000, RZ, 0xc0, !PT ;  /* 0x0000800003ff7812 */ /* 0x040fe4000784c0ff */
[----:B------:R-:W-:-:S09]  /*44210*/  LOP3.LUT P3, RZ, R3, 0x4000, RZ, 0xc0, !PT ;  /* 0x0000400003ff7812 */ /* 0x000fd2000786c0ff */
[----:B------:R-:W-:Y:S01]  /*44220*/  @P0 STG.E desc[UR10][R240.64], R8 ;  /* 0x00000008f0000986 */ /* 0x000fe2000c10190a */
[----:B------:R-:W-:Y:S02]  /*44230*/  LOP3.LUT P0, RZ, R20, 0x200000, RZ, 0xc0, !PT ;  /* 0x0020000014ff7812 */ /* 0x000fe4000780c0ff */
[C---:B------:R-:W-:Y:S02]  /*44240*/  LOP3.LUT P4, RZ, R3.reuse, 0x2000, RZ, 0xc0, !PT ;  /* 0x0000200003ff7812 */ /* 0x040fe4000788c0ff */
[C---:B------:R-:W-:Y:S02]  /*44250*/  LOP3.LUT P5, RZ, R3.reuse, 0x1000, RZ, 0xc0, !PT ;  /* 0x0000100003ff7812 */ /* 0x040fe400078ac0ff */
[C---:B------:R-:W-:Y:S02]  /*44260*/  LOP3.LUT P6, RZ, R3.reuse, 0x800, RZ, 0xc0, !PT ;  /* 0x0000080003ff7812 */ /* 0x040fe400078cc0ff */
[----:B------:R-:W-:-:S05]  /*44270*/  LOP3.LUT P1, RZ, R3, 0x400, RZ, 0xc0, !PT ;  /* 0x0000040003ff7812 */ /* 0x000fca000782c0ff */
[----:B---3--:R1:W-:Y:S04]  /*44280*/  @P0 STG.E desc[UR10][R244.64], R13 ;  /* 0x0000000df4000986 */ /* 0x0083e8000c10190a */
[----:B------:R-:W-:Y:S04]  /*44290*/  @P2 STG.E desc[UR10][R246.64], R9 ;  /* 0x00000009f6002986 */ /* 0x000fe8000c10190a */
[----:B-1----:R-:W3:Y:S01]  /*442a0*/  LDL.LU.64 R244, [R1+0xb70] ;  /* 0x000b700001f47983 */ /* 0x002ee20000300a00 */
[----:B------:R-:W-:-:S03]  /*442b0*/  LOP3.LUT P2, RZ, R20, 0x80000, RZ, 0xc0, !PT ;  /* 0x0008000014ff7812 */ /* 0x000fc6000784c0ff */
[----:B----4-:R1:W-:Y:S01]  /*442c0*/  @P3 STG.E desc[UR10][R248.64], R14 ;  /* 0x0000000ef8003986 */ /* 0x0103e2000c10190a */
[----:B------:R-:W-:-:S03]  /*442d0*/  LOP3.LUT P3, RZ, R20, 0x40000, RZ, 0xc0, !PT ;  /* 0x0004000014ff7812 */ /* 0x000fc6000786c0ff */
[----:B------:R-:W-:Y:S04]  /*442e0*/  @P4 STG.E desc[UR10][R250.64], R10 ;  /* 0x0000000afa004986 */ /* 0x000fe8000c10190a */
[----:B-1----:R-:W4:Y:S04]  /*442f0*/  LDL.LU.64 R248, [R1+0xc60] ;  /* 0x000c600001f87983 */ /* 0x002f280000300a00 */
[----:B------:R1:W-:Y:S04]  /*44300*/  @P5 STG.E desc[UR10][R6.64], R15 ;  /* 0x0000000f06005986 */ /* 0x0003e8000c10190a */
[----:B-1----:R-:W4:Y:S04]  /*44310*/  LDL.LU.64 R6, [R1+0xb68] ;  /* 0x000b680001067983 */ /* 0x002f280000300a00 */
[----:B------:R1:W-:Y:S01]  /*44320*/  @P6 STG.E desc[UR10][R24.64], R11 ;  /* 0x0000000b18006986 */ /* 0x0003e2000c10190a */
[----:B------:R-:W-:Y:S01]  /*44330*/  VIADD R2, R4, 0x1f3 ;  /* 0x000001f304027836 */ /* 0x000fe20000000000 */
[----:B------:R-:W-:-:S02]  /*44340*/  LOP3.LUT P0, RZ, R20, 0x100000, RZ, 0xc0, !PT ;  /* 0x0010000014ff7812 */ /* 0x000fc4000780c0ff */
[----:B------:R-:W-:Y:S01]  /*44350*/  LOP3.LUT P4, RZ, R20, 0x20000, RZ, 0xc0, !PT ;  /* 0x0002000014ff7812 */ /* 0x000fe2000788c0ff */
[----:B------:R-:W-:Y:S01]  /*44360*/  VIADD R3, R4, 0x1f4 ;  /* 0x000001f404037836 */ /* 0x000fe20000000000 */
[----:B------:R-:W-:Y:S01]  /*44370*/  LOP3.LUT P5, RZ, R20, 0x10000, RZ, 0xc0, !PT ;  /* 0x0001000014ff7812 */ /* 0x000fe200078ac0ff */
[----:B------:R-:W4:Y:S04]  /*44380*/  LDS.128 R8, [R0] ;  /* 0x0000000000087984 */ /* 0x000f280000000c00 */
[----:B-1----:R-:W4:Y:S04]  /*44390*/  LDL.LU.64 R24, [R1+0xc58] ;  /* 0x000c580001187983 */ /* 0x002f280000300a00 */
[----:B------:R1:W-:Y:S04]  /*443a0*/  @P1 STG.E desc[UR10][R26.64], R32 ;  /* 0x000000201a001986 */ /* 0x0003e8000c10190a */
[----:B-1----:R-:W4:Y:S04]  /*443b0*/  LDL.LU.64 R26, [R1+0xb60] ;  /* 0x000b6000011a7983 */ /* 0x002f280000300a00 */
[----:B------:R1:W-:Y:S04]  /*443c0*/  @P2 STG.E desc[UR10][R168.64], R28 ;  /* 0x0000001ca8002986 */ /* 0x0003e8000c10190a */
[----:B-1----:R-:W4:Y:S04]  /*443d0*/  LDL.LU.64 R168, [R1+0xc50] ;  /* 0x000c500001a87983 */ /* 0x002f280000300a00 */
[----:B--2---:R1:W-:Y:S04]  /*443e0*/  @P3 STG.E desc[UR10][R170.64], R33 ;  /* 0x00000021aa003986 */ /* 0x0043e8000c10190a */
[----:B-1----:R-:W2:Y:S01]  /*443f0*/  LDL.LU.64 R170, [R1+0xb58] ;  /* 0x000b580001aa7983 */ /* 0x002ea20000300a00 */
[----:B------:R-:W-:Y:S01]  /*44400*/  ISETP.LT.AND P1, PT, R2, UR4, !P0 ;  /* 0x0000000402007c0c */ /* 0x000fe2000c721270 */
[----:B------:R-:W-:Y:S01]  /*44410*/  VIADD R2, R4, 0x177 ;  /* 0x0000017704027836 */ /* 0x000fe20000000000 */
[----:B------:R-:W-:-:S04]  /*44420*/  LOP3.LUT P6, RZ, R20, 0x8000, RZ, 0xc0, !PT ;  /* 0x0000800014ff7812 */ /* 0x000fc800078cc0ff */
[----:B------:R-:W-:Y:S01]  /*44430*/  ISETP.LT.AND P3, PT, R2, UR5, !P0 ;  /* 0x0000000502007c0c */ /* 0x000fe2000c761270 */
[----:B------:R-:W-:Y:S01]  /*44440*/  VIADD R2, R4, 0x176 ;  /* 0x0000017604027836 */ /* 0x000fe20000000000 */
[----:B------:R-:W-:Y:S01]  /*44450*/  ULDC UR5, c[0x0][0x22c] ;  /* 0x00008b0000057ab9 */ /* 0x000fe20000000800 */
[----:B---3--:R1:W-:Y:S03]  /*44460*/  @P4 STG.E desc[UR10][R244.64], R29 ;  /* 0x0000001df4004986 */ /* 0x0083e6000c10190a */
[----:B------:R-:W-:Y:S01]  /*44470*/  ISETP.LT.AND P4, PT, R2, UR5, !P0 ;  /* 0x0000000502007c0c */ /* 0x000fe2000c781270 */
[----:B------:R-:W-:Y:S01]  /*44480*/  VIADD R2, R4, 0x178 ;  /* 0x0000017804027836 */ /* 0x000fe20000000000 */
[----:B------:R-:W-:Y:S01]  /*44490*/  ULDC UR5, c[0x0][0x22c] ;  /* 0x00008b0000057ab9 */ /* 0x000fe20000000800 */
[----:B-1----:R-:W3:Y:S04]  /*444a0*/  LDL.LU.64 R244, [R1+0xc48] ;  /* 0x000c480001f47983 */ /* 0x002ee80000300a00 */
[----:B----4-:R1:W-:Y:S01]  /*444b0*/  @P5 STG.E desc[UR10][R248.64], R34 ;  /* 0x00000022f8005986 */ /* 0x0103e2000c10190a */
[----:B------:R-:W-:Y:S01]  /*444c0*/  ISETP.LT.AND P5, PT, R2, UR5, !P0 ;  /* 0x0000000502007c0c */ /* 0x000fe2000c7a1270 */
[----:B------:R-:W-:Y:S01]  /*444d0*/  VIADD R2, R4, 0x179 ;  /* 0x0000017904027836 */ /* 0x000fe20000000000 */
[----:B------:R-:W-:Y:S01]  /*444e0*/  ULDC UR5, c[0x0][0x22c] ;  /* 0x00008b0000057ab9 */ /* 0x000fe20000000800 */
[----:B-1----:R-:W4:Y:S04]  /*444f0*/  LDL.LU.64 R248, [R1+0xb50] ;  /* 0x000b500001f87983 */ /* 0x002f280000300a00 */
[----:B------:R1:W-:Y:S01]  /*44500*/  @P6 STG.E desc[UR10][R6.64], R30 ;  /* 0x0000001e06006986 */ /* 0x0003e2000c10190a */
[----:B------:R-:W-:-:S03]  /*44510*/  ISETP.LT.AND P6, PT, R2, UR5, !P0 ;  /* 0x0000000502007c0c */ /* 0x000fc6000c7c1270 */
[----:B-1----:R-:W4:Y:S04]  /*44520*/  LDL.LU.64 R6, [R1+0xc40] ;  /* 0x000c400001067983 */ /* 0x002f280000300a00 */
[----:B------:R1:W-:Y:S01]  /*44530*/  @P4 STG.E desc[UR10][R24.64], R35 ;  /* 0x0000002318004986 */ /* 0x0003e2000c10190a */
[----:B------:R-:W-:Y:S01]  /*44540*/  VIADD R2, R4, 0x17a ;  /* 0x0000017a04027836 */ /* 0x000fe20000000000 */
[----:B------:R-:W-:Y:S02]  /*44550*/  ULDC UR5, c[0x0][0x22c] ;  /* 0x00008b0000057ab9 */ /* 0x000fe40000000800 */
        /* <DEDUP_REMOVED lines=9> */
[----:B------:R-:W-:-:S04]  /*445f0*/  ULDC UR5, c[0x0][0x22c] ;  /* 0x00008b0000057ab9 */ /* 0x000fc80000000800 */
        /* <DEDUP_REMOVED lines=559> */
[----:B------:R-:W-:Y:S01]  /*468f0*/  ULDC UR5, c[0x0][0x22c] ;  /* 0x00008b0000057ab9 */ /* 0x000fe20000000800 */
[----:B------:R-:W2:Y:S03]  /*46900*/  LDL.LU.64 R232, [R1+0x850] ;  /* 0x0008500001e87983 */ /* 0x000ea60000300a00 */
        /* <DEDUP_REMOVED lines=11> */
[----:B------:R-:W2:Y:S04]  /*469c0*/  LDL.LU.64 R236, [R1+0x838] ;  /* 0x0008380001ec7983 */ /* 0x000ea80000300a00 */
[----:B------:R-:W2:Y:S04]  /*469d0*/  LDL.LU.64 R240, [R1+0x830] ;  /* 0x0008300001f07983 */ /* 0x000ea80000300a00 */
[----:B------:R-:W2:Y:S04]  /*469e0*/  LDL.LU.64 R246, [R1+0x828] ;  /* 0x0008280001f67983 */ /* 0x000ea80000300a00 */
[----:B------:R-:W2:Y:S04]  /*469f0*/  LDL.LU.64 R250, [R1+0x820] ;  /* 0x0008200001fa7983 */ /* 0x000ea80000300a00 */
[----:B---3--:R1:W-:Y:S01]  /*46a00*/  @P4 STG.E desc[UR10][R244.64], R157 ;  /* 0x0000009df4004986 */ /* 0x0083e2000c10190a */
        /* <DEDUP_REMOVED lines=23> */
[C---:B------:R-:W-:Y:S01]  /*46b80*/  VIADD R2, R4.reuse, 0x1f2 ;  /* 0x000001f204027836 */ /* 0x040fe20000000000 */
[----:B------:R-:W-:Y:S01]  /*46b90*/  ISETP.LT.AND P2, PT, R3, UR4, !P0 ;  /* 0x0000000403007c0c */ /* 0x000fe2000c741270 */
[----:B------:R-:W-:Y:S01]  /*46ba0*/  VIADD R3, R4, 0x1f5 ;  /* 0x000001f504037836 */ /* 0x000fe20000000000 */
[----:B------:R-:W-:-:S02]  /*46bb0*/  ULDC UR5, c[0x0][0x22c] ;  /* 0x00008b0000057ab9 */ /* 0x000fc40000000800 */
[----:B------:R-:W-:Y:S02]  /*46bc0*/  ISETP.LT.AND P4, PT, R2, UR5, !P0 ;  /* 0x0000000502007c0c */ /* 0x000fe4000c781270 */
[----:B------:R-:W-:Y:S01]  /*46bd0*/  ISETP.LT.AND P3, PT, R3, UR4, !P0 ;  /* 0x0000000403007c0c */ /* 0x000fe2000c761270 */
[C---:B------:R-:W-:Y:S02]  /*46be0*/  VIADD R3, R4.reuse, 0x1f6 ;  /* 0x000001f604037836 */ /* 0x040fe40000000000 */
[C---:B------:R-:W-:Y:S02]  /*46bf0*/  VIADD R2, R4.reuse, 0x1f7 ;  /* 0x000001f704027836 */ /* 0x040fe40000000000 */
[----:B------:R1:W-:Y:S01]  /*46c00*/  @P6 STG.E desc[UR10][R232.64], R148 ;  /* 0x00000094e8006986 */ /* 0x0003e2000c10190a */
[----:B------:R-:W-:Y:S01]  /*46c10*/  ISETP.LT.AND P5, PT, R3, UR4, !P0 ;  /* 0x0000000403007c0c */ /* 0x000fe2000c7a1270 */
[----:B------:R-:W-:Y:S01]  /*46c20*/  VIADD R3, R4, 0x1f8 ;  /* 0x000001f804037836 */ /* 0x000fe20000000000 */
[----:B------:R-:W-:Y:S01]  /*46c30*/  ISETP.LT.AND P6, PT, R2, UR4, !P0 ;  /* 0x0000000402007c0c */ /* 0x000fe2000c7c1270 */
[----:B------:R-:W-:-:S02]  /*46c40*/  VIADD R2, R4, 0x1f9 ;  /* 0x000001f904027836 */ /* 0x000fc40000000000 */
[----:B------:R-:W-:Y:S01]  /*46c50*/  VIADD R0, R4, 0x1fb ;  /* 0x000001fb04007836 */ /* 0x000fe20000000000 */
[----:B------:R1:W-:Y:S01]  /*46c60*/  @P4 STG.E desc[UR10][R238.64], R161 ;  /* 0x000000a1ee004986 */ /* 0x0003e2000c10190a */
[----:B------:R-:W-:-:S03]  /*46c70*/  ISETP.LT.AND P4, PT, R3, UR4, !P0 ;  /* 0x0000000403007c0c */ /* 0x000fc6000c781270 */
[----:B------:R1:W-:Y:S01]  /*46c80*/  @P1 STG.E desc[UR10][R242.64], R149 ;  /* 0x00000095f2001986 */ /* 0x0003e2000c10190a */
[----:B------:R-:W-:Y:S01]  /*46c90*/  ISETP.LT.AND P1, PT, R2, UR4, !P0 ;  /* 0x0000000402007c0c */ /* 0x000fe2000c721270 */
[----:B------:R-:W-:Y:S02]  /*46ca0*/  VIADD R2, R4, 0x1fa ;  /* 0x000001fa04027836 */ /* 0x000fe40000000000 */
[----:B------:R1:W-:Y:S04]  /*46cb0*/  @P2 STG.E desc[UR10][R236.64], R162 ;  /* 0x000000a2ec002986 */ /* 0x0003e8000c10190a */
[----:B------:R1:W-:Y:S01]  /*46cc0*/  @P3 STG.E desc[UR10][R240.64], R150 ;  /* 0x00000096f0003986 */ /* 0x0003e2000c10190a */
[----:B------:R-:W-:Y:S01]  /*46cd0*/  ISETP.LT.AND P3, PT, R0, UR4, !P0 ;  /* 0x0000000400007c0c */ /* 0x000fe2000c761270 */
[----:B------:R-:W-:Y:S01]  /*46ce0*/  VIADD R0, R4, 0x1fd ;  /* 0x000001fd04007836 */ /* 0x000fe20000000000 */
[----:B------:R-:W-:Y:S01]  /*46cf0*/  ISETP.LT.AND P2, PT, R2, UR4, !P0 ;  /* 0x0000000402007c0c */ /* 0x000fe2000c741270 */
[----:B------:R1:W-:Y:S01]  /*46d00*/  @P5 STG.E desc[UR10][R246.64], R163 ;  /* 0x000000a3f6005986 */ /* 0x0003e2000c10190a */
[----:B------:R-:W-:-:S03]  /*46d10*/  VIADD R2, R4, 0x1fc ;  /* 0x000001fc04027836 */ /* 0x000fc60000000000 */
[----:B------:R1:W-:Y:S01]  /*46d20*/  @P6 STG.E desc[UR10][R250.64], R151 ;  /* 0x00000097fa006986 */ /* 0x0003e2000c10190a */
[----:B------:R-:W-:Y:S01]  /*46d30*/  ISETP.LT.AND P6, PT, R0, UR4, !P0 ;  /* 0x0000000400007c0c */ /* 0x000fe2000c7c1270 */
[C---:B------:R-:W-:Y:S02]  /*46d40*/  VIADD R0, R4.reuse, 0x1fe ;  /* 0x000001fe04007836 */ /* 0x040fe40000000000 */
[----:B------:R-:W-:Y:S01]  /*46d50*/  VIADD R4, R4, 0x1ff ;  /* 0x000001ff04047836 */ /* 0x000fe20000000000 */
[----:B------:R-:W-:Y:S01]  /*46d60*/  ISETP.LT.AND P5, PT, R2, UR4, !P0 ;  /* 0x0000000402007c0c */ /* 0x000fe2000c7a1270 */
[----:B---3--:R1:W-:Y:S01]  /*46d70*/  @P4 STG.E desc[UR10][R244.64], R164 ;  /* 0x000000a4f4004986 */ /* 0x0083e2000c10190a */
[----:B------:R-:W-:Y:S02]  /*46d80*/  ISETP.LT.AND P4, PT, R0, UR4, !P0 ;  /* 0x0000000400007c0c */ /* 0x000fe4000c781270 */
[----:B------:R-:W-:Y:S01]  /*46d90*/  ISETP.LT.AND P0, PT, R4, UR4, !P0 ;  /* 0x0000000404007c0c */ /* 0x000fe2000c701270 */
[----:B----4-:R1:W-:Y:S04]  /*46da0*/  @P1 STG.E desc[UR10][R248.64], R8 ;  /* 0x00000008f8001986 */ /* 0x0103e8000c10190a */
[----:B------:R1:W-:Y:S04]  /*46db0*/  @P2 STG.E desc[UR10][R6.64], R165 ;  /* 0x000000a506002986 */ /* 0x0003e8000c10190a */
[----:B------:R1:W-:Y:S04]  /*46dc0*/  @P3 STG.E desc[UR10][R24.64], R9 ;  /* 0x0000000918003986 */ /* 0x0003e8000c10190a */
[----:B------:R1:W-:Y:S04]  /*46dd0*/  @P5 STG.E desc[UR10][R26.64], R166 ;  /* 0x000000a61a005986 */ /* 0x0003e8000c10190a */
[----:B------:R1:W-:Y:S04]  /*46de0*/  @P6 STG.E desc[UR10][R168.64], R10 ;  /* 0x0000000aa8006986 */ /* 0x0003e8000c10190a */
[----:B--2---:R1:W-:Y:S01]  /*46df0*/  @P4 STG.E desc[UR10][R170.64], R167 ;  /* 0x000000a7aa004986 */ /* 0x0043e2000c10190a */
[----:B------:R-:W-:Y:S05]  /*46e00*/  @!P0 EXIT ;  /* 0x000000000000894d */ /* 0x000fea0003800000 */
[----:B-1----:R-:W2:Y:S04]  /*46e10*/  LDL.LU.64 R170, [R1+0x800] ;  /* 0x0008000001aa7983 */ /* 0x002ea80000300a00 */
[----:B--2---:R-:W-:Y:S01]  /*46e20*/  STG.E desc[UR10][R170.64], R11 ;  /* 0x0000000baa007986 */ /* 0x004fe2000c10190a */
[----:B------:R-:W-:Y:S05]  /*46e30*/  EXIT ;  /* 0x000000000000794d */ /* 0x000fea0003800000 */
.L_x_2:
[----:B------:R-:W-:-:S00]  /*46e40*/  BRA `(.L_x_2) ;  /* 0xfffffffc00fc7947 */ /* 0x000fc0000383ffff */
[----:B------:R-:W-:-:S00]  /*46e50*/  NOP ;  /* 0x0000000000007918 */ /* 0x000fc00000000000 */
        /* <DEDUP_REMOVED lines=10> */
.L_x_3:


//--------------------- .nv.shared.matmul_kernel  --------------------------
	.section	.nv.shared.matmul_kernel,"aw",@nobits
	.sectionflags	@""
	.align	16
	.zero		1024


//--------------------- .nv.shared.reserved.0     --------------------------
	.section	.nv.shared.reserved.0,"aw",@nobits
	.weak		__nv_reservedSMEM_offset_0_alias
	.size		__nv_reservedSMEM_offset_0_alias, 0, 0
	.other		__nv_reservedSMEM_offset_0_alias,@"STO_CUDA_RESERVED_SHARED STV_DEFAULT"
__nv_reservedSMEM_offset_0_alias:
	.zero		0


//--------------------- .nv.constant0.matmul_kernel --------------------------
	.section	.nv.constant0.matmul_kernel,"a",@progbits
	.sectionflags	@""
	.align	4
.nv.constant0.matmul_kernel:
	.zero		608


//--------------------- SYMBOLS --------------------------

	.type		.nv.reservedSmem.offset0,@object
	.size		.nv.reservedSmem.offset0,0x4
